//
// Generated by NVIDIA NVVM Compiler
//
// Compiler Build ID: CL-36424714
// Cuda compilation tools, release 13.0, V13.0.88
// Based on NVVM 20.0.0
//

.version 9.0
.target sm_100
.address_size 64

	// .globl	_Z18gpu_monster_kernelPmmmmS_Pi

.visible .entry _Z18gpu_monster_kernelPmmmmS_Pi(
	.param .u64 .ptr .align 1 _Z18gpu_monster_kernelPmmmmS_Pi_param_0,
	.param .u64 _Z18gpu_monster_kernelPmmmmS_Pi_param_1,
	.param .u64 _Z18gpu_monster_kernelPmmmmS_Pi_param_2,
	.param .u64 _Z18gpu_monster_kernelPmmmmS_Pi_param_3,
	.param .u64 .ptr .align 1 _Z18gpu_monster_kernelPmmmmS_Pi_param_4,
	.param .u64 .ptr .align 1 _Z18gpu_monster_kernelPmmmmS_Pi_param_5
)
{
	.reg .pred 	%p<4>;
	.reg .b32 	%r<6>;
	.reg .b64 	%rd<36030>;

	ld.param.u64 	%rd7, [_Z18gpu_monster_kernelPmmmmS_Pi_param_1];
	ld.param.u64 	%rd3, [_Z18gpu_monster_kernelPmmmmS_Pi_param_2];
	ld.param.u64 	%rd6, [_Z18gpu_monster_kernelPmmmmS_Pi_param_5];
	mov.u32 	%r1, %ctaid.x;
	mov.u32 	%r2, %ntid.x;
	mov.u32 	%r3, %tid.x;
	mad.lo.s32 	%r4, %r1, %r2, %r3;
	cvt.s64.s32 	%rd8, %r4;
	add.s64 	%rd1, %rd7, %rd8;
	setp.ge.u64 	%p1, %rd1, %rd3;
	@%p1 bra 	$L__BB0_4;
	ld.param.u64 	%rd36028, [_Z18gpu_monster_kernelPmmmmS_Pi_param_3];
	ld.param.u64 	%rd36027, [_Z18gpu_monster_kernelPmmmmS_Pi_param_0];
	cvta.to.global.u64 	%rd36009, %rd36027;
	shl.b64 	%rd36010, %rd1, 32;
	shr.s64 	%rd36011, %rd36010, 29;
	add.s64 	%rd36012, %rd36009, %rd36011;
	cvt.s64.s32 	%rd36013, %rd1;
	add.s64 	%rd36014, %rd36013, %rd3;
	shl.b64 	%rd36015, %rd36014, 3;
	add.s64 	%rd36016, %rd36009, %rd36015;
	shl.b64 	%rd36017, %rd3, 3;
	add.s64 	%rd36018, %rd36016, %rd36017;
	add.s64 	%rd36019, %rd36018, %rd36017;
	add.s64 	%rd36020, %rd36019, %rd36017;
	add.s64 	%rd36021, %rd36020, %rd36017;
	ld.global.u64 	%rd9, [%rd36012];
	ld.global.u64 	%rd10, [%rd36016];
	ld.global.u64 	%rd11, [%rd36018];
	ld.global.u64 	%rd12, [%rd36019];
	ld.global.u64 	%rd13, [%rd36020];
	ld.global.u64 	%rd32, [%rd36021];
	mov.b64 	%rd35997, 1;
	mov.b64 	%rd35998, 2;
	mov.b64 	%rd35999, 3;
	mov.b64 	%rd36000, 4;
	mov.b64 	%rd36001, 5;
	mov.b64 	%rd36002, 6;
	// begin inline asm
	add.cc.u64 %rd9, %rd9, %rd35997;
	addc.cc.u64 %rd10, %rd10, %rd35998;
	addc.cc.u64 %rd11, %rd11, %rd35999;
	addc.cc.u64 %rd12, %rd12, %rd36000;
	addc.cc.u64 %rd13, %rd13, %rd36001;
	addc.u64 %rd32, %rd32, %rd36002;
	
	// end inline asm
	st.global.u64 	[%rd36012], %rd9;
	st.global.u64 	[%rd36016], %rd10;
	st.global.u64 	[%rd36018], %rd11;
	st.global.u64 	[%rd36019], %rd12;
	st.global.u64 	[%rd36020], %rd13;
	st.global.u64 	[%rd36021], %rd32;
	ld.global.u64 	%rd27, [%rd36012];
	ld.global.u64 	%rd28, [%rd36016];
	ld.global.u64 	%rd29, [%rd36018];
	ld.global.u64 	%rd30, [%rd36019];
	ld.global.u64 	%rd31, [%rd36020];
	// begin inline asm
	add.cc.u64 %rd27, %rd27, %rd35997;
	addc.cc.u64 %rd28, %rd28, %rd35998;
	addc.cc.u64 %rd29, %rd29, %rd35999;
	addc.cc.u64 %rd30, %rd30, %rd36000;
	addc.cc.u64 %rd31, %rd31, %rd36001;
	addc.u64 %rd32, %rd32, %rd36002;
	
	// end inline asm
	st.global.u64 	[%rd36012], %rd27;
	st.global.u64 	[%rd36016], %rd28;
	st.global.u64 	[%rd36018], %rd29;
	st.global.u64 	[%rd36019], %rd30;
	st.global.u64 	[%rd36020], %rd31;
	st.global.u64 	[%rd36021], %rd32;
	ld.global.u64 	%rd45, [%rd36012];
	ld.global.u64 	%rd46, [%rd36016];
	ld.global.u64 	%rd47, [%rd36018];
	ld.global.u64 	%rd48, [%rd36019];
	ld.global.u64 	%rd49, [%rd36020];
	// begin inline asm
	add.cc.u64 %rd45, %rd45, %rd35997;
	addc.cc.u64 %rd46, %rd46, %rd35998;
	addc.cc.u64 %rd47, %rd47, %rd35999;
	addc.cc.u64 %rd48, %rd48, %rd36000;
	addc.cc.u64 %rd49, %rd49, %rd36001;
	addc.u64 %rd32, %rd32, %rd36002;
	
	// end inline asm
	st.global.u64 	[%rd36012], %rd45;
	st.global.u64 	[%rd36016], %rd46;
	st.global.u64 	[%rd36018], %rd47;
	st.global.u64 	[%rd36019], %rd48;
	st.global.u64 	[%rd36020], %rd49;
	st.global.u64 	[%rd36021], %rd32;
	ld.global.u64 	%rd63, [%rd36012];
	ld.global.u64 	%rd64, [%rd36016];
	ld.global.u64 	%rd65, [%rd36018];
	ld.global.u64 	%rd66, [%rd36019];
	ld.global.u64 	%rd67, [%rd36020];
	// begin inline asm
	add.cc.u64 %rd63, %rd63, %rd35997;
	addc.cc.u64 %rd64, %rd64, %rd35998;
	addc.cc.u64 %rd65, %rd65, %rd35999;
	addc.cc.u64 %rd66, %rd66, %rd36000;
	addc.cc.u64 %rd67, %rd67, %rd36001;
	addc.u64 %rd32, %rd32, %rd36002;
	
	// end inline asm
	st.global.u64 	[%rd36012], %rd63;
	st.global.u64 	[%rd36016], %rd64;
	st.global.u64 	[%rd36018], %rd65;
	st.global.u64 	[%rd36019], %rd66;
	st.global.u64 	[%rd36020], %rd67;
	st.global.u64 	[%rd36021], %rd32;
	ld.global.u64 	%rd81, [%rd36012];
	ld.global.u64 	%rd82, [%rd36016];
	ld.global.u64 	%rd83, [%rd36018];
	ld.global.u64 	%rd84, [%rd36019];
	ld.global.u64 	%rd85, [%rd36020];
	// begin inline asm
	add.cc.u64 %rd81, %rd81, %rd35997;
	addc.cc.u64 %rd82, %rd82, %rd35998;
	addc.cc.u64 %rd83, %rd83, %rd35999;
	addc.cc.u64 %rd84, %rd84, %rd36000;
	addc.cc.u64 %rd85, %rd85, %rd36001;
	addc.u64 %rd32, %rd32, %rd36002;
	
	// end inline asm
	st.global.u64 	[%rd36012], %rd81;
	st.global.u64 	[%rd36016], %rd82;
	st.global.u64 	[%rd36018], %rd83;
	st.global.u64 	[%rd36019], %rd84;
	st.global.u64 	[%rd36020], %rd85;
	st.global.u64 	[%rd36021], %rd32;
	ld.global.u64 	%rd99, [%rd36012];
	ld.global.u64 	%rd100, [%rd36016];
	ld.global.u64 	%rd101, [%rd36018];
	ld.global.u64 	%rd102, [%rd36019];
	ld.global.u64 	%rd103, [%rd36020];
	// begin inline asm
	add.cc.u64 %rd99, %rd99, %rd35997;
	addc.cc.u64 %rd100, %rd100, %rd35998;
	addc.cc.u64 %rd101, %rd101, %rd35999;
	addc.cc.u64 %rd102, %rd102, %rd36000;
	addc.cc.u64 %rd103, %rd103, %rd36001;
	addc.u64 %rd32, %rd32, %rd36002;
	
	// end inline asm
	st.global.u64 	[%rd36012], %rd99;
	st.global.u64 	[%rd36016], %rd100;
	st.global.u64 	[%rd36018], %rd101;
	st.global.u64 	[%rd36019], %rd102;
	st.global.u64 	[%rd36020], %rd103;
	st.global.u64 	[%rd36021], %rd32;
	ld.global.u64 	%rd117, [%rd36012];
	ld.global.u64 	%rd118, [%rd36016];
	ld.global.u64 	%rd119, [%rd36018];
	ld.global.u64 	%rd120, [%rd36019];
	ld.global.u64 	%rd121, [%rd36020];
	// begin inline asm
	add.cc.u64 %rd117, %rd117, %rd35997;
	addc.cc.u64 %rd118, %rd118, %rd35998;
	addc.cc.u64 %rd119, %rd119, %rd35999;
	addc.cc.u64 %rd120, %rd120, %rd36000;
	addc.cc.u64 %rd121, %rd121, %rd36001;
	addc.u64 %rd32, %rd32, %rd36002;
	
	// end inline asm
	st.global.u64 	[%rd36012], %rd117;
	st.global.u64 	[%rd36016], %rd118;
	st.global.u64 	[%rd36018], %rd119;
	st.global.u64 	[%rd36019], %rd120;
	st.global.u64 	[%rd36020], %rd121;
	st.global.u64 	[%rd36021], %rd32;
	ld.global.u64 	%rd135, [%rd36012];
	ld.global.u64 	%rd136, [%rd36016];
	ld.global.u64 	%rd137, [%rd36018];
	ld.global.u64 	%rd138, [%rd36019];
	ld.global.u64 	%rd139, [%rd36020];
	// begin inline asm
	add.cc.u64 %rd135, %rd135, %rd35997;
	addc.cc.u64 %rd136, %rd136, %rd35998;
	addc.cc.u64 %rd137, %rd137, %rd35999;
	addc.cc.u64 %rd138, %rd138, %rd36000;
	addc.cc.u64 %rd139, %rd139, %rd36001;
	addc.u64 %rd32, %rd32, %rd36002;
	
	// end inline asm
	st.global.u64 	[%rd36012], %rd135;
	st.global.u64 	[%rd36016], %rd136;
	st.global.u64 	[%rd36018], %rd137;
	st.global.u64 	[%rd36019], %rd138;
	st.global.u64 	[%rd36020], %rd139;
	st.global.u64 	[%rd36021], %rd32;
	ld.global.u64 	%rd153, [%rd36012];
	ld.global.u64 	%rd154, [%rd36016];
	ld.global.u64 	%rd155, [%rd36018];
	ld.global.u64 	%rd156, [%rd36019];
	ld.global.u64 	%rd157, [%rd36020];
	// begin inline asm
	add.cc.u64 %rd153, %rd153, %rd35997;
	addc.cc.u64 %rd154, %rd154, %rd35998;
	addc.cc.u64 %rd155, %rd155, %rd35999;
	addc.cc.u64 %rd156, %rd156, %rd36000;
	addc.cc.u64 %rd157, %rd157, %rd36001;
	addc.u64 %rd32, %rd32, %rd36002;
	
	// end inline asm
	st.global.u64 	[%rd36012], %rd153;
	st.global.u64 	[%rd36016], %rd154;
	st.global.u64 	[%rd36018], %rd155;
	st.global.u64 	[%rd36019], %rd156;
	st.global.u64 	[%rd36020], %rd157;
	st.global.u64 	[%rd36021], %rd32;
	ld.global.u64 	%rd171, [%rd36012];
	ld.global.u64 	%rd172, [%rd36016];
	ld.global.u64 	%rd173, [%rd36018];
	ld.global.u64 	%rd174, [%rd36019];
	ld.global.u64 	%rd175, [%rd36020];
	// begin inline asm
	add.cc.u64 %rd171, %rd171, %rd35997;
	addc.cc.u64 %rd172, %rd172, %rd35998;
	addc.cc.u64 %rd173, %rd173, %rd35999;
	addc.cc.u64 %rd174, %rd174, %rd36000;
	addc.cc.u64 %rd175, %rd175, %rd36001;
	addc.u64 %rd32, %rd32, %rd36002;
	
	// end inline asm
	st.global.u64 	[%rd36012], %rd171;
	st.global.u64 	[%rd36016], %rd172;
	st.global.u64 	[%rd36018], %rd173;
	st.global.u64 	[%rd36019], %rd174;
	st.global.u64 	[%rd36020], %rd175;
	st.global.u64 	[%rd36021], %rd32;
	ld.global.u64 	%rd189, [%rd36012];
	ld.global.u64 	%rd190, [%rd36016];
	ld.global.u64 	%rd191, [%rd36018];
	ld.global.u64 	%rd192, [%rd36019];
	ld.global.u64 	%rd193, [%rd36020];
	// begin inline asm
	add.cc.u64 %rd189, %rd189, %rd35997;
	addc.cc.u64 %rd190, %rd190, %rd35998;
	addc.cc.u64 %rd191, %rd191, %rd35999;
	addc.cc.u64 %rd192, %rd192, %rd36000;
	addc.cc.u64 %rd193, %rd193, %rd36001;
	addc.u64 %rd32, %rd32, %rd36002;
	
	// end inline asm
	st.global.u64 	[%rd36012], %rd189;
	st.global.u64 	[%rd36016], %rd190;
	st.global.u64 	[%rd36018], %rd191;
	st.global.u64 	[%rd36019], %rd192;
	st.global.u64 	[%rd36020], %rd193;
	st.global.u64 	[%rd36021], %rd32;
	ld.global.u64 	%rd207, [%rd36012];
	ld.global.u64 	%rd208, [%rd36016];
	ld.global.u64 	%rd209, [%rd36018];
	ld.global.u64 	%rd210, [%rd36019];
	ld.global.u64 	%rd211, [%rd36020];
	// begin inline asm
	add.cc.u64 %rd207, %rd207, %rd35997;
	addc.cc.u64 %rd208, %rd208, %rd35998;
	addc.cc.u64 %rd209, %rd209, %rd35999;
	addc.cc.u64 %rd210, %rd210, %rd36000;
	addc.cc.u64 %rd211, %rd211, %rd36001;
	addc.u64 %rd32, %rd32, %rd36002;
	
	// end inline asm
	st.global.u64 	[%rd36012], %rd207;
	st.global.u64 	[%rd36016], %rd208;
	st.global.u64 	[%rd36018], %rd209;
	st.global.u64 	[%rd36019], %rd210;
	st.global.u64 	[%rd36020], %rd211;
	st.global.u64 	[%rd36021], %rd32;
	ld.global.u64 	%rd225, [%rd36012];
	ld.global.u64 	%rd226, [%rd36016];
	ld.global.u64 	%rd227, [%rd36018];
	ld.global.u64 	%rd228, [%rd36019];
	ld.global.u64 	%rd229, [%rd36020];
	// begin inline asm
	add.cc.u64 %rd225, %rd225, %rd35997;
	addc.cc.u64 %rd226, %rd226, %rd35998;
	addc.cc.u64 %rd227, %rd227, %rd35999;
	addc.cc.u64 %rd228, %rd228, %rd36000;
	addc.cc.u64 %rd229, %rd229, %rd36001;
	addc.u64 %rd32, %rd32, %rd36002;
	
	// end inline asm
	st.global.u64 	[%rd36012], %rd225;
	st.global.u64 	[%rd36016], %rd226;
	st.global.u64 	[%rd36018], %rd227;
	st.global.u64 	[%rd36019], %rd228;
	st.global.u64 	[%rd36020], %rd229;
	st.global.u64 	[%rd36021], %rd32;
	ld.global.u64 	%rd243, [%rd36012];
	ld.global.u64 	%rd244, [%rd36016];
	ld.global.u64 	%rd245, [%rd36018];
	ld.global.u64 	%rd246, [%rd36019];
	ld.global.u64 	%rd247, [%rd36020];
	// begin inline asm
	add.cc.u64 %rd243, %rd243, %rd35997;
	addc.cc.u64 %rd244, %rd244, %rd35998;
	addc.cc.u64 %rd245, %rd245, %rd35999;
	addc.cc.u64 %rd246, %rd246, %rd36000;
	addc.cc.u64 %rd247, %rd247, %rd36001;
	addc.u64 %rd32, %rd32, %rd36002;
	
	// end inline asm
	st.global.u64 	[%rd36012], %rd243;
	st.global.u64 	[%rd36016], %rd244;
	st.global.u64 	[%rd36018], %rd245;
	st.global.u64 	[%rd36019], %rd246;
	st.global.u64 	[%rd36020], %rd247;
	st.global.u64 	[%rd36021], %rd32;
	ld.global.u64 	%rd261, [%rd36012];
	ld.global.u64 	%rd262, [%rd36016];
	ld.global.u64 	%rd263, [%rd36018];
	ld.global.u64 	%rd264, [%rd36019];
	ld.global.u64 	%rd265, [%rd36020];
	// begin inline asm
	add.cc.u64 %rd261, %rd261, %rd35997;
	addc.cc.u64 %rd262, %rd262, %rd35998;
	addc.cc.u64 %rd263, %rd263, %rd35999;
	addc.cc.u64 %rd264, %rd264, %rd36000;
	addc.cc.u64 %rd265, %rd265, %rd36001;
	addc.u64 %rd32, %rd32, %rd36002;
	
	// end inline asm
	st.global.u64 	[%rd36012], %rd261;
	st.global.u64 	[%rd36016], %rd262;
	st.global.u64 	[%rd36018], %rd263;
	st.global.u64 	[%rd36019], %rd264;
	st.global.u64 	[%rd36020], %rd265;
	st.global.u64 	[%rd36021], %rd32;
	ld.global.u64 	%rd279, [%rd36012];
	ld.global.u64 	%rd280, [%rd36016];
	ld.global.u64 	%rd281, [%rd36018];
	ld.global.u64 	%rd282, [%rd36019];
	ld.global.u64 	%rd283, [%rd36020];
	// begin inline asm
	add.cc.u64 %rd279, %rd279, %rd35997;
	addc.cc.u64 %rd280, %rd280, %rd35998;
	addc.cc.u64 %rd281, %rd281, %rd35999;
	addc.cc.u64 %rd282, %rd282, %rd36000;
	addc.cc.u64 %rd283, %rd283, %rd36001;
	addc.u64 %rd32, %rd32, %rd36002;
	
	// end inline asm
	st.global.u64 	[%rd36012], %rd279;
	st.global.u64 	[%rd36016], %rd280;
	st.global.u64 	[%rd36018], %rd281;
	st.global.u64 	[%rd36019], %rd282;
	st.global.u64 	[%rd36020], %rd283;
	st.global.u64 	[%rd36021], %rd32;
	ld.global.u64 	%rd297, [%rd36012];
	ld.global.u64 	%rd298, [%rd36016];
	ld.global.u64 	%rd299, [%rd36018];
	ld.global.u64 	%rd300, [%rd36019];
	ld.global.u64 	%rd301, [%rd36020];
	// begin inline asm
	add.cc.u64 %rd297, %rd297, %rd35997;
	addc.cc.u64 %rd298, %rd298, %rd35998;
	addc.cc.u64 %rd299, %rd299, %rd35999;
	addc.cc.u64 %rd300, %rd300, %rd36000;
	addc.cc.u64 %rd301, %rd301, %rd36001;
	addc.u64 %rd32, %rd32, %rd36002;
	
	// end inline asm
	st.global.u64 	[%rd36012], %rd297;
	st.global.u64 	[%rd36016], %rd298;
	st.global.u64 	[%rd36018], %rd299;
	st.global.u64 	[%rd36019], %rd300;
	st.global.u64 	[%rd36020], %rd301;
	st.global.u64 	[%rd36021], %rd32;
	ld.global.u64 	%rd315, [%rd36012];
	ld.global.u64 	%rd316, [%rd36016];
	ld.global.u64 	%rd317, [%rd36018];
	ld.global.u64 	%rd318, [%rd36019];
	ld.global.u64 	%rd319, [%rd36020];
	// begin inline asm
	add.cc.u64 %rd315, %rd315, %rd35997;
	addc.cc.u64 %rd316, %rd316, %rd35998;
	addc.cc.u64 %rd317, %rd317, %rd35999;
	addc.cc.u64 %rd318, %rd318, %rd36000;
	addc.cc.u64 %rd319, %rd319, %rd36001;
	addc.u64 %rd32, %rd32, %rd36002;
	
	// end inline asm
	st.global.u64 	[%rd36012], %rd315;
	st.global.u64 	[%rd36016], %rd316;
	st.global.u64 	[%rd36018], %rd317;
	st.global.u64 	[%rd36019], %rd318;
	st.global.u64 	[%rd36020], %rd319;
	st.global.u64 	[%rd36021], %rd32;
	ld.global.u64 	%rd333, [%rd36012];
	ld.global.u64 	%rd334, [%rd36016];
	ld.global.u64 	%rd335, [%rd36018];
	ld.global.u64 	%rd336, [%rd36019];
	ld.global.u64 	%rd337, [%rd36020];
	// begin inline asm
	add.cc.u64 %rd333, %rd333, %rd35997;
	addc.cc.u64 %rd334, %rd334, %rd35998;
	addc.cc.u64 %rd335, %rd335, %rd35999;
	addc.cc.u64 %rd336, %rd336, %rd36000;
	addc.cc.u64 %rd337, %rd337, %rd36001;
	addc.u64 %rd32, %rd32, %rd36002;
	
	// end inline asm
	st.global.u64 	[%rd36012], %rd333;
	st.global.u64 	[%rd36016], %rd334;
	st.global.u64 	[%rd36018], %rd335;
	st.global.u64 	[%rd36019], %rd336;
	st.global.u64 	[%rd36020], %rd337;
	st.global.u64 	[%rd36021], %rd32;
	ld.global.u64 	%rd351, [%rd36012];
	ld.global.u64 	%rd352, [%rd36016];
	ld.global.u64 	%rd353, [%rd36018];
	ld.global.u64 	%rd354, [%rd36019];
	ld.global.u64 	%rd355, [%rd36020];
	// begin inline asm
	add.cc.u64 %rd351, %rd351, %rd35997;
	addc.cc.u64 %rd352, %rd352, %rd35998;
	addc.cc.u64 %rd353, %rd353, %rd35999;
	addc.cc.u64 %rd354, %rd354, %rd36000;
	addc.cc.u64 %rd355, %rd355, %rd36001;
	addc.u64 %rd32, %rd32, %rd36002;
	
	// end inline asm
	st.global.u64 	[%rd36012], %rd351;
	st.global.u64 	[%rd36016], %rd352;
	st.global.u64 	[%rd36018], %rd353;
	st.global.u64 	[%rd36019], %rd354;
	st.global.u64 	[%rd36020], %rd355;
	st.global.u64 	[%rd36021], %rd32;
	ld.global.u64 	%rd369, [%rd36012];
	ld.global.u64 	%rd370, [%rd36016];
	ld.global.u64 	%rd371, [%rd36018];
	ld.global.u64 	%rd372, [%rd36019];
	ld.global.u64 	%rd373, [%rd36020];
	// begin inline asm
	add.cc.u64 %rd369, %rd369, %rd35997;
	addc.cc.u64 %rd370, %rd370, %rd35998;
	addc.cc.u64 %rd371, %rd371, %rd35999;
	addc.cc.u64 %rd372, %rd372, %rd36000;
	addc.cc.u64 %rd373, %rd373, %rd36001;
	addc.u64 %rd32, %rd32, %rd36002;
	
	// end inline asm
	st.global.u64 	[%rd36012], %rd369;
	st.global.u64 	[%rd36016], %rd370;
	st.global.u64 	[%rd36018], %rd371;
	st.global.u64 	[%rd36019], %rd372;
	st.global.u64 	[%rd36020], %rd373;
	st.global.u64 	[%rd36021], %rd32;
	ld.global.u64 	%rd387, [%rd36012];
	ld.global.u64 	%rd388, [%rd36016];
	ld.global.u64 	%rd389, [%rd36018];
	ld.global.u64 	%rd390, [%rd36019];
	ld.global.u64 	%rd391, [%rd36020];
	// begin inline asm
	add.cc.u64 %rd387, %rd387, %rd35997;
	addc.cc.u64 %rd388, %rd388, %rd35998;
	addc.cc.u64 %rd389, %rd389, %rd35999;
	addc.cc.u64 %rd390, %rd390, %rd36000;
	addc.cc.u64 %rd391, %rd391, %rd36001;
	addc.u64 %rd32, %rd32, %rd36002;
	
	// end inline asm
	st.global.u64 	[%rd36012], %rd387;
	st.global.u64 	[%rd36016], %rd388;
	st.global.u64 	[%rd36018], %rd389;
	st.global.u64 	[%rd36019], %rd390;
	st.global.u64 	[%rd36020], %rd391;
	st.global.u64 	[%rd36021], %rd32;
	ld.global.u64 	%rd405, [%rd36012];
	ld.global.u64 	%rd406, [%rd36016];
	ld.global.u64 	%rd407, [%rd36018];
	ld.global.u64 	%rd408, [%rd36019];
	ld.global.u64 	%rd409, [%rd36020];
	// begin inline asm
	add.cc.u64 %rd405, %rd405, %rd35997;
	addc.cc.u64 %rd406, %rd406, %rd35998;
	addc.cc.u64 %rd407, %rd407, %rd35999;
	addc.cc.u64 %rd408, %rd408, %rd36000;
	addc.cc.u64 %rd409, %rd409, %rd36001;
	addc.u64 %rd32, %rd32, %rd36002;
	
	// end inline asm
	st.global.u64 	[%rd36012], %rd405;
	st.global.u64 	[%rd36016], %rd406;
	st.global.u64 	[%rd36018], %rd407;
	st.global.u64 	[%rd36019], %rd408;
	st.global.u64 	[%rd36020], %rd409;
	st.global.u64 	[%rd36021], %rd32;
	ld.global.u64 	%rd423, [%rd36012];
	ld.global.u64 	%rd424, [%rd36016];
	ld.global.u64 	%rd425, [%rd36018];
	ld.global.u64 	%rd426, [%rd36019];
	ld.global.u64 	%rd427, [%rd36020];
	// begin inline asm
	add.cc.u64 %rd423, %rd423, %rd35997;
	addc.cc.u64 %rd424, %rd424, %rd35998;
	addc.cc.u64 %rd425, %rd425, %rd35999;
	addc.cc.u64 %rd426, %rd426, %rd36000;
	addc.cc.u64 %rd427, %rd427, %rd36001;
	addc.u64 %rd32, %rd32, %rd36002;
	
	// end inline asm
	st.global.u64 	[%rd36012], %rd423;
	st.global.u64 	[%rd36016], %rd424;
	st.global.u64 	[%rd36018], %rd425;
	st.global.u64 	[%rd36019], %rd426;
	st.global.u64 	[%rd36020], %rd427;
	st.global.u64 	[%rd36021], %rd32;
	ld.global.u64 	%rd441, [%rd36012];
	ld.global.u64 	%rd442, [%rd36016];
	ld.global.u64 	%rd443, [%rd36018];
	ld.global.u64 	%rd444, [%rd36019];
	ld.global.u64 	%rd445, [%rd36020];
	// begin inline asm
	add.cc.u64 %rd441, %rd441, %rd35997;
	addc.cc.u64 %rd442, %rd442, %rd35998;
	addc.cc.u64 %rd443, %rd443, %rd35999;
	addc.cc.u64 %rd444, %rd444, %rd36000;
	addc.cc.u64 %rd445, %rd445, %rd36001;
	addc.u64 %rd32, %rd32, %rd36002;
	
	// end inline asm
	st.global.u64 	[%rd36012], %rd441;
	st.global.u64 	[%rd36016], %rd442;
	st.global.u64 	[%rd36018], %rd443;
	st.global.u64 	[%rd36019], %rd444;
	st.global.u64 	[%rd36020], %rd445;
	st.global.u64 	[%rd36021], %rd32;
	ld.global.u64 	%rd459, [%rd36012];
	ld.global.u64 	%rd460, [%rd36016];
	ld.global.u64 	%rd461, [%rd36018];
	ld.global.u64 	%rd462, [%rd36019];
	ld.global.u64 	%rd463, [%rd36020];
	// begin inline asm
	add.cc.u64 %rd459, %rd459, %rd35997;
	addc.cc.u64 %rd460, %rd460, %rd35998;
	addc.cc.u64 %rd461, %rd461, %rd35999;
	addc.cc.u64 %rd462, %rd462, %rd36000;
	addc.cc.u64 %rd463, %rd463, %rd36001;
	addc.u64 %rd32, %rd32, %rd36002;
	
	// end inline asm
	st.global.u64 	[%rd36012], %rd459;
	st.global.u64 	[%rd36016], %rd460;
	st.global.u64 	[%rd36018], %rd461;
	st.global.u64 	[%rd36019], %rd462;
	st.global.u64 	[%rd36020], %rd463;
	st.global.u64 	[%rd36021], %rd32;
	ld.global.u64 	%rd477, [%rd36012];
	ld.global.u64 	%rd478, [%rd36016];
	ld.global.u64 	%rd479, [%rd36018];
	ld.global.u64 	%rd480, [%rd36019];
	ld.global.u64 	%rd481, [%rd36020];
	// begin inline asm
	add.cc.u64 %rd477, %rd477, %rd35997;
	addc.cc.u64 %rd478, %rd478, %rd35998;
	addc.cc.u64 %rd479, %rd479, %rd35999;
	addc.cc.u64 %rd480, %rd480, %rd36000;
	addc.cc.u64 %rd481, %rd481, %rd36001;
	addc.u64 %rd32, %rd32, %rd36002;
	
	// end inline asm
	st.global.u64 	[%rd36012], %rd477;
	st.global.u64 	[%rd36016], %rd478;
	st.global.u64 	[%rd36018], %rd479;
	st.global.u64 	[%rd36019], %rd480;
	st.global.u64 	[%rd36020], %rd481;
	st.global.u64 	[%rd36021], %rd32;
	ld.global.u64 	%rd495, [%rd36012];
	ld.global.u64 	%rd496, [%rd36016];
	ld.global.u64 	%rd497, [%rd36018];
	ld.global.u64 	%rd498, [%rd36019];
	ld.global.u64 	%rd499, [%rd36020];
	// begin inline asm
	add.cc.u64 %rd495, %rd495, %rd35997;
	addc.cc.u64 %rd496, %rd496, %rd35998;
	addc.cc.u64 %rd497, %rd497, %rd35999;
	addc.cc.u64 %rd498, %rd498, %rd36000;
	addc.cc.u64 %rd499, %rd499, %rd36001;
	addc.u64 %rd32, %rd32, %rd36002;
	
	// end inline asm
	st.global.u64 	[%rd36012], %rd495;
	st.global.u64 	[%rd36016], %rd496;
	st.global.u64 	[%rd36018], %rd497;
	st.global.u64 	[%rd36019], %rd498;
	st.global.u64 	[%rd36020], %rd499;
	st.global.u64 	[%rd36021], %rd32;
	ld.global.u64 	%rd513, [%rd36012];
	ld.global.u64 	%rd514, [%rd36016];
	ld.global.u64 	%rd515, [%rd36018];
	ld.global.u64 	%rd516, [%rd36019];
	ld.global.u64 	%rd517, [%rd36020];
	// begin inline asm
	add.cc.u64 %rd513, %rd513, %rd35997;
	addc.cc.u64 %rd514, %rd514, %rd35998;
	addc.cc.u64 %rd515, %rd515, %rd35999;
	addc.cc.u64 %rd516, %rd516, %rd36000;
	addc.cc.u64 %rd517, %rd517, %rd36001;
	addc.u64 %rd32, %rd32, %rd36002;
	
	// end inline asm
	st.global.u64 	[%rd36012], %rd513;
	st.global.u64 	[%rd36016], %rd514;
	st.global.u64 	[%rd36018], %rd515;
	st.global.u64 	[%rd36019], %rd516;
	st.global.u64 	[%rd36020], %rd517;
	st.global.u64 	[%rd36021], %rd32;
	ld.global.u64 	%rd531, [%rd36012];
	ld.global.u64 	%rd532, [%rd36016];
	ld.global.u64 	%rd533, [%rd36018];
	ld.global.u64 	%rd534, [%rd36019];
	ld.global.u64 	%rd535, [%rd36020];
	// begin inline asm
	add.cc.u64 %rd531, %rd531, %rd35997;
	addc.cc.u64 %rd532, %rd532, %rd35998;
	addc.cc.u64 %rd533, %rd533, %rd35999;
	addc.cc.u64 %rd534, %rd534, %rd36000;
	addc.cc.u64 %rd535, %rd535, %rd36001;
	addc.u64 %rd32, %rd32, %rd36002;
	
	// end inline asm
	st.global.u64 	[%rd36012], %rd531;
	st.global.u64 	[%rd36016], %rd532;
	st.global.u64 	[%rd36018], %rd533;
	st.global.u64 	[%rd36019], %rd534;
	st.global.u64 	[%rd36020], %rd535;
	st.global.u64 	[%rd36021], %rd32;
	ld.global.u64 	%rd549, [%rd36012];
	ld.global.u64 	%rd550, [%rd36016];
	ld.global.u64 	%rd551, [%rd36018];
	ld.global.u64 	%rd552, [%rd36019];
	ld.global.u64 	%rd553, [%rd36020];
	// begin inline asm
	add.cc.u64 %rd549, %rd549, %rd35997;
	addc.cc.u64 %rd550, %rd550, %rd35998;
	addc.cc.u64 %rd551, %rd551, %rd35999;
	addc.cc.u64 %rd552, %rd552, %rd36000;
	addc.cc.u64 %rd553, %rd553, %rd36001;
	addc.u64 %rd32, %rd32, %rd36002;
	
	// end inline asm
	st.global.u64 	[%rd36012], %rd549;
	st.global.u64 	[%rd36016], %rd550;
	st.global.u64 	[%rd36018], %rd551;
	st.global.u64 	[%rd36019], %rd552;
	st.global.u64 	[%rd36020], %rd553;
	st.global.u64 	[%rd36021], %rd32;
	ld.global.u64 	%rd567, [%rd36012];
	ld.global.u64 	%rd568, [%rd36016];
	ld.global.u64 	%rd569, [%rd36018];
	ld.global.u64 	%rd570, [%rd36019];
	ld.global.u64 	%rd571, [%rd36020];
	// begin inline asm
	add.cc.u64 %rd567, %rd567, %rd35997;
	addc.cc.u64 %rd568, %rd568, %rd35998;
	addc.cc.u64 %rd569, %rd569, %rd35999;
	addc.cc.u64 %rd570, %rd570, %rd36000;
	addc.cc.u64 %rd571, %rd571, %rd36001;
	addc.u64 %rd32, %rd32, %rd36002;
	
	// end inline asm
	st.global.u64 	[%rd36012], %rd567;
	st.global.u64 	[%rd36016], %rd568;
	st.global.u64 	[%rd36018], %rd569;
	st.global.u64 	[%rd36019], %rd570;
	st.global.u64 	[%rd36020], %rd571;
	st.global.u64 	[%rd36021], %rd32;
	ld.global.u64 	%rd585, [%rd36012];
	ld.global.u64 	%rd586, [%rd36016];
	ld.global.u64 	%rd587, [%rd36018];
	ld.global.u64 	%rd588, [%rd36019];
	ld.global.u64 	%rd589, [%rd36020];
	// begin inline asm
	add.cc.u64 %rd585, %rd585, %rd35997;
	addc.cc.u64 %rd586, %rd586, %rd35998;
	addc.cc.u64 %rd587, %rd587, %rd35999;
	addc.cc.u64 %rd588, %rd588, %rd36000;
	addc.cc.u64 %rd589, %rd589, %rd36001;
	addc.u64 %rd32, %rd32, %rd36002;
	
	// end inline asm
	st.global.u64 	[%rd36012], %rd585;
	st.global.u64 	[%rd36016], %rd586;
	st.global.u64 	[%rd36018], %rd587;
	st.global.u64 	[%rd36019], %rd588;
	st.global.u64 	[%rd36020], %rd589;
	st.global.u64 	[%rd36021], %rd32;
	ld.global.u64 	%rd603, [%rd36012];
	ld.global.u64 	%rd604, [%rd36016];
	ld.global.u64 	%rd605, [%rd36018];
	ld.global.u64 	%rd606, [%rd36019];
	ld.global.u64 	%rd607, [%rd36020];
	// begin inline asm
	add.cc.u64 %rd603, %rd603, %rd35997;
	addc.cc.u64 %rd604, %rd604, %rd35998;
	addc.cc.u64 %rd605, %rd605, %rd35999;
	addc.cc.u64 %rd606, %rd606, %rd36000;
	addc.cc.u64 %rd607, %rd607, %rd36001;
	addc.u64 %rd32, %rd32, %rd36002;
	
	// end inline asm
	st.global.u64 	[%rd36012], %rd603;
	st.global.u64 	[%rd36016], %rd604;
	st.global.u64 	[%rd36018], %rd605;
	st.global.u64 	[%rd36019], %rd606;
	st.global.u64 	[%rd36020], %rd607;
	st.global.u64 	[%rd36021], %rd32;
	ld.global.u64 	%rd621, [%rd36012];
	ld.global.u64 	%rd622, [%rd36016];
	ld.global.u64 	%rd623, [%rd36018];
	ld.global.u64 	%rd624, [%rd36019];
	ld.global.u64 	%rd625, [%rd36020];
	// begin inline asm
	add.cc.u64 %rd621, %rd621, %rd35997;
	addc.cc.u64 %rd622, %rd622, %rd35998;
	addc.cc.u64 %rd623, %rd623, %rd35999;
	addc.cc.u64 %rd624, %rd624, %rd36000;
	addc.cc.u64 %rd625, %rd625, %rd36001;
	addc.u64 %rd32, %rd32, %rd36002;
	
	// end inline asm
	st.global.u64 	[%rd36012], %rd621;
	st.global.u64 	[%rd36016], %rd622;
	st.global.u64 	[%rd36018], %rd623;
	st.global.u64 	[%rd36019], %rd624;
	st.global.u64 	[%rd36020], %rd625;
	st.global.u64 	[%rd36021], %rd32;
	ld.global.u64 	%rd639, [%rd36012];
	ld.global.u64 	%rd640, [%rd36016];
	ld.global.u64 	%rd641, [%rd36018];
	ld.global.u64 	%rd642, [%rd36019];
	ld.global.u64 	%rd643, [%rd36020];
	// begin inline asm
	add.cc.u64 %rd639, %rd639, %rd35997;
	addc.cc.u64 %rd640, %rd640, %rd35998;
	addc.cc.u64 %rd641, %rd641, %rd35999;
	addc.cc.u64 %rd642, %rd642, %rd36000;
	addc.cc.u64 %rd643, %rd643, %rd36001;
	addc.u64 %rd32, %rd32, %rd36002;
	
	// end inline asm
	st.global.u64 	[%rd36012], %rd639;
	st.global.u64 	[%rd36016], %rd640;
	st.global.u64 	[%rd36018], %rd641;
	st.global.u64 	[%rd36019], %rd642;
	st.global.u64 	[%rd36020], %rd643;
	st.global.u64 	[%rd36021], %rd32;
	ld.global.u64 	%rd657, [%rd36012];
	ld.global.u64 	%rd658, [%rd36016];
	ld.global.u64 	%rd659, [%rd36018];
	ld.global.u64 	%rd660, [%rd36019];
	ld.global.u64 	%rd661, [%rd36020];
	// begin inline asm
	add.cc.u64 %rd657, %rd657, %rd35997;
	addc.cc.u64 %rd658, %rd658, %rd35998;
	addc.cc.u64 %rd659, %rd659, %rd35999;
	addc.cc.u64 %rd660, %rd660, %rd36000;
	addc.cc.u64 %rd661, %rd661, %rd36001;
	addc.u64 %rd32, %rd32, %rd36002;
	
	// end inline asm
	st.global.u64 	[%rd36012], %rd657;
	st.global.u64 	[%rd36016], %rd658;
	st.global.u64 	[%rd36018], %rd659;
	st.global.u64 	[%rd36019], %rd660;
	st.global.u64 	[%rd36020], %rd661;
	st.global.u64 	[%rd36021], %rd32;
	ld.global.u64 	%rd675, [%rd36012];
	ld.global.u64 	%rd676, [%rd36016];
	ld.global.u64 	%rd677, [%rd36018];
	ld.global.u64 	%rd678, [%rd36019];
	ld.global.u64 	%rd679, [%rd36020];
	// begin inline asm
	add.cc.u64 %rd675, %rd675, %rd35997;
	addc.cc.u64 %rd676, %rd676, %rd35998;
	addc.cc.u64 %rd677, %rd677, %rd35999;
	addc.cc.u64 %rd678, %rd678, %rd36000;
	addc.cc.u64 %rd679, %rd679, %rd36001;
	addc.u64 %rd32, %rd32, %rd36002;
	
	// end inline asm
	st.global.u64 	[%rd36012], %rd675;
	st.global.u64 	[%rd36016], %rd676;
	st.global.u64 	[%rd36018], %rd677;
	st.global.u64 	[%rd36019], %rd678;
	st.global.u64 	[%rd36020], %rd679;
	st.global.u64 	[%rd36021], %rd32;
	ld.global.u64 	%rd693, [%rd36012];
	ld.global.u64 	%rd694, [%rd36016];
	ld.global.u64 	%rd695, [%rd36018];
	ld.global.u64 	%rd696, [%rd36019];
	ld.global.u64 	%rd697, [%rd36020];
	// begin inline asm
	add.cc.u64 %rd693, %rd693, %rd35997;
	addc.cc.u64 %rd694, %rd694, %rd35998;
	addc.cc.u64 %rd695, %rd695, %rd35999;
	addc.cc.u64 %rd696, %rd696, %rd36000;
	addc.cc.u64 %rd697, %rd697, %rd36001;
	addc.u64 %rd32, %rd32, %rd36002;
	
	// end inline asm
	st.global.u64 	[%rd36012], %rd693;
	st.global.u64 	[%rd36016], %rd694;
	st.global.u64 	[%rd36018], %rd695;
	st.global.u64 	[%rd36019], %rd696;
	st.global.u64 	[%rd36020], %rd697;
	st.global.u64 	[%rd36021], %rd32;
	ld.global.u64 	%rd711, [%rd36012];
	ld.global.u64 	%rd712, [%rd36016];
	ld.global.u64 	%rd713, [%rd36018];
	ld.global.u64 	%rd714, [%rd36019];
	ld.global.u64 	%rd715, [%rd36020];
	// begin inline asm
	add.cc.u64 %rd711, %rd711, %rd35997;
	addc.cc.u64 %rd712, %rd712, %rd35998;
	addc.cc.u64 %rd713, %rd713, %rd35999;
	addc.cc.u64 %rd714, %rd714, %rd36000;
	addc.cc.u64 %rd715, %rd715, %rd36001;
	addc.u64 %rd32, %rd32, %rd36002;
	
	// end inline asm
	st.global.u64 	[%rd36012], %rd711;
	st.global.u64 	[%rd36016], %rd712;
	st.global.u64 	[%rd36018], %rd713;
	st.global.u64 	[%rd36019], %rd714;
	st.global.u64 	[%rd36020], %rd715;
	st.global.u64 	[%rd36021], %rd32;
	ld.global.u64 	%rd729, [%rd36012];
	ld.global.u64 	%rd730, [%rd36016];
	ld.global.u64 	%rd731, [%rd36018];
	ld.global.u64 	%rd732, [%rd36019];
	ld.global.u64 	%rd733, [%rd36020];
	// begin inline asm
	add.cc.u64 %rd729, %rd729, %rd35997;
	addc.cc.u64 %rd730, %rd730, %rd35998;
	addc.cc.u64 %rd731, %rd731, %rd35999;
	addc.cc.u64 %rd732, %rd732, %rd36000;
	addc.cc.u64 %rd733, %rd733, %rd36001;
	addc.u64 %rd32, %rd32, %rd36002;
	
	// end inline asm
	st.global.u64 	[%rd36012], %rd729;
	st.global.u64 	[%rd36016], %rd730;
	st.global.u64 	[%rd36018], %rd731;
	st.global.u64 	[%rd36019], %rd732;
	st.global.u64 	[%rd36020], %rd733;
	st.global.u64 	[%rd36021], %rd32;
	ld.global.u64 	%rd747, [%rd36012];
	ld.global.u64 	%rd748, [%rd36016];
	ld.global.u64 	%rd749, [%rd36018];
	ld.global.u64 	%rd750, [%rd36019];
	ld.global.u64 	%rd751, [%rd36020];
	// begin inline asm
	add.cc.u64 %rd747, %rd747, %rd35997;
	addc.cc.u64 %rd748, %rd748, %rd35998;
	addc.cc.u64 %rd749, %rd749, %rd35999;
	addc.cc.u64 %rd750, %rd750, %rd36000;
	addc.cc.u64 %rd751, %rd751, %rd36001;
	addc.u64 %rd32, %rd32, %rd36002;
	
	// end inline asm
	st.global.u64 	[%rd36012], %rd747;
	st.global.u64 	[%rd36016], %rd748;
	st.global.u64 	[%rd36018], %rd749;
	st.global.u64 	[%rd36019], %rd750;
	st.global.u64 	[%rd36020], %rd751;
	st.global.u64 	[%rd36021], %rd32;
	ld.global.u64 	%rd765, [%rd36012];
	ld.global.u64 	%rd766, [%rd36016];
	ld.global.u64 	%rd767, [%rd36018];
	ld.global.u64 	%rd768, [%rd36019];
	ld.global.u64 	%rd769, [%rd36020];
	// begin inline asm
	add.cc.u64 %rd765, %rd765, %rd35997;
	addc.cc.u64 %rd766, %rd766, %rd35998;
	addc.cc.u64 %rd767, %rd767, %rd35999;
	addc.cc.u64 %rd768, %rd768, %rd36000;
	addc.cc.u64 %rd769, %rd769, %rd36001;
	addc.u64 %rd32, %rd32, %rd36002;
	
	// end inline asm
	st.global.u64 	[%rd36012], %rd765;
	st.global.u64 	[%rd36016], %rd766;
	st.global.u64 	[%rd36018], %rd767;
	st.global.u64 	[%rd36019], %rd768;
	st.global.u64 	[%rd36020], %rd769;
	st.global.u64 	[%rd36021], %rd32;
	ld.global.u64 	%rd783, [%rd36012];
	ld.global.u64 	%rd784, [%rd36016];
	ld.global.u64 	%rd785, [%rd36018];
	ld.global.u64 	%rd786, [%rd36019];
	ld.global.u64 	%rd787, [%rd36020];
	// begin inline asm
	add.cc.u64 %rd783, %rd783, %rd35997;
	addc.cc.u64 %rd784, %rd784, %rd35998;
	addc.cc.u64 %rd785, %rd785, %rd35999;
	addc.cc.u64 %rd786, %rd786, %rd36000;
	addc.cc.u64 %rd787, %rd787, %rd36001;
	addc.u64 %rd32, %rd32, %rd36002;
	
	// end inline asm
	st.global.u64 	[%rd36012], %rd783;
	st.global.u64 	[%rd36016], %rd784;
	st.global.u64 	[%rd36018], %rd785;
	st.global.u64 	[%rd36019], %rd786;
	st.global.u64 	[%rd36020], %rd787;
	st.global.u64 	[%rd36021], %rd32;
	ld.global.u64 	%rd801, [%rd36012];
	ld.global.u64 	%rd802, [%rd36016];
	ld.global.u64 	%rd803, [%rd36018];
	ld.global.u64 	%rd804, [%rd36019];
	ld.global.u64 	%rd805, [%rd36020];
	// begin inline asm
	add.cc.u64 %rd801, %rd801, %rd35997;
	addc.cc.u64 %rd802, %rd802, %rd35998;
	addc.cc.u64 %rd803, %rd803, %rd35999;
	addc.cc.u64 %rd804, %rd804, %rd36000;
	addc.cc.u64 %rd805, %rd805, %rd36001;
	addc.u64 %rd32, %rd32, %rd36002;
	
	// end inline asm
	st.global.u64 	[%rd36012], %rd801;
	st.global.u64 	[%rd36016], %rd802;
	st.global.u64 	[%rd36018], %rd803;
	st.global.u64 	[%rd36019], %rd804;
	st.global.u64 	[%rd36020], %rd805;
	st.global.u64 	[%rd36021], %rd32;
	ld.global.u64 	%rd819, [%rd36012];
	ld.global.u64 	%rd820, [%rd36016];
	ld.global.u64 	%rd821, [%rd36018];
	ld.global.u64 	%rd822, [%rd36019];
	ld.global.u64 	%rd823, [%rd36020];
	// begin inline asm
	add.cc.u64 %rd819, %rd819, %rd35997;
	addc.cc.u64 %rd820, %rd820, %rd35998;
	addc.cc.u64 %rd821, %rd821, %rd35999;
	addc.cc.u64 %rd822, %rd822, %rd36000;
	addc.cc.u64 %rd823, %rd823, %rd36001;
	addc.u64 %rd32, %rd32, %rd36002;
	
	// end inline asm
	st.global.u64 	[%rd36012], %rd819;
	st.global.u64 	[%rd36016], %rd820;
	st.global.u64 	[%rd36018], %rd821;
	st.global.u64 	[%rd36019], %rd822;
	st.global.u64 	[%rd36020], %rd823;
	st.global.u64 	[%rd36021], %rd32;
	ld.global.u64 	%rd837, [%rd36012];
	ld.global.u64 	%rd838, [%rd36016];
	ld.global.u64 	%rd839, [%rd36018];
	ld.global.u64 	%rd840, [%rd36019];
	ld.global.u64 	%rd841, [%rd36020];
	// begin inline asm
	add.cc.u64 %rd837, %rd837, %rd35997;
	addc.cc.u64 %rd838, %rd838, %rd35998;
	addc.cc.u64 %rd839, %rd839, %rd35999;
	addc.cc.u64 %rd840, %rd840, %rd36000;
	addc.cc.u64 %rd841, %rd841, %rd36001;
	addc.u64 %rd32, %rd32, %rd36002;
	
	// end inline asm
	st.global.u64 	[%rd36012], %rd837;
	st.global.u64 	[%rd36016], %rd838;
	st.global.u64 	[%rd36018], %rd839;
	st.global.u64 	[%rd36019], %rd840;
	st.global.u64 	[%rd36020], %rd841;
	st.global.u64 	[%rd36021], %rd32;
	ld.global.u64 	%rd855, [%rd36012];
	ld.global.u64 	%rd856, [%rd36016];
	ld.global.u64 	%rd857, [%rd36018];
	ld.global.u64 	%rd858, [%rd36019];
	ld.global.u64 	%rd859, [%rd36020];
	// begin inline asm
	add.cc.u64 %rd855, %rd855, %rd35997;
	addc.cc.u64 %rd856, %rd856, %rd35998;
	addc.cc.u64 %rd857, %rd857, %rd35999;
	addc.cc.u64 %rd858, %rd858, %rd36000;
	addc.cc.u64 %rd859, %rd859, %rd36001;
	addc.u64 %rd32, %rd32, %rd36002;
	
	// end inline asm
	st.global.u64 	[%rd36012], %rd855;
	st.global.u64 	[%rd36016], %rd856;
	st.global.u64 	[%rd36018], %rd857;
	st.global.u64 	[%rd36019], %rd858;
	st.global.u64 	[%rd36020], %rd859;
	st.global.u64 	[%rd36021], %rd32;
	ld.global.u64 	%rd873, [%rd36012];
	ld.global.u64 	%rd874, [%rd36016];
	ld.global.u64 	%rd875, [%rd36018];
	ld.global.u64 	%rd876, [%rd36019];
	ld.global.u64 	%rd877, [%rd36020];
	// begin inline asm
	add.cc.u64 %rd873, %rd873, %rd35997;
	addc.cc.u64 %rd874, %rd874, %rd35998;
	addc.cc.u64 %rd875, %rd875, %rd35999;
	addc.cc.u64 %rd876, %rd876, %rd36000;
	addc.cc.u64 %rd877, %rd877, %rd36001;
	addc.u64 %rd32, %rd32, %rd36002;
	
	// end inline asm
	st.global.u64 	[%rd36012], %rd873;
	st.global.u64 	[%rd36016], %rd874;
	st.global.u64 	[%rd36018], %rd875;
	st.global.u64 	[%rd36019], %rd876;
	st.global.u64 	[%rd36020], %rd877;
	st.global.u64 	[%rd36021], %rd32;
	ld.global.u64 	%rd891, [%rd36012];
	ld.global.u64 	%rd892, [%rd36016];
	ld.global.u64 	%rd893, [%rd36018];
	ld.global.u64 	%rd894, [%rd36019];
	ld.global.u64 	%rd895, [%rd36020];
	// begin inline asm
	add.cc.u64 %rd891, %rd891, %rd35997;
	addc.cc.u64 %rd892, %rd892, %rd35998;
	addc.cc.u64 %rd893, %rd893, %rd35999;
	addc.cc.u64 %rd894, %rd894, %rd36000;
	addc.cc.u64 %rd895, %rd895, %rd36001;
	addc.u64 %rd32, %rd32, %rd36002;
	
	// end inline asm
	st.global.u64 	[%rd36012], %rd891;
	st.global.u64 	[%rd36016], %rd892;
	st.global.u64 	[%rd36018], %rd893;
	st.global.u64 	[%rd36019], %rd894;
	st.global.u64 	[%rd36020], %rd895;
	st.global.u64 	[%rd36021], %rd32;
	ld.global.u64 	%rd909, [%rd36012];
	ld.global.u64 	%rd910, [%rd36016];
	ld.global.u64 	%rd911, [%rd36018];
	ld.global.u64 	%rd912, [%rd36019];
	ld.global.u64 	%rd913, [%rd36020];
	// begin inline asm
	add.cc.u64 %rd909, %rd909, %rd35997;
	addc.cc.u64 %rd910, %rd910, %rd35998;
	addc.cc.u64 %rd911, %rd911, %rd35999;
	addc.cc.u64 %rd912, %rd912, %rd36000;
	addc.cc.u64 %rd913, %rd913, %rd36001;
	addc.u64 %rd32, %rd32, %rd36002;
	
	// end inline asm
	st.global.u64 	[%rd36012], %rd909;
	st.global.u64 	[%rd36016], %rd910;
	st.global.u64 	[%rd36018], %rd911;
	st.global.u64 	[%rd36019], %rd912;
	st.global.u64 	[%rd36020], %rd913;
	st.global.u64 	[%rd36021], %rd32;
	ld.global.u64 	%rd927, [%rd36012];
	ld.global.u64 	%rd928, [%rd36016];
	ld.global.u64 	%rd929, [%rd36018];
	ld.global.u64 	%rd930, [%rd36019];
	ld.global.u64 	%rd931, [%rd36020];
	// begin inline asm
	add.cc.u64 %rd927, %rd927, %rd35997;
	addc.cc.u64 %rd928, %rd928, %rd35998;
	addc.cc.u64 %rd929, %rd929, %rd35999;
	addc.cc.u64 %rd930, %rd930, %rd36000;
	addc.cc.u64 %rd931, %rd931, %rd36001;
	addc.u64 %rd32, %rd32, %rd36002;
	
	// end inline asm
	st.global.u64 	[%rd36012], %rd927;
	st.global.u64 	[%rd36016], %rd928;
	st.global.u64 	[%rd36018], %rd929;
	st.global.u64 	[%rd36019], %rd930;
	st.global.u64 	[%rd36020], %rd931;
	st.global.u64 	[%rd36021], %rd32;
	ld.global.u64 	%rd945, [%rd36012];
	ld.global.u64 	%rd946, [%rd36016];
	ld.global.u64 	%rd947, [%rd36018];
	ld.global.u64 	%rd948, [%rd36019];
	ld.global.u64 	%rd949, [%rd36020];
	// begin inline asm
	add.cc.u64 %rd945, %rd945, %rd35997;
	addc.cc.u64 %rd946, %rd946, %rd35998;
	addc.cc.u64 %rd947, %rd947, %rd35999;
	addc.cc.u64 %rd948, %rd948, %rd36000;
	addc.cc.u64 %rd949, %rd949, %rd36001;
	addc.u64 %rd32, %rd32, %rd36002;
	
	// end inline asm
	st.global.u64 	[%rd36012], %rd945;
	st.global.u64 	[%rd36016], %rd946;
	st.global.u64 	[%rd36018], %rd947;
	st.global.u64 	[%rd36019], %rd948;
	st.global.u64 	[%rd36020], %rd949;
	st.global.u64 	[%rd36021], %rd32;
	ld.global.u64 	%rd963, [%rd36012];
	ld.global.u64 	%rd964, [%rd36016];
	ld.global.u64 	%rd965, [%rd36018];
	ld.global.u64 	%rd966, [%rd36019];
	ld.global.u64 	%rd967, [%rd36020];
	// begin inline asm
	add.cc.u64 %rd963, %rd963, %rd35997;
	addc.cc.u64 %rd964, %rd964, %rd35998;
	addc.cc.u64 %rd965, %rd965, %rd35999;
	addc.cc.u64 %rd966, %rd966, %rd36000;
	addc.cc.u64 %rd967, %rd967, %rd36001;
	addc.u64 %rd32, %rd32, %rd36002;
	
	// end inline asm
	st.global.u64 	[%rd36012], %rd963;
	st.global.u64 	[%rd36016], %rd964;
	st.global.u64 	[%rd36018], %rd965;
	st.global.u64 	[%rd36019], %rd966;
	st.global.u64 	[%rd36020], %rd967;
	st.global.u64 	[%rd36021], %rd32;
	ld.global.u64 	%rd981, [%rd36012];
	ld.global.u64 	%rd982, [%rd36016];
	ld.global.u64 	%rd983, [%rd36018];
	ld.global.u64 	%rd984, [%rd36019];
	ld.global.u64 	%rd985, [%rd36020];
	// begin inline asm
	add.cc.u64 %rd981, %rd981, %rd35997;
	addc.cc.u64 %rd982, %rd982, %rd35998;
	addc.cc.u64 %rd983, %rd983, %rd35999;
	addc.cc.u64 %rd984, %rd984, %rd36000;
	addc.cc.u64 %rd985, %rd985, %rd36001;
	addc.u64 %rd32, %rd32, %rd36002;
	
	// end inline asm
	st.global.u64 	[%rd36012], %rd981;
	st.global.u64 	[%rd36016], %rd982;
	st.global.u64 	[%rd36018], %rd983;
	st.global.u64 	[%rd36019], %rd984;
	st.global.u64 	[%rd36020], %rd985;
	st.global.u64 	[%rd36021], %rd32;
	ld.global.u64 	%rd999, [%rd36012];
	ld.global.u64 	%rd1000, [%rd36016];
	ld.global.u64 	%rd1001, [%rd36018];
	ld.global.u64 	%rd1002, [%rd36019];
	ld.global.u64 	%rd1003, [%rd36020];
	// begin inline asm
	add.cc.u64 %rd999, %rd999, %rd35997;
	addc.cc.u64 %rd1000, %rd1000, %rd35998;
	addc.cc.u64 %rd1001, %rd1001, %rd35999;
	addc.cc.u64 %rd1002, %rd1002, %rd36000;
	addc.cc.u64 %rd1003, %rd1003, %rd36001;
	addc.u64 %rd32, %rd32, %rd36002;
	
	// end inline asm
	st.global.u64 	[%rd36012], %rd999;
	st.global.u64 	[%rd36016], %rd1000;
	st.global.u64 	[%rd36018], %rd1001;
	st.global.u64 	[%rd36019], %rd1002;
	st.global.u64 	[%rd36020], %rd1003;
	st.global.u64 	[%rd36021], %rd32;
	ld.global.u64 	%rd1017, [%rd36012];
	ld.global.u64 	%rd1018, [%rd36016];
	ld.global.u64 	%rd1019, [%rd36018];
	ld.global.u64 	%rd1020, [%rd36019];
	ld.global.u64 	%rd1021, [%rd36020];
	// begin inline asm
	add.cc.u64 %rd1017, %rd1017, %rd35997;
	addc.cc.u64 %rd1018, %rd1018, %rd35998;
	addc.cc.u64 %rd1019, %rd1019, %rd35999;
	addc.cc.u64 %rd1020, %rd1020, %rd36000;
	addc.cc.u64 %rd1021, %rd1021, %rd36001;
	addc.u64 %rd32, %rd32, %rd36002;
	
	// end inline asm
	st.global.u64 	[%rd36012], %rd1017;
	st.global.u64 	[%rd36016], %rd1018;
	st.global.u64 	[%rd36018], %rd1019;
	st.global.u64 	[%rd36019], %rd1020;
	st.global.u64 	[%rd36020], %rd1021;
	st.global.u64 	[%rd36021], %rd32;
	ld.global.u64 	%rd1035, [%rd36012];
	ld.global.u64 	%rd1036, [%rd36016];
	ld.global.u64 	%rd1037, [%rd36018];
	ld.global.u64 	%rd1038, [%rd36019];
	ld.global.u64 	%rd1039, [%rd36020];
	// begin inline asm
	add.cc.u64 %rd1035, %rd1035, %rd35997;
	addc.cc.u64 %rd1036, %rd1036, %rd35998;
	addc.cc.u64 %rd1037, %rd1037, %rd35999;
	addc.cc.u64 %rd1038, %rd1038, %rd36000;
	addc.cc.u64 %rd1039, %rd1039, %rd36001;
	addc.u64 %rd32, %rd32, %rd36002;
	
	// end inline asm
	st.global.u64 	[%rd36012], %rd1035;
	st.global.u64 	[%rd36016], %rd1036;
	st.global.u64 	[%rd36018], %rd1037;
	st.global.u64 	[%rd36019], %rd1038;
	st.global.u64 	[%rd36020], %rd1039;
	st.global.u64 	[%rd36021], %rd32;
	ld.global.u64 	%rd1053, [%rd36012];
	ld.global.u64 	%rd1054, [%rd36016];
	ld.global.u64 	%rd1055, [%rd36018];
	ld.global.u64 	%rd1056, [%rd36019];
	ld.global.u64 	%rd1057, [%rd36020];
	// begin inline asm
	add.cc.u64 %rd1053, %rd1053, %rd35997;
	addc.cc.u64 %rd1054, %rd1054, %rd35998;
	addc.cc.u64 %rd1055, %rd1055, %rd35999;
	addc.cc.u64 %rd1056, %rd1056, %rd36000;
	addc.cc.u64 %rd1057, %rd1057, %rd36001;
	addc.u64 %rd32, %rd32, %rd36002;
	
	// end inline asm
	st.global.u64 	[%rd36012], %rd1053;
	st.global.u64 	[%rd36016], %rd1054;
	st.global.u64 	[%rd36018], %rd1055;
	st.global.u64 	[%rd36019], %rd1056;
	st.global.u64 	[%rd36020], %rd1057;
	st.global.u64 	[%rd36021], %rd32;
	ld.global.u64 	%rd1071, [%rd36012];
	ld.global.u64 	%rd1072, [%rd36016];
	ld.global.u64 	%rd1073, [%rd36018];
	ld.global.u64 	%rd1074, [%rd36019];
	ld.global.u64 	%rd1075, [%rd36020];
	// begin inline asm
	add.cc.u64 %rd1071, %rd1071, %rd35997;
	addc.cc.u64 %rd1072, %rd1072, %rd35998;
	addc.cc.u64 %rd1073, %rd1073, %rd35999;
	addc.cc.u64 %rd1074, %rd1074, %rd36000;
	addc.cc.u64 %rd1075, %rd1075, %rd36001;
	addc.u64 %rd32, %rd32, %rd36002;
	
	// end inline asm
	st.global.u64 	[%rd36012], %rd1071;
	st.global.u64 	[%rd36016], %rd1072;
	st.global.u64 	[%rd36018], %rd1073;
	st.global.u64 	[%rd36019], %rd1074;
	st.global.u64 	[%rd36020], %rd1075;
	st.global.u64 	[%rd36021], %rd32;
	ld.global.u64 	%rd1089, [%rd36012];
	ld.global.u64 	%rd1090, [%rd36016];
	ld.global.u64 	%rd1091, [%rd36018];
	ld.global.u64 	%rd1092, [%rd36019];
	ld.global.u64 	%rd1093, [%rd36020];
	// begin inline asm
	add.cc.u64 %rd1089, %rd1089, %rd35997;
	addc.cc.u64 %rd1090, %rd1090, %rd35998;
	addc.cc.u64 %rd1091, %rd1091, %rd35999;
	addc.cc.u64 %rd1092, %rd1092, %rd36000;
	addc.cc.u64 %rd1093, %rd1093, %rd36001;
	addc.u64 %rd32, %rd32, %rd36002;
	
	// end inline asm
	st.global.u64 	[%rd36012], %rd1089;
	st.global.u64 	[%rd36016], %rd1090;
	st.global.u64 	[%rd36018], %rd1091;
	st.global.u64 	[%rd36019], %rd1092;
	st.global.u64 	[%rd36020], %rd1093;
	st.global.u64 	[%rd36021], %rd32;
	ld.global.u64 	%rd1107, [%rd36012];
	ld.global.u64 	%rd1108, [%rd36016];
	ld.global.u64 	%rd1109, [%rd36018];
	ld.global.u64 	%rd1110, [%rd36019];
	ld.global.u64 	%rd1111, [%rd36020];
	// begin inline asm
	add.cc.u64 %rd1107, %rd1107, %rd35997;
	addc.cc.u64 %rd1108, %rd1108, %rd35998;
	addc.cc.u64 %rd1109, %rd1109, %rd35999;
	addc.cc.u64 %rd1110, %rd1110, %rd36000;
	addc.cc.u64 %rd1111, %rd1111, %rd36001;
	addc.u64 %rd32, %rd32, %rd36002;
	
	// end inline asm
	st.global.u64 	[%rd36012], %rd1107;
	st.global.u64 	[%rd36016], %rd1108;
	st.global.u64 	[%rd36018], %rd1109;
	st.global.u64 	[%rd36019], %rd1110;
	st.global.u64 	[%rd36020], %rd1111;
	st.global.u64 	[%rd36021], %rd32;
	ld.global.u64 	%rd1125, [%rd36012];
	ld.global.u64 	%rd1126, [%rd36016];
	ld.global.u64 	%rd1127, [%rd36018];
	ld.global.u64 	%rd1128, [%rd36019];
	ld.global.u64 	%rd1129, [%rd36020];
	// begin inline asm
	add.cc.u64 %rd1125, %rd1125, %rd35997;
	addc.cc.u64 %rd1126, %rd1126, %rd35998;
	addc.cc.u64 %rd1127, %rd1127, %rd35999;
	addc.cc.u64 %rd1128, %rd1128, %rd36000;
	addc.cc.u64 %rd1129, %rd1129, %rd36001;
	addc.u64 %rd32, %rd32, %rd36002;
	
	// end inline asm
	st.global.u64 	[%rd36012], %rd1125;
	st.global.u64 	[%rd36016], %rd1126;
	st.global.u64 	[%rd36018], %rd1127;
	st.global.u64 	[%rd36019], %rd1128;
	st.global.u64 	[%rd36020], %rd1129;
	st.global.u64 	[%rd36021], %rd32;
	ld.global.u64 	%rd1143, [%rd36012];
	ld.global.u64 	%rd1144, [%rd36016];
	ld.global.u64 	%rd1145, [%rd36018];
	ld.global.u64 	%rd1146, [%rd36019];
	ld.global.u64 	%rd1147, [%rd36020];
	// begin inline asm
	add.cc.u64 %rd1143, %rd1143, %rd35997;
	addc.cc.u64 %rd1144, %rd1144, %rd35998;
	addc.cc.u64 %rd1145, %rd1145, %rd35999;
	addc.cc.u64 %rd1146, %rd1146, %rd36000;
	addc.cc.u64 %rd1147, %rd1147, %rd36001;
	addc.u64 %rd32, %rd32, %rd36002;
	
	// end inline asm
	st.global.u64 	[%rd36012], %rd1143;
	st.global.u64 	[%rd36016], %rd1144;
	st.global.u64 	[%rd36018], %rd1145;
	st.global.u64 	[%rd36019], %rd1146;
	st.global.u64 	[%rd36020], %rd1147;
	st.global.u64 	[%rd36021], %rd32;
	ld.global.u64 	%rd1161, [%rd36012];
	ld.global.u64 	%rd1162, [%rd36016];
	ld.global.u64 	%rd1163, [%rd36018];
	ld.global.u64 	%rd1164, [%rd36019];
	ld.global.u64 	%rd1165, [%rd36020];
	// begin inline asm
	add.cc.u64 %rd1161, %rd1161, %rd35997;
	addc.cc.u64 %rd1162, %rd1162, %rd35998;
	addc.cc.u64 %rd1163, %rd1163, %rd35999;
	addc.cc.u64 %rd1164, %rd1164, %rd36000;
	addc.cc.u64 %rd1165, %rd1165, %rd36001;
	addc.u64 %rd32, %rd32, %rd36002;
	
	// end inline asm
	st.global.u64 	[%rd36012], %rd1161;
	st.global.u64 	[%rd36016], %rd1162;
	st.global.u64 	[%rd36018], %rd1163;
	st.global.u64 	[%rd36019], %rd1164;
	st.global.u64 	[%rd36020], %rd1165;
	st.global.u64 	[%rd36021], %rd32;
	ld.global.u64 	%rd1179, [%rd36012];
	ld.global.u64 	%rd1180, [%rd36016];
	ld.global.u64 	%rd1181, [%rd36018];
	ld.global.u64 	%rd1182, [%rd36019];
	ld.global.u64 	%rd1183, [%rd36020];
	// begin inline asm
	add.cc.u64 %rd1179, %rd1179, %rd35997;
	addc.cc.u64 %rd1180, %rd1180, %rd35998;
	addc.cc.u64 %rd1181, %rd1181, %rd35999;
	addc.cc.u64 %rd1182, %rd1182, %rd36000;
	addc.cc.u64 %rd1183, %rd1183, %rd36001;
	addc.u64 %rd32, %rd32, %rd36002;
	
	// end inline asm
	st.global.u64 	[%rd36012], %rd1179;
	st.global.u64 	[%rd36016], %rd1180;
	st.global.u64 	[%rd36018], %rd1181;
	st.global.u64 	[%rd36019], %rd1182;
	st.global.u64 	[%rd36020], %rd1183;
	st.global.u64 	[%rd36021], %rd32;
	ld.global.u64 	%rd1197, [%rd36012];
	ld.global.u64 	%rd1198, [%rd36016];
	ld.global.u64 	%rd1199, [%rd36018];
	ld.global.u64 	%rd1200, [%rd36019];
	ld.global.u64 	%rd1201, [%rd36020];
	// begin inline asm
	add.cc.u64 %rd1197, %rd1197, %rd35997;
	addc.cc.u64 %rd1198, %rd1198, %rd35998;
	addc.cc.u64 %rd1199, %rd1199, %rd35999;
	addc.cc.u64 %rd1200, %rd1200, %rd36000;
	addc.cc.u64 %rd1201, %rd1201, %rd36001;
	addc.u64 %rd32, %rd32, %rd36002;
	
	// end inline asm
	st.global.u64 	[%rd36012], %rd1197;
	st.global.u64 	[%rd36016], %rd1198;
	st.global.u64 	[%rd36018], %rd1199;
	st.global.u64 	[%rd36019], %rd1200;
	st.global.u64 	[%rd36020], %rd1201;
	st.global.u64 	[%rd36021], %rd32;
	ld.global.u64 	%rd1215, [%rd36012];
	ld.global.u64 	%rd1216, [%rd36016];
	ld.global.u64 	%rd1217, [%rd36018];
	ld.global.u64 	%rd1218, [%rd36019];
	ld.global.u64 	%rd1219, [%rd36020];
	// begin inline asm
	add.cc.u64 %rd1215, %rd1215, %rd35997;
	addc.cc.u64 %rd1216, %rd1216, %rd35998;
	addc.cc.u64 %rd1217, %rd1217, %rd35999;
	addc.cc.u64 %rd1218, %rd1218, %rd36000;
	addc.cc.u64 %rd1219, %rd1219, %rd36001;
	addc.u64 %rd32, %rd32, %rd36002;
	
	// end inline asm
	st.global.u64 	[%rd36012], %rd1215;
	st.global.u64 	[%rd36016], %rd1216;
	st.global.u64 	[%rd36018], %rd1217;
	st.global.u64 	[%rd36019], %rd1218;
	st.global.u64 	[%rd36020], %rd1219;
	st.global.u64 	[%rd36021], %rd32;
	ld.global.u64 	%rd1233, [%rd36012];
	ld.global.u64 	%rd1234, [%rd36016];
	ld.global.u64 	%rd1235, [%rd36018];
	ld.global.u64 	%rd1236, [%rd36019];
	ld.global.u64 	%rd1237, [%rd36020];
	// begin inline asm
	add.cc.u64 %rd1233, %rd1233, %rd35997;
	addc.cc.u64 %rd1234, %rd1234, %rd35998;
	addc.cc.u64 %rd1235, %rd1235, %rd35999;
	addc.cc.u64 %rd1236, %rd1236, %rd36000;
	addc.cc.u64 %rd1237, %rd1237, %rd36001;
	addc.u64 %rd32, %rd32, %rd36002;
	
	// end inline asm
	st.global.u64 	[%rd36012], %rd1233;
	st.global.u64 	[%rd36016], %rd1234;
	st.global.u64 	[%rd36018], %rd1235;
	st.global.u64 	[%rd36019], %rd1236;
	st.global.u64 	[%rd36020], %rd1237;
	st.global.u64 	[%rd36021], %rd32;
	ld.global.u64 	%rd1251, [%rd36012];
	ld.global.u64 	%rd1252, [%rd36016];
	ld.global.u64 	%rd1253, [%rd36018];
	ld.global.u64 	%rd1254, [%rd36019];
	ld.global.u64 	%rd1255, [%rd36020];
	// begin inline asm
	add.cc.u64 %rd1251, %rd1251, %rd35997;
	addc.cc.u64 %rd1252, %rd1252, %rd35998;
	addc.cc.u64 %rd1253, %rd1253, %rd35999;
	addc.cc.u64 %rd1254, %rd1254, %rd36000;
	addc.cc.u64 %rd1255, %rd1255, %rd36001;
	addc.u64 %rd32, %rd32, %rd36002;
	
	// end inline asm
	st.global.u64 	[%rd36012], %rd1251;
	st.global.u64 	[%rd36016], %rd1252;
	st.global.u64 	[%rd36018], %rd1253;
	st.global.u64 	[%rd36019], %rd1254;
	st.global.u64 	[%rd36020], %rd1255;
	st.global.u64 	[%rd36021], %rd32;
	ld.global.u64 	%rd1269, [%rd36012];
	ld.global.u64 	%rd1270, [%rd36016];
	ld.global.u64 	%rd1271, [%rd36018];
	ld.global.u64 	%rd1272, [%rd36019];
	ld.global.u64 	%rd1273, [%rd36020];
	// begin inline asm
	add.cc.u64 %rd1269, %rd1269, %rd35997;
	addc.cc.u64 %rd1270, %rd1270, %rd35998;
	addc.cc.u64 %rd1271, %rd1271, %rd35999;
	addc.cc.u64 %rd1272, %rd1272, %rd36000;
	addc.cc.u64 %rd1273, %rd1273, %rd36001;
	addc.u64 %rd32, %rd32, %rd36002;
	
	// end inline asm
	st.global.u64 	[%rd36012], %rd1269;
	st.global.u64 	[%rd36016], %rd1270;
	st.global.u64 	[%rd36018], %rd1271;
	st.global.u64 	[%rd36019], %rd1272;
	st.global.u64 	[%rd36020], %rd1273;
	st.global.u64 	[%rd36021], %rd32;
	ld.global.u64 	%rd1287, [%rd36012];
	ld.global.u64 	%rd1288, [%rd36016];
	ld.global.u64 	%rd1289, [%rd36018];
	ld.global.u64 	%rd1290, [%rd36019];
	ld.global.u64 	%rd1291, [%rd36020];
	// begin inline asm
	add.cc.u64 %rd1287, %rd1287, %rd35997;
	addc.cc.u64 %rd1288, %rd1288, %rd35998;
	addc.cc.u64 %rd1289, %rd1289, %rd35999;
	addc.cc.u64 %rd1290, %rd1290, %rd36000;
	addc.cc.u64 %rd1291, %rd1291, %rd36001;
	addc.u64 %rd32, %rd32, %rd36002;
	
	// end inline asm
	st.global.u64 	[%rd36012], %rd1287;
	st.global.u64 	[%rd36016], %rd1288;
	st.global.u64 	[%rd36018], %rd1289;
	st.global.u64 	[%rd36019], %rd1290;
	st.global.u64 	[%rd36020], %rd1291;
	st.global.u64 	[%rd36021], %rd32;
	ld.global.u64 	%rd1305, [%rd36012];
	ld.global.u64 	%rd1306, [%rd36016];
	ld.global.u64 	%rd1307, [%rd36018];
	ld.global.u64 	%rd1308, [%rd36019];
	ld.global.u64 	%rd1309, [%rd36020];
	// begin inline asm
	add.cc.u64 %rd1305, %rd1305, %rd35997;
	addc.cc.u64 %rd1306, %rd1306, %rd35998;
	addc.cc.u64 %rd1307, %rd1307, %rd35999;
	addc.cc.u64 %rd1308, %rd1308, %rd36000;
	addc.cc.u64 %rd1309, %rd1309, %rd36001;
	addc.u64 %rd32, %rd32, %rd36002;
	
	// end inline asm
	st.global.u64 	[%rd36012], %rd1305;
	st.global.u64 	[%rd36016], %rd1306;
	st.global.u64 	[%rd36018], %rd1307;
	st.global.u64 	[%rd36019], %rd1308;
	st.global.u64 	[%rd36020], %rd1309;
	st.global.u64 	[%rd36021], %rd32;
	ld.global.u64 	%rd1323, [%rd36012];
	ld.global.u64 	%rd1324, [%rd36016];
	ld.global.u64 	%rd1325, [%rd36018];
	ld.global.u64 	%rd1326, [%rd36019];
	ld.global.u64 	%rd1327, [%rd36020];
	// begin inline asm
	add.cc.u64 %rd1323, %rd1323, %rd35997;
	addc.cc.u64 %rd1324, %rd1324, %rd35998;
	addc.cc.u64 %rd1325, %rd1325, %rd35999;
	addc.cc.u64 %rd1326, %rd1326, %rd36000;
	addc.cc.u64 %rd1327, %rd1327, %rd36001;
	addc.u64 %rd32, %rd32, %rd36002;
	
	// end inline asm
	st.global.u64 	[%rd36012], %rd1323;
	st.global.u64 	[%rd36016], %rd1324;
	st.global.u64 	[%rd36018], %rd1325;
	st.global.u64 	[%rd36019], %rd1326;
	st.global.u64 	[%rd36020], %rd1327;
	st.global.u64 	[%rd36021], %rd32;
	ld.global.u64 	%rd1341, [%rd36012];
	ld.global.u64 	%rd1342, [%rd36016];
	ld.global.u64 	%rd1343, [%rd36018];
	ld.global.u64 	%rd1344, [%rd36019];
	ld.global.u64 	%rd1345, [%rd36020];
	// begin inline asm
	add.cc.u64 %rd1341, %rd1341, %rd35997;
	addc.cc.u64 %rd1342, %rd1342, %rd35998;
	addc.cc.u64 %rd1343, %rd1343, %rd35999;
	addc.cc.u64 %rd1344, %rd1344, %rd36000;
	addc.cc.u64 %rd1345, %rd1345, %rd36001;
	addc.u64 %rd32, %rd32, %rd36002;
	
	// end inline asm
	st.global.u64 	[%rd36012], %rd1341;
	st.global.u64 	[%rd36016], %rd1342;
	st.global.u64 	[%rd36018], %rd1343;
	st.global.u64 	[%rd36019], %rd1344;
	st.global.u64 	[%rd36020], %rd1345;
	st.global.u64 	[%rd36021], %rd32;
	ld.global.u64 	%rd1359, [%rd36012];
	ld.global.u64 	%rd1360, [%rd36016];
	ld.global.u64 	%rd1361, [%rd36018];
	ld.global.u64 	%rd1362, [%rd36019];
	ld.global.u64 	%rd1363, [%rd36020];
	// begin inline asm
	add.cc.u64 %rd1359, %rd1359, %rd35997;
	addc.cc.u64 %rd1360, %rd1360, %rd35998;
	addc.cc.u64 %rd1361, %rd1361, %rd35999;
	addc.cc.u64 %rd1362, %rd1362, %rd36000;
	addc.cc.u64 %rd1363, %rd1363, %rd36001;
	addc.u64 %rd32, %rd32, %rd36002;
	
	// end inline asm
	st.global.u64 	[%rd36012], %rd1359;
	st.global.u64 	[%rd36016], %rd1360;
	st.global.u64 	[%rd36018], %rd1361;
	st.global.u64 	[%rd36019], %rd1362;
	st.global.u64 	[%rd36020], %rd1363;
	st.global.u64 	[%rd36021], %rd32;
	ld.global.u64 	%rd1377, [%rd36012];
	ld.global.u64 	%rd1378, [%rd36016];
	ld.global.u64 	%rd1379, [%rd36018];
	ld.global.u64 	%rd1380, [%rd36019];
	ld.global.u64 	%rd1381, [%rd36020];
	// begin inline asm
	add.cc.u64 %rd1377, %rd1377, %rd35997;
	addc.cc.u64 %rd1378, %rd1378, %rd35998;
	addc.cc.u64 %rd1379, %rd1379, %rd35999;
	addc.cc.u64 %rd1380, %rd1380, %rd36000;
	addc.cc.u64 %rd1381, %rd1381, %rd36001;
	addc.u64 %rd32, %rd32, %rd36002;
	
	// end inline asm
	st.global.u64 	[%rd36012], %rd1377;
	st.global.u64 	[%rd36016], %rd1378;
	st.global.u64 	[%rd36018], %rd1379;
	st.global.u64 	[%rd36019], %rd1380;
	st.global.u64 	[%rd36020], %rd1381;
	st.global.u64 	[%rd36021], %rd32;
	ld.global.u64 	%rd1395, [%rd36012];
	ld.global.u64 	%rd1396, [%rd36016];
	ld.global.u64 	%rd1397, [%rd36018];
	ld.global.u64 	%rd1398, [%rd36019];
	ld.global.u64 	%rd1399, [%rd36020];
	// begin inline asm
	add.cc.u64 %rd1395, %rd1395, %rd35997;
	addc.cc.u64 %rd1396, %rd1396, %rd35998;
	addc.cc.u64 %rd1397, %rd1397, %rd35999;
	addc.cc.u64 %rd1398, %rd1398, %rd36000;
	addc.cc.u64 %rd1399, %rd1399, %rd36001;
	addc.u64 %rd32, %rd32, %rd36002;
	
	// end inline asm
	st.global.u64 	[%rd36012], %rd1395;
	st.global.u64 	[%rd36016], %rd1396;
	st.global.u64 	[%rd36018], %rd1397;
	st.global.u64 	[%rd36019], %rd1398;
	st.global.u64 	[%rd36020], %rd1399;
	st.global.u64 	[%rd36021], %rd32;
	ld.global.u64 	%rd1413, [%rd36012];
	ld.global.u64 	%rd1414, [%rd36016];
	ld.global.u64 	%rd1415, [%rd36018];
	ld.global.u64 	%rd1416, [%rd36019];
	ld.global.u64 	%rd1417, [%rd36020];
	// begin inline asm
	add.cc.u64 %rd1413, %rd1413, %rd35997;
	addc.cc.u64 %rd1414, %rd1414, %rd35998;
	addc.cc.u64 %rd1415, %rd1415, %rd35999;
	addc.cc.u64 %rd1416, %rd1416, %rd36000;
	addc.cc.u64 %rd1417, %rd1417, %rd36001;
	addc.u64 %rd32, %rd32, %rd36002;
	
	// end inline asm
	st.global.u64 	[%rd36012], %rd1413;
	st.global.u64 	[%rd36016], %rd1414;
	st.global.u64 	[%rd36018], %rd1415;
	st.global.u64 	[%rd36019], %rd1416;
	st.global.u64 	[%rd36020], %rd1417;
	st.global.u64 	[%rd36021], %rd32;
	ld.global.u64 	%rd1431, [%rd36012];
	ld.global.u64 	%rd1432, [%rd36016];
	ld.global.u64 	%rd1433, [%rd36018];
	ld.global.u64 	%rd1434, [%rd36019];
	ld.global.u64 	%rd1435, [%rd36020];
	// begin inline asm
	add.cc.u64 %rd1431, %rd1431, %rd35997;
	addc.cc.u64 %rd1432, %rd1432, %rd35998;
	addc.cc.u64 %rd1433, %rd1433, %rd35999;
	addc.cc.u64 %rd1434, %rd1434, %rd36000;
	addc.cc.u64 %rd1435, %rd1435, %rd36001;
	addc.u64 %rd32, %rd32, %rd36002;
	
	// end inline asm
	st.global.u64 	[%rd36012], %rd1431;
	st.global.u64 	[%rd36016], %rd1432;
	st.global.u64 	[%rd36018], %rd1433;
	st.global.u64 	[%rd36019], %rd1434;
	st.global.u64 	[%rd36020], %rd1435;
	st.global.u64 	[%rd36021], %rd32;
	ld.global.u64 	%rd1449, [%rd36012];
	ld.global.u64 	%rd1450, [%rd36016];
	ld.global.u64 	%rd1451, [%rd36018];
	ld.global.u64 	%rd1452, [%rd36019];
	ld.global.u64 	%rd1453, [%rd36020];
	// begin inline asm
	add.cc.u64 %rd1449, %rd1449, %rd35997;
	addc.cc.u64 %rd1450, %rd1450, %rd35998;
	addc.cc.u64 %rd1451, %rd1451, %rd35999;
	addc.cc.u64 %rd1452, %rd1452, %rd36000;
	addc.cc.u64 %rd1453, %rd1453, %rd36001;
	addc.u64 %rd32, %rd32, %rd36002;
	
	// end inline asm
	st.global.u64 	[%rd36012], %rd1449;
	st.global.u64 	[%rd36016], %rd1450;
	st.global.u64 	[%rd36018], %rd1451;
	st.global.u64 	[%rd36019], %rd1452;
	st.global.u64 	[%rd36020], %rd1453;
	st.global.u64 	[%rd36021], %rd32;
	ld.global.u64 	%rd1467, [%rd36012];
	ld.global.u64 	%rd1468, [%rd36016];
	ld.global.u64 	%rd1469, [%rd36018];
	ld.global.u64 	%rd1470, [%rd36019];
	ld.global.u64 	%rd1471, [%rd36020];
	// begin inline asm
	add.cc.u64 %rd1467, %rd1467, %rd35997;
	addc.cc.u64 %rd1468, %rd1468, %rd35998;
	addc.cc.u64 %rd1469, %rd1469, %rd35999;
	addc.cc.u64 %rd1470, %rd1470, %rd36000;
	addc.cc.u64 %rd1471, %rd1471, %rd36001;
	addc.u64 %rd32, %rd32, %rd36002;
	
	// end inline asm
	st.global.u64 	[%rd36012], %rd1467;
	st.global.u64 	[%rd36016], %rd1468;
	st.global.u64 	[%rd36018], %rd1469;
	st.global.u64 	[%rd36019], %rd1470;
	st.global.u64 	[%rd36020], %rd1471;
	st.global.u64 	[%rd36021], %rd32;
	ld.global.u64 	%rd1485, [%rd36012];
	ld.global.u64 	%rd1486, [%rd36016];
	ld.global.u64 	%rd1487, [%rd36018];
	ld.global.u64 	%rd1488, [%rd36019];
	ld.global.u64 	%rd1489, [%rd36020];
	// begin inline asm
	add.cc.u64 %rd1485, %rd1485, %rd35997;
	addc.cc.u64 %rd1486, %rd1486, %rd35998;
	addc.cc.u64 %rd1487, %rd1487, %rd35999;
	addc.cc.u64 %rd1488, %rd1488, %rd36000;
	addc.cc.u64 %rd1489, %rd1489, %rd36001;
	addc.u64 %rd32, %rd32, %rd36002;
	
	// end inline asm
	st.global.u64 	[%rd36012], %rd1485;
	st.global.u64 	[%rd36016], %rd1486;
	st.global.u64 	[%rd36018], %rd1487;
	st.global.u64 	[%rd36019], %rd1488;
	st.global.u64 	[%rd36020], %rd1489;
	st.global.u64 	[%rd36021], %rd32;
	ld.global.u64 	%rd1503, [%rd36012];
	ld.global.u64 	%rd1504, [%rd36016];
	ld.global.u64 	%rd1505, [%rd36018];
	ld.global.u64 	%rd1506, [%rd36019];
	ld.global.u64 	%rd1507, [%rd36020];
	// begin inline asm
	add.cc.u64 %rd1503, %rd1503, %rd35997;
	addc.cc.u64 %rd1504, %rd1504, %rd35998;
	addc.cc.u64 %rd1505, %rd1505, %rd35999;
	addc.cc.u64 %rd1506, %rd1506, %rd36000;
	addc.cc.u64 %rd1507, %rd1507, %rd36001;
	addc.u64 %rd32, %rd32, %rd36002;
	
	// end inline asm
	st.global.u64 	[%rd36012], %rd1503;
	st.global.u64 	[%rd36016], %rd1504;
	st.global.u64 	[%rd36018], %rd1505;
	st.global.u64 	[%rd36019], %rd1506;
	st.global.u64 	[%rd36020], %rd1507;
	st.global.u64 	[%rd36021], %rd32;
	ld.global.u64 	%rd1521, [%rd36012];
	ld.global.u64 	%rd1522, [%rd36016];
	ld.global.u64 	%rd1523, [%rd36018];
	ld.global.u64 	%rd1524, [%rd36019];
	ld.global.u64 	%rd1525, [%rd36020];
	// begin inline asm
	add.cc.u64 %rd1521, %rd1521, %rd35997;
	addc.cc.u64 %rd1522, %rd1522, %rd35998;
	addc.cc.u64 %rd1523, %rd1523, %rd35999;
	addc.cc.u64 %rd1524, %rd1524, %rd36000;
	addc.cc.u64 %rd1525, %rd1525, %rd36001;
	addc.u64 %rd32, %rd32, %rd36002;
	
	// end inline asm
	st.global.u64 	[%rd36012], %rd1521;
	st.global.u64 	[%rd36016], %rd1522;
	st.global.u64 	[%rd36018], %rd1523;
	st.global.u64 	[%rd36019], %rd1524;
	st.global.u64 	[%rd36020], %rd1525;
	st.global.u64 	[%rd36021], %rd32;
	ld.global.u64 	%rd1539, [%rd36012];
	ld.global.u64 	%rd1540, [%rd36016];
	ld.global.u64 	%rd1541, [%rd36018];
	ld.global.u64 	%rd1542, [%rd36019];
	ld.global.u64 	%rd1543, [%rd36020];
	// begin inline asm
	add.cc.u64 %rd1539, %rd1539, %rd35997;
	addc.cc.u64 %rd1540, %rd1540, %rd35998;
	addc.cc.u64 %rd1541, %rd1541, %rd35999;
	addc.cc.u64 %rd1542, %rd1542, %rd36000;
	addc.cc.u64 %rd1543, %rd1543, %rd36001;
	addc.u64 %rd32, %rd32, %rd36002;
	
	// end inline asm
	st.global.u64 	[%rd36012], %rd1539;
	st.global.u64 	[%rd36016], %rd1540;
	st.global.u64 	[%rd36018], %rd1541;
	st.global.u64 	[%rd36019], %rd1542;
	st.global.u64 	[%rd36020], %rd1543;
	st.global.u64 	[%rd36021], %rd32;
	ld.global.u64 	%rd1557, [%rd36012];
	ld.global.u64 	%rd1558, [%rd36016];
	ld.global.u64 	%rd1559, [%rd36018];
	ld.global.u64 	%rd1560, [%rd36019];
	ld.global.u64 	%rd1561, [%rd36020];
	// begin inline asm
	add.cc.u64 %rd1557, %rd1557, %rd35997;
	addc.cc.u64 %rd1558, %rd1558, %rd35998;
	addc.cc.u64 %rd1559, %rd1559, %rd35999;
	addc.cc.u64 %rd1560, %rd1560, %rd36000;
	addc.cc.u64 %rd1561, %rd1561, %rd36001;
	addc.u64 %rd32, %rd32, %rd36002;
	
	// end inline asm
	st.global.u64 	[%rd36012], %rd1557;
	st.global.u64 	[%rd36016], %rd1558;
	st.global.u64 	[%rd36018], %rd1559;
	st.global.u64 	[%rd36019], %rd1560;
	st.global.u64 	[%rd36020], %rd1561;
	st.global.u64 	[%rd36021], %rd32;
	ld.global.u64 	%rd1575, [%rd36012];
	ld.global.u64 	%rd1576, [%rd36016];
	ld.global.u64 	%rd1577, [%rd36018];
	ld.global.u64 	%rd1578, [%rd36019];
	ld.global.u64 	%rd1579, [%rd36020];
	// begin inline asm
	add.cc.u64 %rd1575, %rd1575, %rd35997;
	addc.cc.u64 %rd1576, %rd1576, %rd35998;
	addc.cc.u64 %rd1577, %rd1577, %rd35999;
	addc.cc.u64 %rd1578, %rd1578, %rd36000;
	addc.cc.u64 %rd1579, %rd1579, %rd36001;
	addc.u64 %rd32, %rd32, %rd36002;
	
	// end inline asm
	st.global.u64 	[%rd36012], %rd1575;
	st.global.u64 	[%rd36016], %rd1576;
	st.global.u64 	[%rd36018], %rd1577;
	st.global.u64 	[%rd36019], %rd1578;
	st.global.u64 	[%rd36020], %rd1579;
	st.global.u64 	[%rd36021], %rd32;
	ld.global.u64 	%rd1593, [%rd36012];
	ld.global.u64 	%rd1594, [%rd36016];
	ld.global.u64 	%rd1595, [%rd36018];
	ld.global.u64 	%rd1596, [%rd36019];
	ld.global.u64 	%rd1597, [%rd36020];
	// begin inline asm
	add.cc.u64 %rd1593, %rd1593, %rd35997;
	addc.cc.u64 %rd1594, %rd1594, %rd35998;
	addc.cc.u64 %rd1595, %rd1595, %rd35999;
	addc.cc.u64 %rd1596, %rd1596, %rd36000;
	addc.cc.u64 %rd1597, %rd1597, %rd36001;
	addc.u64 %rd32, %rd32, %rd36002;
	
	// end inline asm
	st.global.u64 	[%rd36012], %rd1593;
	st.global.u64 	[%rd36016], %rd1594;
	st.global.u64 	[%rd36018], %rd1595;
	st.global.u64 	[%rd36019], %rd1596;
	st.global.u64 	[%rd36020], %rd1597;
	st.global.u64 	[%rd36021], %rd32;
	ld.global.u64 	%rd1611, [%rd36012];
	ld.global.u64 	%rd1612, [%rd36016];
	ld.global.u64 	%rd1613, [%rd36018];
	ld.global.u64 	%rd1614, [%rd36019];
	ld.global.u64 	%rd1615, [%rd36020];
	// begin inline asm
	add.cc.u64 %rd1611, %rd1611, %rd35997;
	addc.cc.u64 %rd1612, %rd1612, %rd35998;
	addc.cc.u64 %rd1613, %rd1613, %rd35999;
	addc.cc.u64 %rd1614, %rd1614, %rd36000;
	addc.cc.u64 %rd1615, %rd1615, %rd36001;
	addc.u64 %rd32, %rd32, %rd36002;
	
	// end inline asm
	st.global.u64 	[%rd36012], %rd1611;
	st.global.u64 	[%rd36016], %rd1612;
	st.global.u64 	[%rd36018], %rd1613;
	st.global.u64 	[%rd36019], %rd1614;
	st.global.u64 	[%rd36020], %rd1615;
	st.global.u64 	[%rd36021], %rd32;
	ld.global.u64 	%rd1629, [%rd36012];
	ld.global.u64 	%rd1630, [%rd36016];
	ld.global.u64 	%rd1631, [%rd36018];
	ld.global.u64 	%rd1632, [%rd36019];
	ld.global.u64 	%rd1633, [%rd36020];
	// begin inline asm
	add.cc.u64 %rd1629, %rd1629, %rd35997;
	addc.cc.u64 %rd1630, %rd1630, %rd35998;
	addc.cc.u64 %rd1631, %rd1631, %rd35999;
	addc.cc.u64 %rd1632, %rd1632, %rd36000;
	addc.cc.u64 %rd1633, %rd1633, %rd36001;
	addc.u64 %rd32, %rd32, %rd36002;
	
	// end inline asm
	st.global.u64 	[%rd36012], %rd1629;
	st.global.u64 	[%rd36016], %rd1630;
	st.global.u64 	[%rd36018], %rd1631;
	st.global.u64 	[%rd36019], %rd1632;
	st.global.u64 	[%rd36020], %rd1633;
	st.global.u64 	[%rd36021], %rd32;
	ld.global.u64 	%rd1647, [%rd36012];
	ld.global.u64 	%rd1648, [%rd36016];
	ld.global.u64 	%rd1649, [%rd36018];
	ld.global.u64 	%rd1650, [%rd36019];
	ld.global.u64 	%rd1651, [%rd36020];
	// begin inline asm
	add.cc.u64 %rd1647, %rd1647, %rd35997;
	addc.cc.u64 %rd1648, %rd1648, %rd35998;
	addc.cc.u64 %rd1649, %rd1649, %rd35999;
	addc.cc.u64 %rd1650, %rd1650, %rd36000;
	addc.cc.u64 %rd1651, %rd1651, %rd36001;
	addc.u64 %rd32, %rd32, %rd36002;
	
	// end inline asm
	st.global.u64 	[%rd36012], %rd1647;
	st.global.u64 	[%rd36016], %rd1648;
	st.global.u64 	[%rd36018], %rd1649;
	st.global.u64 	[%rd36019], %rd1650;
	st.global.u64 	[%rd36020], %rd1651;
	st.global.u64 	[%rd36021], %rd32;
	ld.global.u64 	%rd1665, [%rd36012];
	ld.global.u64 	%rd1666, [%rd36016];
	ld.global.u64 	%rd1667, [%rd36018];
	ld.global.u64 	%rd1668, [%rd36019];
	ld.global.u64 	%rd1669, [%rd36020];
	// begin inline asm
	add.cc.u64 %rd1665, %rd1665, %rd35997;
	addc.cc.u64 %rd1666, %rd1666, %rd35998;
	addc.cc.u64 %rd1667, %rd1667, %rd35999;
	addc.cc.u64 %rd1668, %rd1668, %rd36000;
	addc.cc.u64 %rd1669, %rd1669, %rd36001;
	addc.u64 %rd32, %rd32, %rd36002;
	
	// end inline asm
	st.global.u64 	[%rd36012], %rd1665;
	st.global.u64 	[%rd36016], %rd1666;
	st.global.u64 	[%rd36018], %rd1667;
	st.global.u64 	[%rd36019], %rd1668;
	st.global.u64 	[%rd36020], %rd1669;
	st.global.u64 	[%rd36021], %rd32;
	ld.global.u64 	%rd1683, [%rd36012];
	ld.global.u64 	%rd1684, [%rd36016];
	ld.global.u64 	%rd1685, [%rd36018];
	ld.global.u64 	%rd1686, [%rd36019];
	ld.global.u64 	%rd1687, [%rd36020];
	// begin inline asm
	add.cc.u64 %rd1683, %rd1683, %rd35997;
	addc.cc.u64 %rd1684, %rd1684, %rd35998;
	addc.cc.u64 %rd1685, %rd1685, %rd35999;
	addc.cc.u64 %rd1686, %rd1686, %rd36000;
	addc.cc.u64 %rd1687, %rd1687, %rd36001;
	addc.u64 %rd32, %rd32, %rd36002;
	
	// end inline asm
	st.global.u64 	[%rd36012], %rd1683;
	st.global.u64 	[%rd36016], %rd1684;
	st.global.u64 	[%rd36018], %rd1685;
	st.global.u64 	[%rd36019], %rd1686;
	st.global.u64 	[%rd36020], %rd1687;
	st.global.u64 	[%rd36021], %rd32;
	ld.global.u64 	%rd1701, [%rd36012];
	ld.global.u64 	%rd1702, [%rd36016];
	ld.global.u64 	%rd1703, [%rd36018];
	ld.global.u64 	%rd1704, [%rd36019];
	ld.global.u64 	%rd1705, [%rd36020];
	// begin inline asm
	add.cc.u64 %rd1701, %rd1701, %rd35997;
	addc.cc.u64 %rd1702, %rd1702, %rd35998;
	addc.cc.u64 %rd1703, %rd1703, %rd35999;
	addc.cc.u64 %rd1704, %rd1704, %rd36000;
	addc.cc.u64 %rd1705, %rd1705, %rd36001;
	addc.u64 %rd32, %rd32, %rd36002;
	
	// end inline asm
	st.global.u64 	[%rd36012], %rd1701;
	st.global.u64 	[%rd36016], %rd1702;
	st.global.u64 	[%rd36018], %rd1703;
	st.global.u64 	[%rd36019], %rd1704;
	st.global.u64 	[%rd36020], %rd1705;
	st.global.u64 	[%rd36021], %rd32;
	ld.global.u64 	%rd1719, [%rd36012];
	ld.global.u64 	%rd1720, [%rd36016];
	ld.global.u64 	%rd1721, [%rd36018];
	ld.global.u64 	%rd1722, [%rd36019];
	ld.global.u64 	%rd1723, [%rd36020];
	// begin inline asm
	add.cc.u64 %rd1719, %rd1719, %rd35997;
	addc.cc.u64 %rd1720, %rd1720, %rd35998;
	addc.cc.u64 %rd1721, %rd1721, %rd35999;
	addc.cc.u64 %rd1722, %rd1722, %rd36000;
	addc.cc.u64 %rd1723, %rd1723, %rd36001;
	addc.u64 %rd32, %rd32, %rd36002;
	
	// end inline asm
	st.global.u64 	[%rd36012], %rd1719;
	st.global.u64 	[%rd36016], %rd1720;
	st.global.u64 	[%rd36018], %rd1721;
	st.global.u64 	[%rd36019], %rd1722;
	st.global.u64 	[%rd36020], %rd1723;
	st.global.u64 	[%rd36021], %rd32;
	ld.global.u64 	%rd1737, [%rd36012];
	ld.global.u64 	%rd1738, [%rd36016];
	ld.global.u64 	%rd1739, [%rd36018];
	ld.global.u64 	%rd1740, [%rd36019];
	ld.global.u64 	%rd1741, [%rd36020];
	// begin inline asm
	add.cc.u64 %rd1737, %rd1737, %rd35997;
	addc.cc.u64 %rd1738, %rd1738, %rd35998;
	addc.cc.u64 %rd1739, %rd1739, %rd35999;
	addc.cc.u64 %rd1740, %rd1740, %rd36000;
	addc.cc.u64 %rd1741, %rd1741, %rd36001;
	addc.u64 %rd32, %rd32, %rd36002;
	
	// end inline asm
	st.global.u64 	[%rd36012], %rd1737;
	st.global.u64 	[%rd36016], %rd1738;
	st.global.u64 	[%rd36018], %rd1739;
	st.global.u64 	[%rd36019], %rd1740;
	st.global.u64 	[%rd36020], %rd1741;
	st.global.u64 	[%rd36021], %rd32;
	ld.global.u64 	%rd1755, [%rd36012];
	ld.global.u64 	%rd1756, [%rd36016];
	ld.global.u64 	%rd1757, [%rd36018];
	ld.global.u64 	%rd1758, [%rd36019];
	ld.global.u64 	%rd1759, [%rd36020];
	// begin inline asm
	add.cc.u64 %rd1755, %rd1755, %rd35997;
	addc.cc.u64 %rd1756, %rd1756, %rd35998;
	addc.cc.u64 %rd1757, %rd1757, %rd35999;
	addc.cc.u64 %rd1758, %rd1758, %rd36000;
	addc.cc.u64 %rd1759, %rd1759, %rd36001;
	addc.u64 %rd32, %rd32, %rd36002;
	
	// end inline asm
	st.global.u64 	[%rd36012], %rd1755;
	st.global.u64 	[%rd36016], %rd1756;
	st.global.u64 	[%rd36018], %rd1757;
	st.global.u64 	[%rd36019], %rd1758;
	st.global.u64 	[%rd36020], %rd1759;
	st.global.u64 	[%rd36021], %rd32;
	ld.global.u64 	%rd1773, [%rd36012];
	ld.global.u64 	%rd1774, [%rd36016];
	ld.global.u64 	%rd1775, [%rd36018];
	ld.global.u64 	%rd1776, [%rd36019];
	ld.global.u64 	%rd1777, [%rd36020];
	// begin inline asm
	add.cc.u64 %rd1773, %rd1773, %rd35997;
	addc.cc.u64 %rd1774, %rd1774, %rd35998;
	addc.cc.u64 %rd1775, %rd1775, %rd35999;
	addc.cc.u64 %rd1776, %rd1776, %rd36000;
	addc.cc.u64 %rd1777, %rd1777, %rd36001;
	addc.u64 %rd32, %rd32, %rd36002;
	
	// end inline asm
	st.global.u64 	[%rd36012], %rd1773;
	st.global.u64 	[%rd36016], %rd1774;
	st.global.u64 	[%rd36018], %rd1775;
	st.global.u64 	[%rd36019], %rd1776;
	st.global.u64 	[%rd36020], %rd1777;
	st.global.u64 	[%rd36021], %rd32;
	ld.global.u64 	%rd1791, [%rd36012];
	ld.global.u64 	%rd1792, [%rd36016];
	ld.global.u64 	%rd1793, [%rd36018];
	ld.global.u64 	%rd1794, [%rd36019];
	ld.global.u64 	%rd1795, [%rd36020];
	// begin inline asm
	add.cc.u64 %rd1791, %rd1791, %rd35997;
	addc.cc.u64 %rd1792, %rd1792, %rd35998;
	addc.cc.u64 %rd1793, %rd1793, %rd35999;
	addc.cc.u64 %rd1794, %rd1794, %rd36000;
	addc.cc.u64 %rd1795, %rd1795, %rd36001;
	addc.u64 %rd32, %rd32, %rd36002;
	
	// end inline asm
	st.global.u64 	[%rd36012], %rd1791;
	st.global.u64 	[%rd36016], %rd1792;
	st.global.u64 	[%rd36018], %rd1793;
	st.global.u64 	[%rd36019], %rd1794;
	st.global.u64 	[%rd36020], %rd1795;
	st.global.u64 	[%rd36021], %rd32;
	ld.global.u64 	%rd1809, [%rd36012];
	ld.global.u64 	%rd1810, [%rd36016];
	ld.global.u64 	%rd1811, [%rd36018];
	ld.global.u64 	%rd1812, [%rd36019];
	ld.global.u64 	%rd1813, [%rd36020];
	// begin inline asm
	add.cc.u64 %rd1809, %rd1809, %rd35997;
	addc.cc.u64 %rd1810, %rd1810, %rd35998;
	addc.cc.u64 %rd1811, %rd1811, %rd35999;
	addc.cc.u64 %rd1812, %rd1812, %rd36000;
	addc.cc.u64 %rd1813, %rd1813, %rd36001;
	addc.u64 %rd32, %rd32, %rd36002;
	
	// end inline asm
	st.global.u64 	[%rd36012], %rd1809;
	st.global.u64 	[%rd36016], %rd1810;
	st.global.u64 	[%rd36018], %rd1811;
	st.global.u64 	[%rd36019], %rd1812;
	st.global.u64 	[%rd36020], %rd1813;
	st.global.u64 	[%rd36021], %rd32;
	ld.global.u64 	%rd1827, [%rd36012];
	ld.global.u64 	%rd1828, [%rd36016];
	ld.global.u64 	%rd1829, [%rd36018];
	ld.global.u64 	%rd1830, [%rd36019];
	ld.global.u64 	%rd1831, [%rd36020];
	// begin inline asm
	add.cc.u64 %rd1827, %rd1827, %rd35997;
	addc.cc.u64 %rd1828, %rd1828, %rd35998;
	addc.cc.u64 %rd1829, %rd1829, %rd35999;
	addc.cc.u64 %rd1830, %rd1830, %rd36000;
	addc.cc.u64 %rd1831, %rd1831, %rd36001;
	addc.u64 %rd32, %rd32, %rd36002;
	
	// end inline asm
	st.global.u64 	[%rd36012], %rd1827;
	st.global.u64 	[%rd36016], %rd1828;
	st.global.u64 	[%rd36018], %rd1829;
	st.global.u64 	[%rd36019], %rd1830;
	st.global.u64 	[%rd36020], %rd1831;
	st.global.u64 	[%rd36021], %rd32;
	ld.global.u64 	%rd1845, [%rd36012];
	ld.global.u64 	%rd1846, [%rd36016];
	ld.global.u64 	%rd1847, [%rd36018];
	ld.global.u64 	%rd1848, [%rd36019];
	ld.global.u64 	%rd1849, [%rd36020];
	// begin inline asm
	add.cc.u64 %rd1845, %rd1845, %rd35997;
	addc.cc.u64 %rd1846, %rd1846, %rd35998;
	addc.cc.u64 %rd1847, %rd1847, %rd35999;
	addc.cc.u64 %rd1848, %rd1848, %rd36000;
	addc.cc.u64 %rd1849, %rd1849, %rd36001;
	addc.u64 %rd32, %rd32, %rd36002;
	
	// end inline asm
	st.global.u64 	[%rd36012], %rd1845;
	st.global.u64 	[%rd36016], %rd1846;
	st.global.u64 	[%rd36018], %rd1847;
	st.global.u64 	[%rd36019], %rd1848;
	st.global.u64 	[%rd36020], %rd1849;
	st.global.u64 	[%rd36021], %rd32;
	ld.global.u64 	%rd1863, [%rd36012];
	ld.global.u64 	%rd1864, [%rd36016];
	ld.global.u64 	%rd1865, [%rd36018];
	ld.global.u64 	%rd1866, [%rd36019];
	ld.global.u64 	%rd1867, [%rd36020];
	// begin inline asm
	add.cc.u64 %rd1863, %rd1863, %rd35997;
	addc.cc.u64 %rd1864, %rd1864, %rd35998;
	addc.cc.u64 %rd1865, %rd1865, %rd35999;
	addc.cc.u64 %rd1866, %rd1866, %rd36000;
	addc.cc.u64 %rd1867, %rd1867, %rd36001;
	addc.u64 %rd32, %rd32, %rd36002;
	
	// end inline asm
	st.global.u64 	[%rd36012], %rd1863;
	st.global.u64 	[%rd36016], %rd1864;
	st.global.u64 	[%rd36018], %rd1865;
	st.global.u64 	[%rd36019], %rd1866;
	st.global.u64 	[%rd36020], %rd1867;
	st.global.u64 	[%rd36021], %rd32;
	ld.global.u64 	%rd1881, [%rd36012];
	ld.global.u64 	%rd1882, [%rd36016];
	ld.global.u64 	%rd1883, [%rd36018];
	ld.global.u64 	%rd1884, [%rd36019];
	ld.global.u64 	%rd1885, [%rd36020];
	// begin inline asm
	add.cc.u64 %rd1881, %rd1881, %rd35997;
	addc.cc.u64 %rd1882, %rd1882, %rd35998;
	addc.cc.u64 %rd1883, %rd1883, %rd35999;
	addc.cc.u64 %rd1884, %rd1884, %rd36000;
	addc.cc.u64 %rd1885, %rd1885, %rd36001;
	addc.u64 %rd32, %rd32, %rd36002;
	
	// end inline asm
	st.global.u64 	[%rd36012], %rd1881;
	st.global.u64 	[%rd36016], %rd1882;
	st.global.u64 	[%rd36018], %rd1883;
	st.global.u64 	[%rd36019], %rd1884;
	st.global.u64 	[%rd36020], %rd1885;
	st.global.u64 	[%rd36021], %rd32;
	ld.global.u64 	%rd1899, [%rd36012];
	ld.global.u64 	%rd1900, [%rd36016];
	ld.global.u64 	%rd1901, [%rd36018];
	ld.global.u64 	%rd1902, [%rd36019];
	ld.global.u64 	%rd1903, [%rd36020];
	// begin inline asm
	add.cc.u64 %rd1899, %rd1899, %rd35997;
	addc.cc.u64 %rd1900, %rd1900, %rd35998;
	addc.cc.u64 %rd1901, %rd1901, %rd35999;
	addc.cc.u64 %rd1902, %rd1902, %rd36000;
	addc.cc.u64 %rd1903, %rd1903, %rd36001;
	addc.u64 %rd32, %rd32, %rd36002;
	
	// end inline asm
	st.global.u64 	[%rd36012], %rd1899;
	st.global.u64 	[%rd36016], %rd1900;
	st.global.u64 	[%rd36018], %rd1901;
	st.global.u64 	[%rd36019], %rd1902;
	st.global.u64 	[%rd36020], %rd1903;
	st.global.u64 	[%rd36021], %rd32;
	ld.global.u64 	%rd1917, [%rd36012];
	ld.global.u64 	%rd1918, [%rd36016];
	ld.global.u64 	%rd1919, [%rd36018];
	ld.global.u64 	%rd1920, [%rd36019];
	ld.global.u64 	%rd1921, [%rd36020];
	// begin inline asm
	add.cc.u64 %rd1917, %rd1917, %rd35997;
	addc.cc.u64 %rd1918, %rd1918, %rd35998;
	addc.cc.u64 %rd1919, %rd1919, %rd35999;
	addc.cc.u64 %rd1920, %rd1920, %rd36000;
	addc.cc.u64 %rd1921, %rd1921, %rd36001;
	addc.u64 %rd32, %rd32, %rd36002;
	
	// end inline asm
	st.global.u64 	[%rd36012], %rd1917;
	st.global.u64 	[%rd36016], %rd1918;
	st.global.u64 	[%rd36018], %rd1919;
	st.global.u64 	[%rd36019], %rd1920;
	st.global.u64 	[%rd36020], %rd1921;
	st.global.u64 	[%rd36021], %rd32;
	ld.global.u64 	%rd1935, [%rd36012];
	ld.global.u64 	%rd1936, [%rd36016];
	ld.global.u64 	%rd1937, [%rd36018];
	ld.global.u64 	%rd1938, [%rd36019];
	ld.global.u64 	%rd1939, [%rd36020];
	// begin inline asm
	add.cc.u64 %rd1935, %rd1935, %rd35997;
	addc.cc.u64 %rd1936, %rd1936, %rd35998;
	addc.cc.u64 %rd1937, %rd1937, %rd35999;
	addc.cc.u64 %rd1938, %rd1938, %rd36000;
	addc.cc.u64 %rd1939, %rd1939, %rd36001;
	addc.u64 %rd32, %rd32, %rd36002;
	
	// end inline asm
	st.global.u64 	[%rd36012], %rd1935;
	st.global.u64 	[%rd36016], %rd1936;
	st.global.u64 	[%rd36018], %rd1937;
	st.global.u64 	[%rd36019], %rd1938;
	st.global.u64 	[%rd36020], %rd1939;
	st.global.u64 	[%rd36021], %rd32;
	ld.global.u64 	%rd1953, [%rd36012];
	ld.global.u64 	%rd1954, [%rd36016];
	ld.global.u64 	%rd1955, [%rd36018];
	ld.global.u64 	%rd1956, [%rd36019];
	ld.global.u64 	%rd1957, [%rd36020];
	// begin inline asm
	add.cc.u64 %rd1953, %rd1953, %rd35997;
	addc.cc.u64 %rd1954, %rd1954, %rd35998;
	addc.cc.u64 %rd1955, %rd1955, %rd35999;
	addc.cc.u64 %rd1956, %rd1956, %rd36000;
	addc.cc.u64 %rd1957, %rd1957, %rd36001;
	addc.u64 %rd32, %rd32, %rd36002;
	
	// end inline asm
	st.global.u64 	[%rd36012], %rd1953;
	st.global.u64 	[%rd36016], %rd1954;
	st.global.u64 	[%rd36018], %rd1955;
	st.global.u64 	[%rd36019], %rd1956;
	st.global.u64 	[%rd36020], %rd1957;
	st.global.u64 	[%rd36021], %rd32;
	ld.global.u64 	%rd1971, [%rd36012];
	ld.global.u64 	%rd1972, [%rd36016];
	ld.global.u64 	%rd1973, [%rd36018];
	ld.global.u64 	%rd1974, [%rd36019];
	ld.global.u64 	%rd1975, [%rd36020];
	// begin inline asm
	add.cc.u64 %rd1971, %rd1971, %rd35997;
	addc.cc.u64 %rd1972, %rd1972, %rd35998;
	addc.cc.u64 %rd1973, %rd1973, %rd35999;
	addc.cc.u64 %rd1974, %rd1974, %rd36000;
	addc.cc.u64 %rd1975, %rd1975, %rd36001;
	addc.u64 %rd32, %rd32, %rd36002;
	
	// end inline asm
	st.global.u64 	[%rd36012], %rd1971;
	st.global.u64 	[%rd36016], %rd1972;
	st.global.u64 	[%rd36018], %rd1973;
	st.global.u64 	[%rd36019], %rd1974;
	st.global.u64 	[%rd36020], %rd1975;
	st.global.u64 	[%rd36021], %rd32;
	ld.global.u64 	%rd1989, [%rd36012];
	ld.global.u64 	%rd1990, [%rd36016];
	ld.global.u64 	%rd1991, [%rd36018];
	ld.global.u64 	%rd1992, [%rd36019];
	ld.global.u64 	%rd1993, [%rd36020];
	// begin inline asm
	add.cc.u64 %rd1989, %rd1989, %rd35997;
	addc.cc.u64 %rd1990, %rd1990, %rd35998;
	addc.cc.u64 %rd1991, %rd1991, %rd35999;
	addc.cc.u64 %rd1992, %rd1992, %rd36000;
	addc.cc.u64 %rd1993, %rd1993, %rd36001;
	addc.u64 %rd32, %rd32, %rd36002;
	
	// end inline asm
	st.global.u64 	[%rd36012], %rd1989;
	st.global.u64 	[%rd36016], %rd1990;
	st.global.u64 	[%rd36018], %rd1991;
	st.global.u64 	[%rd36019], %rd1992;
	st.global.u64 	[%rd36020], %rd1993;
	st.global.u64 	[%rd36021], %rd32;
	ld.global.u64 	%rd2007, [%rd36012];
	ld.global.u64 	%rd2008, [%rd36016];
	ld.global.u64 	%rd2009, [%rd36018];
	ld.global.u64 	%rd2010, [%rd36019];
	ld.global.u64 	%rd2011, [%rd36020];
	// begin inline asm
	add.cc.u64 %rd2007, %rd2007, %rd35997;
	addc.cc.u64 %rd2008, %rd2008, %rd35998;
	addc.cc.u64 %rd2009, %rd2009, %rd35999;
	addc.cc.u64 %rd2010, %rd2010, %rd36000;
	addc.cc.u64 %rd2011, %rd2011, %rd36001;
	addc.u64 %rd32, %rd32, %rd36002;
	
	// end inline asm
	st.global.u64 	[%rd36012], %rd2007;
	st.global.u64 	[%rd36016], %rd2008;
	st.global.u64 	[%rd36018], %rd2009;
	st.global.u64 	[%rd36019], %rd2010;
	st.global.u64 	[%rd36020], %rd2011;
	st.global.u64 	[%rd36021], %rd32;
	ld.global.u64 	%rd2025, [%rd36012];
	ld.global.u64 	%rd2026, [%rd36016];
	ld.global.u64 	%rd2027, [%rd36018];
	ld.global.u64 	%rd2028, [%rd36019];
	ld.global.u64 	%rd2029, [%rd36020];
	// begin inline asm
	add.cc.u64 %rd2025, %rd2025, %rd35997;
	addc.cc.u64 %rd2026, %rd2026, %rd35998;
	addc.cc.u64 %rd2027, %rd2027, %rd35999;
	addc.cc.u64 %rd2028, %rd2028, %rd36000;
	addc.cc.u64 %rd2029, %rd2029, %rd36001;
	addc.u64 %rd32, %rd32, %rd36002;
	
	// end inline asm
	st.global.u64 	[%rd36012], %rd2025;
	st.global.u64 	[%rd36016], %rd2026;
	st.global.u64 	[%rd36018], %rd2027;
	st.global.u64 	[%rd36019], %rd2028;
	st.global.u64 	[%rd36020], %rd2029;
	st.global.u64 	[%rd36021], %rd32;
	ld.global.u64 	%rd2043, [%rd36012];
	ld.global.u64 	%rd2044, [%rd36016];
	ld.global.u64 	%rd2045, [%rd36018];
	ld.global.u64 	%rd2046, [%rd36019];
	ld.global.u64 	%rd2047, [%rd36020];
	// begin inline asm
	add.cc.u64 %rd2043, %rd2043, %rd35997;
	addc.cc.u64 %rd2044, %rd2044, %rd35998;
	addc.cc.u64 %rd2045, %rd2045, %rd35999;
	addc.cc.u64 %rd2046, %rd2046, %rd36000;
	addc.cc.u64 %rd2047, %rd2047, %rd36001;
	addc.u64 %rd32, %rd32, %rd36002;
	
	// end inline asm
	st.global.u64 	[%rd36012], %rd2043;
	st.global.u64 	[%rd36016], %rd2044;
	st.global.u64 	[%rd36018], %rd2045;
	st.global.u64 	[%rd36019], %rd2046;
	st.global.u64 	[%rd36020], %rd2047;
	st.global.u64 	[%rd36021], %rd32;
	ld.global.u64 	%rd2061, [%rd36012];
	ld.global.u64 	%rd2062, [%rd36016];
	ld.global.u64 	%rd2063, [%rd36018];
	ld.global.u64 	%rd2064, [%rd36019];
	ld.global.u64 	%rd2065, [%rd36020];
	// begin inline asm
	add.cc.u64 %rd2061, %rd2061, %rd35997;
	addc.cc.u64 %rd2062, %rd2062, %rd35998;
	addc.cc.u64 %rd2063, %rd2063, %rd35999;
	addc.cc.u64 %rd2064, %rd2064, %rd36000;
	addc.cc.u64 %rd2065, %rd2065, %rd36001;
	addc.u64 %rd32, %rd32, %rd36002;
	
	// end inline asm
	st.global.u64 	[%rd36012], %rd2061;
	st.global.u64 	[%rd36016], %rd2062;
	st.global.u64 	[%rd36018], %rd2063;
	st.global.u64 	[%rd36019], %rd2064;
	st.global.u64 	[%rd36020], %rd2065;
	st.global.u64 	[%rd36021], %rd32;
	ld.global.u64 	%rd2079, [%rd36012];
	ld.global.u64 	%rd2080, [%rd36016];
	ld.global.u64 	%rd2081, [%rd36018];
	ld.global.u64 	%rd2082, [%rd36019];
	ld.global.u64 	%rd2083, [%rd36020];
	// begin inline asm
	add.cc.u64 %rd2079, %rd2079, %rd35997;
	addc.cc.u64 %rd2080, %rd2080, %rd35998;
	addc.cc.u64 %rd2081, %rd2081, %rd35999;
	addc.cc.u64 %rd2082, %rd2082, %rd36000;
	addc.cc.u64 %rd2083, %rd2083, %rd36001;
	addc.u64 %rd32, %rd32, %rd36002;
	
	// end inline asm
	st.global.u64 	[%rd36012], %rd2079;
	st.global.u64 	[%rd36016], %rd2080;
	st.global.u64 	[%rd36018], %rd2081;
	st.global.u64 	[%rd36019], %rd2082;
	st.global.u64 	[%rd36020], %rd2083;
	st.global.u64 	[%rd36021], %rd32;
	ld.global.u64 	%rd2097, [%rd36012];
	ld.global.u64 	%rd2098, [%rd36016];
	ld.global.u64 	%rd2099, [%rd36018];
	ld.global.u64 	%rd2100, [%rd36019];
	ld.global.u64 	%rd2101, [%rd36020];
	// begin inline asm
	add.cc.u64 %rd2097, %rd2097, %rd35997;
	addc.cc.u64 %rd2098, %rd2098, %rd35998;
	addc.cc.u64 %rd2099, %rd2099, %rd35999;
	addc.cc.u64 %rd2100, %rd2100, %rd36000;
	addc.cc.u64 %rd2101, %rd2101, %rd36001;
	addc.u64 %rd32, %rd32, %rd36002;
	
	// end inline asm
	st.global.u64 	[%rd36012], %rd2097;
	st.global.u64 	[%rd36016], %rd2098;
	st.global.u64 	[%rd36018], %rd2099;
	st.global.u64 	[%rd36019], %rd2100;
	st.global.u64 	[%rd36020], %rd2101;
	st.global.u64 	[%rd36021], %rd32;
	ld.global.u64 	%rd2115, [%rd36012];
	ld.global.u64 	%rd2116, [%rd36016];
	ld.global.u64 	%rd2117, [%rd36018];
	ld.global.u64 	%rd2118, [%rd36019];
	ld.global.u64 	%rd2119, [%rd36020];
	// begin inline asm
	add.cc.u64 %rd2115, %rd2115, %rd35997;
	addc.cc.u64 %rd2116, %rd2116, %rd35998;
	addc.cc.u64 %rd2117, %rd2117, %rd35999;
	addc.cc.u64 %rd2118, %rd2118, %rd36000;
	addc.cc.u64 %rd2119, %rd2119, %rd36001;
	addc.u64 %rd32, %rd32, %rd36002;
	
	// end inline asm
	st.global.u64 	[%rd36012], %rd2115;
	st.global.u64 	[%rd36016], %rd2116;
	st.global.u64 	[%rd36018], %rd2117;
	st.global.u64 	[%rd36019], %rd2118;
	st.global.u64 	[%rd36020], %rd2119;
	st.global.u64 	[%rd36021], %rd32;
	ld.global.u64 	%rd2133, [%rd36012];
	ld.global.u64 	%rd2134, [%rd36016];
	ld.global.u64 	%rd2135, [%rd36018];
	ld.global.u64 	%rd2136, [%rd36019];
	ld.global.u64 	%rd2137, [%rd36020];
	// begin inline asm
	add.cc.u64 %rd2133, %rd2133, %rd35997;
	addc.cc.u64 %rd2134, %rd2134, %rd35998;
	addc.cc.u64 %rd2135, %rd2135, %rd35999;
	addc.cc.u64 %rd2136, %rd2136, %rd36000;
	addc.cc.u64 %rd2137, %rd2137, %rd36001;
	addc.u64 %rd32, %rd32, %rd36002;
	
	// end inline asm
	st.global.u64 	[%rd36012], %rd2133;
	st.global.u64 	[%rd36016], %rd2134;
	st.global.u64 	[%rd36018], %rd2135;
	st.global.u64 	[%rd36019], %rd2136;
	st.global.u64 	[%rd36020], %rd2137;
	st.global.u64 	[%rd36021], %rd32;
	ld.global.u64 	%rd2151, [%rd36012];
	ld.global.u64 	%rd2152, [%rd36016];
	ld.global.u64 	%rd2153, [%rd36018];
	ld.global.u64 	%rd2154, [%rd36019];
	ld.global.u64 	%rd2155, [%rd36020];
	// begin inline asm
	add.cc.u64 %rd2151, %rd2151, %rd35997;
	addc.cc.u64 %rd2152, %rd2152, %rd35998;
	addc.cc.u64 %rd2153, %rd2153, %rd35999;
	addc.cc.u64 %rd2154, %rd2154, %rd36000;
	addc.cc.u64 %rd2155, %rd2155, %rd36001;
	addc.u64 %rd32, %rd32, %rd36002;
	
	// end inline asm
	st.global.u64 	[%rd36012], %rd2151;
	st.global.u64 	[%rd36016], %rd2152;
	st.global.u64 	[%rd36018], %rd2153;
	st.global.u64 	[%rd36019], %rd2154;
	st.global.u64 	[%rd36020], %rd2155;
	st.global.u64 	[%rd36021], %rd32;
	ld.global.u64 	%rd2169, [%rd36012];
	ld.global.u64 	%rd2170, [%rd36016];
	ld.global.u64 	%rd2171, [%rd36018];
	ld.global.u64 	%rd2172, [%rd36019];
	ld.global.u64 	%rd2173, [%rd36020];
	// begin inline asm
	add.cc.u64 %rd2169, %rd2169, %rd35997;
	addc.cc.u64 %rd2170, %rd2170, %rd35998;
	addc.cc.u64 %rd2171, %rd2171, %rd35999;
	addc.cc.u64 %rd2172, %rd2172, %rd36000;
	addc.cc.u64 %rd2173, %rd2173, %rd36001;
	addc.u64 %rd32, %rd32, %rd36002;
	
	// end inline asm
	st.global.u64 	[%rd36012], %rd2169;
	st.global.u64 	[%rd36016], %rd2170;
	st.global.u64 	[%rd36018], %rd2171;
	st.global.u64 	[%rd36019], %rd2172;
	st.global.u64 	[%rd36020], %rd2173;
	st.global.u64 	[%rd36021], %rd32;
	ld.global.u64 	%rd2187, [%rd36012];
	ld.global.u64 	%rd2188, [%rd36016];
	ld.global.u64 	%rd2189, [%rd36018];
	ld.global.u64 	%rd2190, [%rd36019];
	ld.global.u64 	%rd2191, [%rd36020];
	// begin inline asm
	add.cc.u64 %rd2187, %rd2187, %rd35997;
	addc.cc.u64 %rd2188, %rd2188, %rd35998;
	addc.cc.u64 %rd2189, %rd2189, %rd35999;
	addc.cc.u64 %rd2190, %rd2190, %rd36000;
	addc.cc.u64 %rd2191, %rd2191, %rd36001;
	addc.u64 %rd32, %rd32, %rd36002;
	
	// end inline asm
	st.global.u64 	[%rd36012], %rd2187;
	st.global.u64 	[%rd36016], %rd2188;
	st.global.u64 	[%rd36018], %rd2189;
	st.global.u64 	[%rd36019], %rd2190;
	st.global.u64 	[%rd36020], %rd2191;
	st.global.u64 	[%rd36021], %rd32;
	ld.global.u64 	%rd2205, [%rd36012];
	ld.global.u64 	%rd2206, [%rd36016];
	ld.global.u64 	%rd2207, [%rd36018];
	ld.global.u64 	%rd2208, [%rd36019];
	ld.global.u64 	%rd2209, [%rd36020];
	// begin inline asm
	add.cc.u64 %rd2205, %rd2205, %rd35997;
	addc.cc.u64 %rd2206, %rd2206, %rd35998;
	addc.cc.u64 %rd2207, %rd2207, %rd35999;
	addc.cc.u64 %rd2208, %rd2208, %rd36000;
	addc.cc.u64 %rd2209, %rd2209, %rd36001;
	addc.u64 %rd32, %rd32, %rd36002;
	
	// end inline asm
	st.global.u64 	[%rd36012], %rd2205;
	st.global.u64 	[%rd36016], %rd2206;
	st.global.u64 	[%rd36018], %rd2207;
	st.global.u64 	[%rd36019], %rd2208;
	st.global.u64 	[%rd36020], %rd2209;
	st.global.u64 	[%rd36021], %rd32;
	ld.global.u64 	%rd2223, [%rd36012];
	ld.global.u64 	%rd2224, [%rd36016];
	ld.global.u64 	%rd2225, [%rd36018];
	ld.global.u64 	%rd2226, [%rd36019];
	ld.global.u64 	%rd2227, [%rd36020];
	// begin inline asm
	add.cc.u64 %rd2223, %rd2223, %rd35997;
	addc.cc.u64 %rd2224, %rd2224, %rd35998;
	addc.cc.u64 %rd2225, %rd2225, %rd35999;
	addc.cc.u64 %rd2226, %rd2226, %rd36000;
	addc.cc.u64 %rd2227, %rd2227, %rd36001;
	addc.u64 %rd32, %rd32, %rd36002;
	
	// end inline asm
	st.global.u64 	[%rd36012], %rd2223;
	st.global.u64 	[%rd36016], %rd2224;
	st.global.u64 	[%rd36018], %rd2225;
	st.global.u64 	[%rd36019], %rd2226;
	st.global.u64 	[%rd36020], %rd2227;
	st.global.u64 	[%rd36021], %rd32;
	ld.global.u64 	%rd2241, [%rd36012];
	ld.global.u64 	%rd2242, [%rd36016];
	ld.global.u64 	%rd2243, [%rd36018];
	ld.global.u64 	%rd2244, [%rd36019];
	ld.global.u64 	%rd2245, [%rd36020];
	// begin inline asm
	add.cc.u64 %rd2241, %rd2241, %rd35997;
	addc.cc.u64 %rd2242, %rd2242, %rd35998;
	addc.cc.u64 %rd2243, %rd2243, %rd35999;
	addc.cc.u64 %rd2244, %rd2244, %rd36000;
	addc.cc.u64 %rd2245, %rd2245, %rd36001;
	addc.u64 %rd32, %rd32, %rd36002;
	
	// end inline asm
	st.global.u64 	[%rd36012], %rd2241;
	st.global.u64 	[%rd36016], %rd2242;
	st.global.u64 	[%rd36018], %rd2243;
	st.global.u64 	[%rd36019], %rd2244;
	st.global.u64 	[%rd36020], %rd2245;
	st.global.u64 	[%rd36021], %rd32;
	ld.global.u64 	%rd2259, [%rd36012];
	ld.global.u64 	%rd2260, [%rd36016];
	ld.global.u64 	%rd2261, [%rd36018];
	ld.global.u64 	%rd2262, [%rd36019];
	ld.global.u64 	%rd2263, [%rd36020];
	// begin inline asm
	add.cc.u64 %rd2259, %rd2259, %rd35997;
	addc.cc.u64 %rd2260, %rd2260, %rd35998;
	addc.cc.u64 %rd2261, %rd2261, %rd35999;
	addc.cc.u64 %rd2262, %rd2262, %rd36000;
	addc.cc.u64 %rd2263, %rd2263, %rd36001;
	addc.u64 %rd32, %rd32, %rd36002;
	
	// end inline asm
	st.global.u64 	[%rd36012], %rd2259;
	st.global.u64 	[%rd36016], %rd2260;
	st.global.u64 	[%rd36018], %rd2261;
	st.global.u64 	[%rd36019], %rd2262;
	st.global.u64 	[%rd36020], %rd2263;
	st.global.u64 	[%rd36021], %rd32;
	ld.global.u64 	%rd2277, [%rd36012];
	ld.global.u64 	%rd2278, [%rd36016];
	ld.global.u64 	%rd2279, [%rd36018];
	ld.global.u64 	%rd2280, [%rd36019];
	ld.global.u64 	%rd2281, [%rd36020];
	// begin inline asm
	add.cc.u64 %rd2277, %rd2277, %rd35997;
	addc.cc.u64 %rd2278, %rd2278, %rd35998;
	addc.cc.u64 %rd2279, %rd2279, %rd35999;
	addc.cc.u64 %rd2280, %rd2280, %rd36000;
	addc.cc.u64 %rd2281, %rd2281, %rd36001;
	addc.u64 %rd32, %rd32, %rd36002;
	
	// end inline asm
	st.global.u64 	[%rd36012], %rd2277;
	st.global.u64 	[%rd36016], %rd2278;
	st.global.u64 	[%rd36018], %rd2279;
	st.global.u64 	[%rd36019], %rd2280;
	st.global.u64 	[%rd36020], %rd2281;
	st.global.u64 	[%rd36021], %rd32;
	ld.global.u64 	%rd2295, [%rd36012];
	ld.global.u64 	%rd2296, [%rd36016];
	ld.global.u64 	%rd2297, [%rd36018];
	ld.global.u64 	%rd2298, [%rd36019];
	ld.global.u64 	%rd2299, [%rd36020];
	// begin inline asm
	add.cc.u64 %rd2295, %rd2295, %rd35997;
	addc.cc.u64 %rd2296, %rd2296, %rd35998;
	addc.cc.u64 %rd2297, %rd2297, %rd35999;
	addc.cc.u64 %rd2298, %rd2298, %rd36000;
	addc.cc.u64 %rd2299, %rd2299, %rd36001;
	addc.u64 %rd32, %rd32, %rd36002;
	
	// end inline asm
	st.global.u64 	[%rd36012], %rd2295;
	st.global.u64 	[%rd36016], %rd2296;
	st.global.u64 	[%rd36018], %rd2297;
	st.global.u64 	[%rd36019], %rd2298;
	st.global.u64 	[%rd36020], %rd2299;
	st.global.u64 	[%rd36021], %rd32;
	ld.global.u64 	%rd2313, [%rd36012];
	ld.global.u64 	%rd2314, [%rd36016];
	ld.global.u64 	%rd2315, [%rd36018];
	ld.global.u64 	%rd2316, [%rd36019];
	ld.global.u64 	%rd2317, [%rd36020];
	// begin inline asm
	add.cc.u64 %rd2313, %rd2313, %rd35997;
	addc.cc.u64 %rd2314, %rd2314, %rd35998;
	addc.cc.u64 %rd2315, %rd2315, %rd35999;
	addc.cc.u64 %rd2316, %rd2316, %rd36000;
	addc.cc.u64 %rd2317, %rd2317, %rd36001;
	addc.u64 %rd32, %rd32, %rd36002;
	
	// end inline asm
	st.global.u64 	[%rd36012], %rd2313;
	st.global.u64 	[%rd36016], %rd2314;
	st.global.u64 	[%rd36018], %rd2315;
	st.global.u64 	[%rd36019], %rd2316;
	st.global.u64 	[%rd36020], %rd2317;
	st.global.u64 	[%rd36021], %rd32;
	ld.global.u64 	%rd2331, [%rd36012];
	ld.global.u64 	%rd2332, [%rd36016];
	ld.global.u64 	%rd2333, [%rd36018];
	ld.global.u64 	%rd2334, [%rd36019];
	ld.global.u64 	%rd2335, [%rd36020];
	// begin inline asm
	add.cc.u64 %rd2331, %rd2331, %rd35997;
	addc.cc.u64 %rd2332, %rd2332, %rd35998;
	addc.cc.u64 %rd2333, %rd2333, %rd35999;
	addc.cc.u64 %rd2334, %rd2334, %rd36000;
	addc.cc.u64 %rd2335, %rd2335, %rd36001;
	addc.u64 %rd32, %rd32, %rd36002;
	
	// end inline asm
	st.global.u64 	[%rd36012], %rd2331;
	st.global.u64 	[%rd36016], %rd2332;
	st.global.u64 	[%rd36018], %rd2333;
	st.global.u64 	[%rd36019], %rd2334;
	st.global.u64 	[%rd36020], %rd2335;
	st.global.u64 	[%rd36021], %rd32;
	ld.global.u64 	%rd2349, [%rd36012];
	ld.global.u64 	%rd2350, [%rd36016];
	ld.global.u64 	%rd2351, [%rd36018];
	ld.global.u64 	%rd2352, [%rd36019];
	ld.global.u64 	%rd2353, [%rd36020];
	// begin inline asm
	add.cc.u64 %rd2349, %rd2349, %rd35997;
	addc.cc.u64 %rd2350, %rd2350, %rd35998;
	addc.cc.u64 %rd2351, %rd2351, %rd35999;
	addc.cc.u64 %rd2352, %rd2352, %rd36000;
	addc.cc.u64 %rd2353, %rd2353, %rd36001;
	addc.u64 %rd32, %rd32, %rd36002;
	
	// end inline asm
	st.global.u64 	[%rd36012], %rd2349;
	st.global.u64 	[%rd36016], %rd2350;
	st.global.u64 	[%rd36018], %rd2351;
	st.global.u64 	[%rd36019], %rd2352;
	st.global.u64 	[%rd36020], %rd2353;
	st.global.u64 	[%rd36021], %rd32;
	ld.global.u64 	%rd2367, [%rd36012];
	ld.global.u64 	%rd2368, [%rd36016];
	ld.global.u64 	%rd2369, [%rd36018];
	ld.global.u64 	%rd2370, [%rd36019];
	ld.global.u64 	%rd2371, [%rd36020];
	// begin inline asm
	add.cc.u64 %rd2367, %rd2367, %rd35997;
	addc.cc.u64 %rd2368, %rd2368, %rd35998;
	addc.cc.u64 %rd2369, %rd2369, %rd35999;
	addc.cc.u64 %rd2370, %rd2370, %rd36000;
	addc.cc.u64 %rd2371, %rd2371, %rd36001;
	addc.u64 %rd32, %rd32, %rd36002;
	
	// end inline asm
	st.global.u64 	[%rd36012], %rd2367;
	st.global.u64 	[%rd36016], %rd2368;
	st.global.u64 	[%rd36018], %rd2369;
	st.global.u64 	[%rd36019], %rd2370;
	st.global.u64 	[%rd36020], %rd2371;
	st.global.u64 	[%rd36021], %rd32;
	ld.global.u64 	%rd2385, [%rd36012];
	ld.global.u64 	%rd2386, [%rd36016];
	ld.global.u64 	%rd2387, [%rd36018];
	ld.global.u64 	%rd2388, [%rd36019];
	ld.global.u64 	%rd2389, [%rd36020];
	// begin inline asm
	add.cc.u64 %rd2385, %rd2385, %rd35997;
	addc.cc.u64 %rd2386, %rd2386, %rd35998;
	addc.cc.u64 %rd2387, %rd2387, %rd35999;
	addc.cc.u64 %rd2388, %rd2388, %rd36000;
	addc.cc.u64 %rd2389, %rd2389, %rd36001;
	addc.u64 %rd32, %rd32, %rd36002;
	
	// end inline asm
	st.global.u64 	[%rd36012], %rd2385;
	st.global.u64 	[%rd36016], %rd2386;
	st.global.u64 	[%rd36018], %rd2387;
	st.global.u64 	[%rd36019], %rd2388;
	st.global.u64 	[%rd36020], %rd2389;
	st.global.u64 	[%rd36021], %rd32;
	ld.global.u64 	%rd2403, [%rd36012];
	ld.global.u64 	%rd2404, [%rd36016];
	ld.global.u64 	%rd2405, [%rd36018];
	ld.global.u64 	%rd2406, [%rd36019];
	ld.global.u64 	%rd2407, [%rd36020];
	// begin inline asm
	add.cc.u64 %rd2403, %rd2403, %rd35997;
	addc.cc.u64 %rd2404, %rd2404, %rd35998;
	addc.cc.u64 %rd2405, %rd2405, %rd35999;
	addc.cc.u64 %rd2406, %rd2406, %rd36000;
	addc.cc.u64 %rd2407, %rd2407, %rd36001;
	addc.u64 %rd32, %rd32, %rd36002;
	
	// end inline asm
	st.global.u64 	[%rd36012], %rd2403;
	st.global.u64 	[%rd36016], %rd2404;
	st.global.u64 	[%rd36018], %rd2405;
	st.global.u64 	[%rd36019], %rd2406;
	st.global.u64 	[%rd36020], %rd2407;
	st.global.u64 	[%rd36021], %rd32;
	ld.global.u64 	%rd2421, [%rd36012];
	ld.global.u64 	%rd2422, [%rd36016];
	ld.global.u64 	%rd2423, [%rd36018];
	ld.global.u64 	%rd2424, [%rd36019];
	ld.global.u64 	%rd2425, [%rd36020];
	// begin inline asm
	add.cc.u64 %rd2421, %rd2421, %rd35997;
	addc.cc.u64 %rd2422, %rd2422, %rd35998;
	addc.cc.u64 %rd2423, %rd2423, %rd35999;
	addc.cc.u64 %rd2424, %rd2424, %rd36000;
	addc.cc.u64 %rd2425, %rd2425, %rd36001;
	addc.u64 %rd32, %rd32, %rd36002;
	
	// end inline asm
	st.global.u64 	[%rd36012], %rd2421;
	st.global.u64 	[%rd36016], %rd2422;
	st.global.u64 	[%rd36018], %rd2423;
	st.global.u64 	[%rd36019], %rd2424;
	st.global.u64 	[%rd36020], %rd2425;
	st.global.u64 	[%rd36021], %rd32;
	ld.global.u64 	%rd2439, [%rd36012];
	ld.global.u64 	%rd2440, [%rd36016];
	ld.global.u64 	%rd2441, [%rd36018];
	ld.global.u64 	%rd2442, [%rd36019];
	ld.global.u64 	%rd2443, [%rd36020];
	// begin inline asm
	add.cc.u64 %rd2439, %rd2439, %rd35997;
	addc.cc.u64 %rd2440, %rd2440, %rd35998;
	addc.cc.u64 %rd2441, %rd2441, %rd35999;
	addc.cc.u64 %rd2442, %rd2442, %rd36000;
	addc.cc.u64 %rd2443, %rd2443, %rd36001;
	addc.u64 %rd32, %rd32, %rd36002;
	
	// end inline asm
	st.global.u64 	[%rd36012], %rd2439;
	st.global.u64 	[%rd36016], %rd2440;
	st.global.u64 	[%rd36018], %rd2441;
	st.global.u64 	[%rd36019], %rd2442;
	st.global.u64 	[%rd36020], %rd2443;
	st.global.u64 	[%rd36021], %rd32;
	ld.global.u64 	%rd2457, [%rd36012];
	ld.global.u64 	%rd2458, [%rd36016];
	ld.global.u64 	%rd2459, [%rd36018];
	ld.global.u64 	%rd2460, [%rd36019];
	ld.global.u64 	%rd2461, [%rd36020];
	// begin inline asm
	add.cc.u64 %rd2457, %rd2457, %rd35997;
	addc.cc.u64 %rd2458, %rd2458, %rd35998;
	addc.cc.u64 %rd2459, %rd2459, %rd35999;
	addc.cc.u64 %rd2460, %rd2460, %rd36000;
	addc.cc.u64 %rd2461, %rd2461, %rd36001;
	addc.u64 %rd32, %rd32, %rd36002;
	
	// end inline asm
	st.global.u64 	[%rd36012], %rd2457;
	st.global.u64 	[%rd36016], %rd2458;
	st.global.u64 	[%rd36018], %rd2459;
	st.global.u64 	[%rd36019], %rd2460;
	st.global.u64 	[%rd36020], %rd2461;
	st.global.u64 	[%rd36021], %rd32;
	ld.global.u64 	%rd2475, [%rd36012];
	ld.global.u64 	%rd2476, [%rd36016];
	ld.global.u64 	%rd2477, [%rd36018];
	ld.global.u64 	%rd2478, [%rd36019];
	ld.global.u64 	%rd2479, [%rd36020];
	// begin inline asm
	add.cc.u64 %rd2475, %rd2475, %rd35997;
	addc.cc.u64 %rd2476, %rd2476, %rd35998;
	addc.cc.u64 %rd2477, %rd2477, %rd35999;
	addc.cc.u64 %rd2478, %rd2478, %rd36000;
	addc.cc.u64 %rd2479, %rd2479, %rd36001;
	addc.u64 %rd32, %rd32, %rd36002;
	
	// end inline asm
	st.global.u64 	[%rd36012], %rd2475;
	st.global.u64 	[%rd36016], %rd2476;
	st.global.u64 	[%rd36018], %rd2477;
	st.global.u64 	[%rd36019], %rd2478;
	st.global.u64 	[%rd36020], %rd2479;
	st.global.u64 	[%rd36021], %rd32;
	ld.global.u64 	%rd2493, [%rd36012];
	ld.global.u64 	%rd2494, [%rd36016];
	ld.global.u64 	%rd2495, [%rd36018];
	ld.global.u64 	%rd2496, [%rd36019];
	ld.global.u64 	%rd2497, [%rd36020];
	// begin inline asm
	add.cc.u64 %rd2493, %rd2493, %rd35997;
	addc.cc.u64 %rd2494, %rd2494, %rd35998;
	addc.cc.u64 %rd2495, %rd2495, %rd35999;
	addc.cc.u64 %rd2496, %rd2496, %rd36000;
	addc.cc.u64 %rd2497, %rd2497, %rd36001;
	addc.u64 %rd32, %rd32, %rd36002;
	
	// end inline asm
	st.global.u64 	[%rd36012], %rd2493;
	st.global.u64 	[%rd36016], %rd2494;
	st.global.u64 	[%rd36018], %rd2495;
	st.global.u64 	[%rd36019], %rd2496;
	st.global.u64 	[%rd36020], %rd2497;
	st.global.u64 	[%rd36021], %rd32;
	ld.global.u64 	%rd2511, [%rd36012];
	ld.global.u64 	%rd2512, [%rd36016];
	ld.global.u64 	%rd2513, [%rd36018];
	ld.global.u64 	%rd2514, [%rd36019];
	ld.global.u64 	%rd2515, [%rd36020];
	// begin inline asm
	add.cc.u64 %rd2511, %rd2511, %rd35997;
	addc.cc.u64 %rd2512, %rd2512, %rd35998;
	addc.cc.u64 %rd2513, %rd2513, %rd35999;
	addc.cc.u64 %rd2514, %rd2514, %rd36000;
	addc.cc.u64 %rd2515, %rd2515, %rd36001;
	addc.u64 %rd32, %rd32, %rd36002;
	
	// end inline asm
	st.global.u64 	[%rd36012], %rd2511;
	st.global.u64 	[%rd36016], %rd2512;
	st.global.u64 	[%rd36018], %rd2513;
	st.global.u64 	[%rd36019], %rd2514;
	st.global.u64 	[%rd36020], %rd2515;
	st.global.u64 	[%rd36021], %rd32;
	ld.global.u64 	%rd2529, [%rd36012];
	ld.global.u64 	%rd2530, [%rd36016];
	ld.global.u64 	%rd2531, [%rd36018];
	ld.global.u64 	%rd2532, [%rd36019];
	ld.global.u64 	%rd2533, [%rd36020];
	// begin inline asm
	add.cc.u64 %rd2529, %rd2529, %rd35997;
	addc.cc.u64 %rd2530, %rd2530, %rd35998;
	addc.cc.u64 %rd2531, %rd2531, %rd35999;
	addc.cc.u64 %rd2532, %rd2532, %rd36000;
	addc.cc.u64 %rd2533, %rd2533, %rd36001;
	addc.u64 %rd32, %rd32, %rd36002;
	
	// end inline asm
	st.global.u64 	[%rd36012], %rd2529;
	st.global.u64 	[%rd36016], %rd2530;
	st.global.u64 	[%rd36018], %rd2531;
	st.global.u64 	[%rd36019], %rd2532;
	st.global.u64 	[%rd36020], %rd2533;
	st.global.u64 	[%rd36021], %rd32;
	ld.global.u64 	%rd2547, [%rd36012];
	ld.global.u64 	%rd2548, [%rd36016];
	ld.global.u64 	%rd2549, [%rd36018];
	ld.global.u64 	%rd2550, [%rd36019];
	ld.global.u64 	%rd2551, [%rd36020];
	// begin inline asm
	add.cc.u64 %rd2547, %rd2547, %rd35997;
	addc.cc.u64 %rd2548, %rd2548, %rd35998;
	addc.cc.u64 %rd2549, %rd2549, %rd35999;
	addc.cc.u64 %rd2550, %rd2550, %rd36000;
	addc.cc.u64 %rd2551, %rd2551, %rd36001;
	addc.u64 %rd32, %rd32, %rd36002;
	
	// end inline asm
	st.global.u64 	[%rd36012], %rd2547;
	st.global.u64 	[%rd36016], %rd2548;
	st.global.u64 	[%rd36018], %rd2549;
	st.global.u64 	[%rd36019], %rd2550;
	st.global.u64 	[%rd36020], %rd2551;
	st.global.u64 	[%rd36021], %rd32;
	ld.global.u64 	%rd2565, [%rd36012];
	ld.global.u64 	%rd2566, [%rd36016];
	ld.global.u64 	%rd2567, [%rd36018];
	ld.global.u64 	%rd2568, [%rd36019];
	ld.global.u64 	%rd2569, [%rd36020];
	// begin inline asm
	add.cc.u64 %rd2565, %rd2565, %rd35997;
	addc.cc.u64 %rd2566, %rd2566, %rd35998;
	addc.cc.u64 %rd2567, %rd2567, %rd35999;
	addc.cc.u64 %rd2568, %rd2568, %rd36000;
	addc.cc.u64 %rd2569, %rd2569, %rd36001;
	addc.u64 %rd32, %rd32, %rd36002;
	
	// end inline asm
	st.global.u64 	[%rd36012], %rd2565;
	st.global.u64 	[%rd36016], %rd2566;
	st.global.u64 	[%rd36018], %rd2567;
	st.global.u64 	[%rd36019], %rd2568;
	st.global.u64 	[%rd36020], %rd2569;
	st.global.u64 	[%rd36021], %rd32;
	ld.global.u64 	%rd2583, [%rd36012];
	ld.global.u64 	%rd2584, [%rd36016];
	ld.global.u64 	%rd2585, [%rd36018];
	ld.global.u64 	%rd2586, [%rd36019];
	ld.global.u64 	%rd2587, [%rd36020];
	// begin inline asm
	add.cc.u64 %rd2583, %rd2583, %rd35997;
	addc.cc.u64 %rd2584, %rd2584, %rd35998;
	addc.cc.u64 %rd2585, %rd2585, %rd35999;
	addc.cc.u64 %rd2586, %rd2586, %rd36000;
	addc.cc.u64 %rd2587, %rd2587, %rd36001;
	addc.u64 %rd32, %rd32, %rd36002;
	
	// end inline asm
	st.global.u64 	[%rd36012], %rd2583;
	st.global.u64 	[%rd36016], %rd2584;
	st.global.u64 	[%rd36018], %rd2585;
	st.global.u64 	[%rd36019], %rd2586;
	st.global.u64 	[%rd36020], %rd2587;
	st.global.u64 	[%rd36021], %rd32;
	ld.global.u64 	%rd2601, [%rd36012];
	ld.global.u64 	%rd2602, [%rd36016];
	ld.global.u64 	%rd2603, [%rd36018];
	ld.global.u64 	%rd2604, [%rd36019];
	ld.global.u64 	%rd2605, [%rd36020];
	// begin inline asm
	add.cc.u64 %rd2601, %rd2601, %rd35997;
	addc.cc.u64 %rd2602, %rd2602, %rd35998;
	addc.cc.u64 %rd2603, %rd2603, %rd35999;
	addc.cc.u64 %rd2604, %rd2604, %rd36000;
	addc.cc.u64 %rd2605, %rd2605, %rd36001;
	addc.u64 %rd32, %rd32, %rd36002;
	
	// end inline asm
	st.global.u64 	[%rd36012], %rd2601;
	st.global.u64 	[%rd36016], %rd2602;
	st.global.u64 	[%rd36018], %rd2603;
	st.global.u64 	[%rd36019], %rd2604;
	st.global.u64 	[%rd36020], %rd2605;
	st.global.u64 	[%rd36021], %rd32;
	ld.global.u64 	%rd2619, [%rd36012];
	ld.global.u64 	%rd2620, [%rd36016];
	ld.global.u64 	%rd2621, [%rd36018];
	ld.global.u64 	%rd2622, [%rd36019];
	ld.global.u64 	%rd2623, [%rd36020];
	// begin inline asm
	add.cc.u64 %rd2619, %rd2619, %rd35997;
	addc.cc.u64 %rd2620, %rd2620, %rd35998;
	addc.cc.u64 %rd2621, %rd2621, %rd35999;
	addc.cc.u64 %rd2622, %rd2622, %rd36000;
	addc.cc.u64 %rd2623, %rd2623, %rd36001;
	addc.u64 %rd32, %rd32, %rd36002;
	
	// end inline asm
	st.global.u64 	[%rd36012], %rd2619;
	st.global.u64 	[%rd36016], %rd2620;
	st.global.u64 	[%rd36018], %rd2621;
	st.global.u64 	[%rd36019], %rd2622;
	st.global.u64 	[%rd36020], %rd2623;
	st.global.u64 	[%rd36021], %rd32;
	ld.global.u64 	%rd2637, [%rd36012];
	ld.global.u64 	%rd2638, [%rd36016];
	ld.global.u64 	%rd2639, [%rd36018];
	ld.global.u64 	%rd2640, [%rd36019];
	ld.global.u64 	%rd2641, [%rd36020];
	// begin inline asm
	add.cc.u64 %rd2637, %rd2637, %rd35997;
	addc.cc.u64 %rd2638, %rd2638, %rd35998;
	addc.cc.u64 %rd2639, %rd2639, %rd35999;
	addc.cc.u64 %rd2640, %rd2640, %rd36000;
	addc.cc.u64 %rd2641, %rd2641, %rd36001;
	addc.u64 %rd32, %rd32, %rd36002;
	
	// end inline asm
	st.global.u64 	[%rd36012], %rd2637;
	st.global.u64 	[%rd36016], %rd2638;
	st.global.u64 	[%rd36018], %rd2639;
	st.global.u64 	[%rd36019], %rd2640;
	st.global.u64 	[%rd36020], %rd2641;
	st.global.u64 	[%rd36021], %rd32;
	ld.global.u64 	%rd2655, [%rd36012];
	ld.global.u64 	%rd2656, [%rd36016];
	ld.global.u64 	%rd2657, [%rd36018];
	ld.global.u64 	%rd2658, [%rd36019];
	ld.global.u64 	%rd2659, [%rd36020];
	// begin inline asm
	add.cc.u64 %rd2655, %rd2655, %rd35997;
	addc.cc.u64 %rd2656, %rd2656, %rd35998;
	addc.cc.u64 %rd2657, %rd2657, %rd35999;
	addc.cc.u64 %rd2658, %rd2658, %rd36000;
	addc.cc.u64 %rd2659, %rd2659, %rd36001;
	addc.u64 %rd32, %rd32, %rd36002;
	
	// end inline asm
	st.global.u64 	[%rd36012], %rd2655;
	st.global.u64 	[%rd36016], %rd2656;
	st.global.u64 	[%rd36018], %rd2657;
	st.global.u64 	[%rd36019], %rd2658;
	st.global.u64 	[%rd36020], %rd2659;
	st.global.u64 	[%rd36021], %rd32;
	ld.global.u64 	%rd2673, [%rd36012];
	ld.global.u64 	%rd2674, [%rd36016];
	ld.global.u64 	%rd2675, [%rd36018];
	ld.global.u64 	%rd2676, [%rd36019];
	ld.global.u64 	%rd2677, [%rd36020];
	// begin inline asm
	add.cc.u64 %rd2673, %rd2673, %rd35997;
	addc.cc.u64 %rd2674, %rd2674, %rd35998;
	addc.cc.u64 %rd2675, %rd2675, %rd35999;
	addc.cc.u64 %rd2676, %rd2676, %rd36000;
	addc.cc.u64 %rd2677, %rd2677, %rd36001;
	addc.u64 %rd32, %rd32, %rd36002;
	
	// end inline asm
	st.global.u64 	[%rd36012], %rd2673;
	st.global.u64 	[%rd36016], %rd2674;
	st.global.u64 	[%rd36018], %rd2675;
	st.global.u64 	[%rd36019], %rd2676;
	st.global.u64 	[%rd36020], %rd2677;
	st.global.u64 	[%rd36021], %rd32;
	ld.global.u64 	%rd2691, [%rd36012];
	ld.global.u64 	%rd2692, [%rd36016];
	ld.global.u64 	%rd2693, [%rd36018];
	ld.global.u64 	%rd2694, [%rd36019];
	ld.global.u64 	%rd2695, [%rd36020];
	// begin inline asm
	add.cc.u64 %rd2691, %rd2691, %rd35997;
	addc.cc.u64 %rd2692, %rd2692, %rd35998;
	addc.cc.u64 %rd2693, %rd2693, %rd35999;
	addc.cc.u64 %rd2694, %rd2694, %rd36000;
	addc.cc.u64 %rd2695, %rd2695, %rd36001;
	addc.u64 %rd32, %rd32, %rd36002;
	
	// end inline asm
	st.global.u64 	[%rd36012], %rd2691;
	st.global.u64 	[%rd36016], %rd2692;
	st.global.u64 	[%rd36018], %rd2693;
	st.global.u64 	[%rd36019], %rd2694;
	st.global.u64 	[%rd36020], %rd2695;
	st.global.u64 	[%rd36021], %rd32;
	ld.global.u64 	%rd2709, [%rd36012];
	ld.global.u64 	%rd2710, [%rd36016];
	ld.global.u64 	%rd2711, [%rd36018];
	ld.global.u64 	%rd2712, [%rd36019];
	ld.global.u64 	%rd2713, [%rd36020];
	// begin inline asm
	add.cc.u64 %rd2709, %rd2709, %rd35997;
	addc.cc.u64 %rd2710, %rd2710, %rd35998;
	addc.cc.u64 %rd2711, %rd2711, %rd35999;
	addc.cc.u64 %rd2712, %rd2712, %rd36000;
	addc.cc.u64 %rd2713, %rd2713, %rd36001;
	addc.u64 %rd32, %rd32, %rd36002;
	
	// end inline asm
	st.global.u64 	[%rd36012], %rd2709;
	st.global.u64 	[%rd36016], %rd2710;
	st.global.u64 	[%rd36018], %rd2711;
	st.global.u64 	[%rd36019], %rd2712;
	st.global.u64 	[%rd36020], %rd2713;
	st.global.u64 	[%rd36021], %rd32;
	ld.global.u64 	%rd2727, [%rd36012];
	ld.global.u64 	%rd2728, [%rd36016];
	ld.global.u64 	%rd2729, [%rd36018];
	ld.global.u64 	%rd2730, [%rd36019];
	ld.global.u64 	%rd2731, [%rd36020];
	// begin inline asm
	add.cc.u64 %rd2727, %rd2727, %rd35997;
	addc.cc.u64 %rd2728, %rd2728, %rd35998;
	addc.cc.u64 %rd2729, %rd2729, %rd35999;
	addc.cc.u64 %rd2730, %rd2730, %rd36000;
	addc.cc.u64 %rd2731, %rd2731, %rd36001;
	addc.u64 %rd32, %rd32, %rd36002;
	
	// end inline asm
	st.global.u64 	[%rd36012], %rd2727;
	st.global.u64 	[%rd36016], %rd2728;
	st.global.u64 	[%rd36018], %rd2729;
	st.global.u64 	[%rd36019], %rd2730;
	st.global.u64 	[%rd36020], %rd2731;
	st.global.u64 	[%rd36021], %rd32;
	ld.global.u64 	%rd2745, [%rd36012];
	ld.global.u64 	%rd2746, [%rd36016];
	ld.global.u64 	%rd2747, [%rd36018];
	ld.global.u64 	%rd2748, [%rd36019];
	ld.global.u64 	%rd2749, [%rd36020];
	// begin inline asm
	add.cc.u64 %rd2745, %rd2745, %rd35997;
	addc.cc.u64 %rd2746, %rd2746, %rd35998;
	addc.cc.u64 %rd2747, %rd2747, %rd35999;
	addc.cc.u64 %rd2748, %rd2748, %rd36000;
	addc.cc.u64 %rd2749, %rd2749, %rd36001;
	addc.u64 %rd32, %rd32, %rd36002;
	
	// end inline asm
	st.global.u64 	[%rd36012], %rd2745;
	st.global.u64 	[%rd36016], %rd2746;
	st.global.u64 	[%rd36018], %rd2747;
	st.global.u64 	[%rd36019], %rd2748;
	st.global.u64 	[%rd36020], %rd2749;
	st.global.u64 	[%rd36021], %rd32;
	ld.global.u64 	%rd2763, [%rd36012];
	ld.global.u64 	%rd2764, [%rd36016];
	ld.global.u64 	%rd2765, [%rd36018];
	ld.global.u64 	%rd2766, [%rd36019];
	ld.global.u64 	%rd2767, [%rd36020];
	// begin inline asm
	add.cc.u64 %rd2763, %rd2763, %rd35997;
	addc.cc.u64 %rd2764, %rd2764, %rd35998;
	addc.cc.u64 %rd2765, %rd2765, %rd35999;
	addc.cc.u64 %rd2766, %rd2766, %rd36000;
	addc.cc.u64 %rd2767, %rd2767, %rd36001;
	addc.u64 %rd32, %rd32, %rd36002;
	
	// end inline asm
	st.global.u64 	[%rd36012], %rd2763;
	st.global.u64 	[%rd36016], %rd2764;
	st.global.u64 	[%rd36018], %rd2765;
	st.global.u64 	[%rd36019], %rd2766;
	st.global.u64 	[%rd36020], %rd2767;
	st.global.u64 	[%rd36021], %rd32;
	ld.global.u64 	%rd2781, [%rd36012];
	ld.global.u64 	%rd2782, [%rd36016];
	ld.global.u64 	%rd2783, [%rd36018];
	ld.global.u64 	%rd2784, [%rd36019];
	ld.global.u64 	%rd2785, [%rd36020];
	// begin inline asm
	add.cc.u64 %rd2781, %rd2781, %rd35997;
	addc.cc.u64 %rd2782, %rd2782, %rd35998;
	addc.cc.u64 %rd2783, %rd2783, %rd35999;
	addc.cc.u64 %rd2784, %rd2784, %rd36000;
	addc.cc.u64 %rd2785, %rd2785, %rd36001;
	addc.u64 %rd32, %rd32, %rd36002;
	
	// end inline asm
	st.global.u64 	[%rd36012], %rd2781;
	st.global.u64 	[%rd36016], %rd2782;
	st.global.u64 	[%rd36018], %rd2783;
	st.global.u64 	[%rd36019], %rd2784;
	st.global.u64 	[%rd36020], %rd2785;
	st.global.u64 	[%rd36021], %rd32;
	ld.global.u64 	%rd2799, [%rd36012];
	ld.global.u64 	%rd2800, [%rd36016];
	ld.global.u64 	%rd2801, [%rd36018];
	ld.global.u64 	%rd2802, [%rd36019];
	ld.global.u64 	%rd2803, [%rd36020];
	// begin inline asm
	add.cc.u64 %rd2799, %rd2799, %rd35997;
	addc.cc.u64 %rd2800, %rd2800, %rd35998;
	addc.cc.u64 %rd2801, %rd2801, %rd35999;
	addc.cc.u64 %rd2802, %rd2802, %rd36000;
	addc.cc.u64 %rd2803, %rd2803, %rd36001;
	addc.u64 %rd32, %rd32, %rd36002;
	
	// end inline asm
	st.global.u64 	[%rd36012], %rd2799;
	st.global.u64 	[%rd36016], %rd2800;
	st.global.u64 	[%rd36018], %rd2801;
	st.global.u64 	[%rd36019], %rd2802;
	st.global.u64 	[%rd36020], %rd2803;
	st.global.u64 	[%rd36021], %rd32;
	ld.global.u64 	%rd2817, [%rd36012];
	ld.global.u64 	%rd2818, [%rd36016];
	ld.global.u64 	%rd2819, [%rd36018];
	ld.global.u64 	%rd2820, [%rd36019];
	ld.global.u64 	%rd2821, [%rd36020];
	// begin inline asm
	add.cc.u64 %rd2817, %rd2817, %rd35997;
	addc.cc.u64 %rd2818, %rd2818, %rd35998;
	addc.cc.u64 %rd2819, %rd2819, %rd35999;
	addc.cc.u64 %rd2820, %rd2820, %rd36000;
	addc.cc.u64 %rd2821, %rd2821, %rd36001;
	addc.u64 %rd32, %rd32, %rd36002;
	
	// end inline asm
	st.global.u64 	[%rd36012], %rd2817;
	st.global.u64 	[%rd36016], %rd2818;
	st.global.u64 	[%rd36018], %rd2819;
	st.global.u64 	[%rd36019], %rd2820;
	st.global.u64 	[%rd36020], %rd2821;
	st.global.u64 	[%rd36021], %rd32;
	ld.global.u64 	%rd2835, [%rd36012];
	ld.global.u64 	%rd2836, [%rd36016];
	ld.global.u64 	%rd2837, [%rd36018];
	ld.global.u64 	%rd2838, [%rd36019];
	ld.global.u64 	%rd2839, [%rd36020];
	// begin inline asm
	add.cc.u64 %rd2835, %rd2835, %rd35997;
	addc.cc.u64 %rd2836, %rd2836, %rd35998;
	addc.cc.u64 %rd2837, %rd2837, %rd35999;
	addc.cc.u64 %rd2838, %rd2838, %rd36000;
	addc.cc.u64 %rd2839, %rd2839, %rd36001;
	addc.u64 %rd32, %rd32, %rd36002;
	
	// end inline asm
	st.global.u64 	[%rd36012], %rd2835;
	st.global.u64 	[%rd36016], %rd2836;
	st.global.u64 	[%rd36018], %rd2837;
	st.global.u64 	[%rd36019], %rd2838;
	st.global.u64 	[%rd36020], %rd2839;
	st.global.u64 	[%rd36021], %rd32;
	ld.global.u64 	%rd2853, [%rd36012];
	ld.global.u64 	%rd2854, [%rd36016];
	ld.global.u64 	%rd2855, [%rd36018];
	ld.global.u64 	%rd2856, [%rd36019];
	ld.global.u64 	%rd2857, [%rd36020];
	// begin inline asm
	add.cc.u64 %rd2853, %rd2853, %rd35997;
	addc.cc.u64 %rd2854, %rd2854, %rd35998;
	addc.cc.u64 %rd2855, %rd2855, %rd35999;
	addc.cc.u64 %rd2856, %rd2856, %rd36000;
	addc.cc.u64 %rd2857, %rd2857, %rd36001;
	addc.u64 %rd32, %rd32, %rd36002;
	
	// end inline asm
	st.global.u64 	[%rd36012], %rd2853;
	st.global.u64 	[%rd36016], %rd2854;
	st.global.u64 	[%rd36018], %rd2855;
	st.global.u64 	[%rd36019], %rd2856;
	st.global.u64 	[%rd36020], %rd2857;
	st.global.u64 	[%rd36021], %rd32;
	ld.global.u64 	%rd2871, [%rd36012];
	ld.global.u64 	%rd2872, [%rd36016];
	ld.global.u64 	%rd2873, [%rd36018];
	ld.global.u64 	%rd2874, [%rd36019];
	ld.global.u64 	%rd2875, [%rd36020];
	// begin inline asm
	add.cc.u64 %rd2871, %rd2871, %rd35997;
	addc.cc.u64 %rd2872, %rd2872, %rd35998;
	addc.cc.u64 %rd2873, %rd2873, %rd35999;
	addc.cc.u64 %rd2874, %rd2874, %rd36000;
	addc.cc.u64 %rd2875, %rd2875, %rd36001;
	addc.u64 %rd32, %rd32, %rd36002;
	
	// end inline asm
	st.global.u64 	[%rd36012], %rd2871;
	st.global.u64 	[%rd36016], %rd2872;
	st.global.u64 	[%rd36018], %rd2873;
	st.global.u64 	[%rd36019], %rd2874;
	st.global.u64 	[%rd36020], %rd2875;
	st.global.u64 	[%rd36021], %rd32;
	ld.global.u64 	%rd2889, [%rd36012];
	ld.global.u64 	%rd2890, [%rd36016];
	ld.global.u64 	%rd2891, [%rd36018];
	ld.global.u64 	%rd2892, [%rd36019];
	ld.global.u64 	%rd2893, [%rd36020];
	// begin inline asm
	add.cc.u64 %rd2889, %rd2889, %rd35997;
	addc.cc.u64 %rd2890, %rd2890, %rd35998;
	addc.cc.u64 %rd2891, %rd2891, %rd35999;
	addc.cc.u64 %rd2892, %rd2892, %rd36000;
	addc.cc.u64 %rd2893, %rd2893, %rd36001;
	addc.u64 %rd32, %rd32, %rd36002;
	
	// end inline asm
	st.global.u64 	[%rd36012], %rd2889;
	st.global.u64 	[%rd36016], %rd2890;
	st.global.u64 	[%rd36018], %rd2891;
	st.global.u64 	[%rd36019], %rd2892;
	st.global.u64 	[%rd36020], %rd2893;
	st.global.u64 	[%rd36021], %rd32;
	ld.global.u64 	%rd2907, [%rd36012];
	ld.global.u64 	%rd2908, [%rd36016];
	ld.global.u64 	%rd2909, [%rd36018];
	ld.global.u64 	%rd2910, [%rd36019];
	ld.global.u64 	%rd2911, [%rd36020];
	// begin inline asm
	add.cc.u64 %rd2907, %rd2907, %rd35997;
	addc.cc.u64 %rd2908, %rd2908, %rd35998;
	addc.cc.u64 %rd2909, %rd2909, %rd35999;
	addc.cc.u64 %rd2910, %rd2910, %rd36000;
	addc.cc.u64 %rd2911, %rd2911, %rd36001;
	addc.u64 %rd32, %rd32, %rd36002;
	
	// end inline asm
	st.global.u64 	[%rd36012], %rd2907;
	st.global.u64 	[%rd36016], %rd2908;
	st.global.u64 	[%rd36018], %rd2909;
	st.global.u64 	[%rd36019], %rd2910;
	st.global.u64 	[%rd36020], %rd2911;
	st.global.u64 	[%rd36021], %rd32;
	ld.global.u64 	%rd2925, [%rd36012];
	ld.global.u64 	%rd2926, [%rd36016];
	ld.global.u64 	%rd2927, [%rd36018];
	ld.global.u64 	%rd2928, [%rd36019];
	ld.global.u64 	%rd2929, [%rd36020];
	// begin inline asm
	add.cc.u64 %rd2925, %rd2925, %rd35997;
	addc.cc.u64 %rd2926, %rd2926, %rd35998;
	addc.cc.u64 %rd2927, %rd2927, %rd35999;
	addc.cc.u64 %rd2928, %rd2928, %rd36000;
	addc.cc.u64 %rd2929, %rd2929, %rd36001;
	addc.u64 %rd32, %rd32, %rd36002;
	
	// end inline asm
	st.global.u64 	[%rd36012], %rd2925;
	st.global.u64 	[%rd36016], %rd2926;
	st.global.u64 	[%rd36018], %rd2927;
	st.global.u64 	[%rd36019], %rd2928;
	st.global.u64 	[%rd36020], %rd2929;
	st.global.u64 	[%rd36021], %rd32;
	ld.global.u64 	%rd2943, [%rd36012];
	ld.global.u64 	%rd2944, [%rd36016];
	ld.global.u64 	%rd2945, [%rd36018];
	ld.global.u64 	%rd2946, [%rd36019];
	ld.global.u64 	%rd2947, [%rd36020];
	// begin inline asm
	add.cc.u64 %rd2943, %rd2943, %rd35997;
	addc.cc.u64 %rd2944, %rd2944, %rd35998;
	addc.cc.u64 %rd2945, %rd2945, %rd35999;
	addc.cc.u64 %rd2946, %rd2946, %rd36000;
	addc.cc.u64 %rd2947, %rd2947, %rd36001;
	addc.u64 %rd32, %rd32, %rd36002;
	
	// end inline asm
	st.global.u64 	[%rd36012], %rd2943;
	st.global.u64 	[%rd36016], %rd2944;
	st.global.u64 	[%rd36018], %rd2945;
	st.global.u64 	[%rd36019], %rd2946;
	st.global.u64 	[%rd36020], %rd2947;
	st.global.u64 	[%rd36021], %rd32;
	ld.global.u64 	%rd2961, [%rd36012];
	ld.global.u64 	%rd2962, [%rd36016];
	ld.global.u64 	%rd2963, [%rd36018];
	ld.global.u64 	%rd2964, [%rd36019];
	ld.global.u64 	%rd2965, [%rd36020];
	// begin inline asm
	add.cc.u64 %rd2961, %rd2961, %rd35997;
	addc.cc.u64 %rd2962, %rd2962, %rd35998;
	addc.cc.u64 %rd2963, %rd2963, %rd35999;
	addc.cc.u64 %rd2964, %rd2964, %rd36000;
	addc.cc.u64 %rd2965, %rd2965, %rd36001;
	addc.u64 %rd32, %rd32, %rd36002;
	
	// end inline asm
	st.global.u64 	[%rd36012], %rd2961;
	st.global.u64 	[%rd36016], %rd2962;
	st.global.u64 	[%rd36018], %rd2963;
	st.global.u64 	[%rd36019], %rd2964;
	st.global.u64 	[%rd36020], %rd2965;
	st.global.u64 	[%rd36021], %rd32;
	ld.global.u64 	%rd2979, [%rd36012];
	ld.global.u64 	%rd2980, [%rd36016];
	ld.global.u64 	%rd2981, [%rd36018];
	ld.global.u64 	%rd2982, [%rd36019];
	ld.global.u64 	%rd2983, [%rd36020];
	// begin inline asm
	add.cc.u64 %rd2979, %rd2979, %rd35997;
	addc.cc.u64 %rd2980, %rd2980, %rd35998;
	addc.cc.u64 %rd2981, %rd2981, %rd35999;
	addc.cc.u64 %rd2982, %rd2982, %rd36000;
	addc.cc.u64 %rd2983, %rd2983, %rd36001;
	addc.u64 %rd32, %rd32, %rd36002;
	
	// end inline asm
	st.global.u64 	[%rd36012], %rd2979;
	st.global.u64 	[%rd36016], %rd2980;
	st.global.u64 	[%rd36018], %rd2981;
	st.global.u64 	[%rd36019], %rd2982;
	st.global.u64 	[%rd36020], %rd2983;
	st.global.u64 	[%rd36021], %rd32;
	ld.global.u64 	%rd2997, [%rd36012];
	ld.global.u64 	%rd2998, [%rd36016];
	ld.global.u64 	%rd2999, [%rd36018];
	ld.global.u64 	%rd3000, [%rd36019];
	ld.global.u64 	%rd3001, [%rd36020];
	// begin inline asm
	add.cc.u64 %rd2997, %rd2997, %rd35997;
	addc.cc.u64 %rd2998, %rd2998, %rd35998;
	addc.cc.u64 %rd2999, %rd2999, %rd35999;
	addc.cc.u64 %rd3000, %rd3000, %rd36000;
	addc.cc.u64 %rd3001, %rd3001, %rd36001;
	addc.u64 %rd32, %rd32, %rd36002;
	
	// end inline asm
	st.global.u64 	[%rd36012], %rd2997;
	st.global.u64 	[%rd36016], %rd2998;
	st.global.u64 	[%rd36018], %rd2999;
	st.global.u64 	[%rd36019], %rd3000;
	st.global.u64 	[%rd36020], %rd3001;
	st.global.u64 	[%rd36021], %rd32;
	ld.global.u64 	%rd3015, [%rd36012];
	ld.global.u64 	%rd3016, [%rd36016];
	ld.global.u64 	%rd3017, [%rd36018];
	ld.global.u64 	%rd3018, [%rd36019];
	ld.global.u64 	%rd3019, [%rd36020];
	// begin inline asm
	add.cc.u64 %rd3015, %rd3015, %rd35997;
	addc.cc.u64 %rd3016, %rd3016, %rd35998;
	addc.cc.u64 %rd3017, %rd3017, %rd35999;
	addc.cc.u64 %rd3018, %rd3018, %rd36000;
	addc.cc.u64 %rd3019, %rd3019, %rd36001;
	addc.u64 %rd32, %rd32, %rd36002;
	
	// end inline asm
	st.global.u64 	[%rd36012], %rd3015;
	st.global.u64 	[%rd36016], %rd3016;
	st.global.u64 	[%rd36018], %rd3017;
	st.global.u64 	[%rd36019], %rd3018;
	st.global.u64 	[%rd36020], %rd3019;
	st.global.u64 	[%rd36021], %rd32;
	ld.global.u64 	%rd3033, [%rd36012];
	ld.global.u64 	%rd3034, [%rd36016];
	ld.global.u64 	%rd3035, [%rd36018];
	ld.global.u64 	%rd3036, [%rd36019];
	ld.global.u64 	%rd3037, [%rd36020];
	// begin inline asm
	add.cc.u64 %rd3033, %rd3033, %rd35997;
	addc.cc.u64 %rd3034, %rd3034, %rd35998;
	addc.cc.u64 %rd3035, %rd3035, %rd35999;
	addc.cc.u64 %rd3036, %rd3036, %rd36000;
	addc.cc.u64 %rd3037, %rd3037, %rd36001;
	addc.u64 %rd32, %rd32, %rd36002;
	
	// end inline asm
	st.global.u64 	[%rd36012], %rd3033;
	st.global.u64 	[%rd36016], %rd3034;
	st.global.u64 	[%rd36018], %rd3035;
	st.global.u64 	[%rd36019], %rd3036;
	st.global.u64 	[%rd36020], %rd3037;
	st.global.u64 	[%rd36021], %rd32;
	ld.global.u64 	%rd3051, [%rd36012];
	ld.global.u64 	%rd3052, [%rd36016];
	ld.global.u64 	%rd3053, [%rd36018];
	ld.global.u64 	%rd3054, [%rd36019];
	ld.global.u64 	%rd3055, [%rd36020];
	// begin inline asm
	add.cc.u64 %rd3051, %rd3051, %rd35997;
	addc.cc.u64 %rd3052, %rd3052, %rd35998;
	addc.cc.u64 %rd3053, %rd3053, %rd35999;
	addc.cc.u64 %rd3054, %rd3054, %rd36000;
	addc.cc.u64 %rd3055, %rd3055, %rd36001;
	addc.u64 %rd32, %rd32, %rd36002;
	
	// end inline asm
	st.global.u64 	[%rd36012], %rd3051;
	st.global.u64 	[%rd36016], %rd3052;
	st.global.u64 	[%rd36018], %rd3053;
	st.global.u64 	[%rd36019], %rd3054;
	st.global.u64 	[%rd36020], %rd3055;
	st.global.u64 	[%rd36021], %rd32;
	ld.global.u64 	%rd3069, [%rd36012];
	ld.global.u64 	%rd3070, [%rd36016];
	ld.global.u64 	%rd3071, [%rd36018];
	ld.global.u64 	%rd3072, [%rd36019];
	ld.global.u64 	%rd3073, [%rd36020];
	// begin inline asm
	add.cc.u64 %rd3069, %rd3069, %rd35997;
	addc.cc.u64 %rd3070, %rd3070, %rd35998;
	addc.cc.u64 %rd3071, %rd3071, %rd35999;
	addc.cc.u64 %rd3072, %rd3072, %rd36000;
	addc.cc.u64 %rd3073, %rd3073, %rd36001;
	addc.u64 %rd32, %rd32, %rd36002;
	
	// end inline asm
	st.global.u64 	[%rd36012], %rd3069;
	st.global.u64 	[%rd36016], %rd3070;
	st.global.u64 	[%rd36018], %rd3071;
	st.global.u64 	[%rd36019], %rd3072;
	st.global.u64 	[%rd36020], %rd3073;
	st.global.u64 	[%rd36021], %rd32;
	ld.global.u64 	%rd3087, [%rd36012];
	ld.global.u64 	%rd3088, [%rd36016];
	ld.global.u64 	%rd3089, [%rd36018];
	ld.global.u64 	%rd3090, [%rd36019];
	ld.global.u64 	%rd3091, [%rd36020];
	// begin inline asm
	add.cc.u64 %rd3087, %rd3087, %rd35997;
	addc.cc.u64 %rd3088, %rd3088, %rd35998;
	addc.cc.u64 %rd3089, %rd3089, %rd35999;
	addc.cc.u64 %rd3090, %rd3090, %rd36000;
	addc.cc.u64 %rd3091, %rd3091, %rd36001;
	addc.u64 %rd32, %rd32, %rd36002;
	
	// end inline asm
	st.global.u64 	[%rd36012], %rd3087;
	st.global.u64 	[%rd36016], %rd3088;
	st.global.u64 	[%rd36018], %rd3089;
	st.global.u64 	[%rd36019], %rd3090;
	st.global.u64 	[%rd36020], %rd3091;
	st.global.u64 	[%rd36021], %rd32;
	ld.global.u64 	%rd3105, [%rd36012];
	ld.global.u64 	%rd3106, [%rd36016];
	ld.global.u64 	%rd3107, [%rd36018];
	ld.global.u64 	%rd3108, [%rd36019];
	ld.global.u64 	%rd3109, [%rd36020];
	// begin inline asm
	add.cc.u64 %rd3105, %rd3105, %rd35997;
	addc.cc.u64 %rd3106, %rd3106, %rd35998;
	addc.cc.u64 %rd3107, %rd3107, %rd35999;
	addc.cc.u64 %rd3108, %rd3108, %rd36000;
	addc.cc.u64 %rd3109, %rd3109, %rd36001;
	addc.u64 %rd32, %rd32, %rd36002;
	
	// end inline asm
	st.global.u64 	[%rd36012], %rd3105;
	st.global.u64 	[%rd36016], %rd3106;
	st.global.u64 	[%rd36018], %rd3107;
	st.global.u64 	[%rd36019], %rd3108;
	st.global.u64 	[%rd36020], %rd3109;
	st.global.u64 	[%rd36021], %rd32;
	ld.global.u64 	%rd3123, [%rd36012];
	ld.global.u64 	%rd3124, [%rd36016];
	ld.global.u64 	%rd3125, [%rd36018];
	ld.global.u64 	%rd3126, [%rd36019];
	ld.global.u64 	%rd3127, [%rd36020];
	// begin inline asm
	add.cc.u64 %rd3123, %rd3123, %rd35997;
	addc.cc.u64 %rd3124, %rd3124, %rd35998;
	addc.cc.u64 %rd3125, %rd3125, %rd35999;
	addc.cc.u64 %rd3126, %rd3126, %rd36000;
	addc.cc.u64 %rd3127, %rd3127, %rd36001;
	addc.u64 %rd32, %rd32, %rd36002;
	
	// end inline asm
	st.global.u64 	[%rd36012], %rd3123;
	st.global.u64 	[%rd36016], %rd3124;
	st.global.u64 	[%rd36018], %rd3125;
	st.global.u64 	[%rd36019], %rd3126;
	st.global.u64 	[%rd36020], %rd3127;
	st.global.u64 	[%rd36021], %rd32;
	ld.global.u64 	%rd3141, [%rd36012];
	ld.global.u64 	%rd3142, [%rd36016];
	ld.global.u64 	%rd3143, [%rd36018];
	ld.global.u64 	%rd3144, [%rd36019];
	ld.global.u64 	%rd3145, [%rd36020];
	// begin inline asm
	add.cc.u64 %rd3141, %rd3141, %rd35997;
	addc.cc.u64 %rd3142, %rd3142, %rd35998;
	addc.cc.u64 %rd3143, %rd3143, %rd35999;
	addc.cc.u64 %rd3144, %rd3144, %rd36000;
	addc.cc.u64 %rd3145, %rd3145, %rd36001;
	addc.u64 %rd32, %rd32, %rd36002;
	
	// end inline asm
	st.global.u64 	[%rd36012], %rd3141;
	st.global.u64 	[%rd36016], %rd3142;
	st.global.u64 	[%rd36018], %rd3143;
	st.global.u64 	[%rd36019], %rd3144;
	st.global.u64 	[%rd36020], %rd3145;
	st.global.u64 	[%rd36021], %rd32;
	ld.global.u64 	%rd3159, [%rd36012];
	ld.global.u64 	%rd3160, [%rd36016];
	ld.global.u64 	%rd3161, [%rd36018];
	ld.global.u64 	%rd3162, [%rd36019];
	ld.global.u64 	%rd3163, [%rd36020];
	// begin inline asm
	add.cc.u64 %rd3159, %rd3159, %rd35997;
	addc.cc.u64 %rd3160, %rd3160, %rd35998;
	addc.cc.u64 %rd3161, %rd3161, %rd35999;
	addc.cc.u64 %rd3162, %rd3162, %rd36000;
	addc.cc.u64 %rd3163, %rd3163, %rd36001;
	addc.u64 %rd32, %rd32, %rd36002;
	
	// end inline asm
	st.global.u64 	[%rd36012], %rd3159;
	st.global.u64 	[%rd36016], %rd3160;
	st.global.u64 	[%rd36018], %rd3161;
	st.global.u64 	[%rd36019], %rd3162;
	st.global.u64 	[%rd36020], %rd3163;
	st.global.u64 	[%rd36021], %rd32;
	ld.global.u64 	%rd3177, [%rd36012];
	ld.global.u64 	%rd3178, [%rd36016];
	ld.global.u64 	%rd3179, [%rd36018];
	ld.global.u64 	%rd3180, [%rd36019];
	ld.global.u64 	%rd3181, [%rd36020];
	// begin inline asm
	add.cc.u64 %rd3177, %rd3177, %rd35997;
	addc.cc.u64 %rd3178, %rd3178, %rd35998;
	addc.cc.u64 %rd3179, %rd3179, %rd35999;
	addc.cc.u64 %rd3180, %rd3180, %rd36000;
	addc.cc.u64 %rd3181, %rd3181, %rd36001;
	addc.u64 %rd32, %rd32, %rd36002;
	
	// end inline asm
	st.global.u64 	[%rd36012], %rd3177;
	st.global.u64 	[%rd36016], %rd3178;
	st.global.u64 	[%rd36018], %rd3179;
	st.global.u64 	[%rd36019], %rd3180;
	st.global.u64 	[%rd36020], %rd3181;
	st.global.u64 	[%rd36021], %rd32;
	ld.global.u64 	%rd3195, [%rd36012];
	ld.global.u64 	%rd3196, [%rd36016];
	ld.global.u64 	%rd3197, [%rd36018];
	ld.global.u64 	%rd3198, [%rd36019];
	ld.global.u64 	%rd3199, [%rd36020];
	// begin inline asm
	add.cc.u64 %rd3195, %rd3195, %rd35997;
	addc.cc.u64 %rd3196, %rd3196, %rd35998;
	addc.cc.u64 %rd3197, %rd3197, %rd35999;
	addc.cc.u64 %rd3198, %rd3198, %rd36000;
	addc.cc.u64 %rd3199, %rd3199, %rd36001;
	addc.u64 %rd32, %rd32, %rd36002;
	
	// end inline asm
	st.global.u64 	[%rd36012], %rd3195;
	st.global.u64 	[%rd36016], %rd3196;
	st.global.u64 	[%rd36018], %rd3197;
	st.global.u64 	[%rd36019], %rd3198;
	st.global.u64 	[%rd36020], %rd3199;
	st.global.u64 	[%rd36021], %rd32;
	ld.global.u64 	%rd3213, [%rd36012];
	ld.global.u64 	%rd3214, [%rd36016];
	ld.global.u64 	%rd3215, [%rd36018];
	ld.global.u64 	%rd3216, [%rd36019];
	ld.global.u64 	%rd3217, [%rd36020];
	// begin inline asm
	add.cc.u64 %rd3213, %rd3213, %rd35997;
	addc.cc.u64 %rd3214, %rd3214, %rd35998;
	addc.cc.u64 %rd3215, %rd3215, %rd35999;
	addc.cc.u64 %rd3216, %rd3216, %rd36000;
	addc.cc.u64 %rd3217, %rd3217, %rd36001;
	addc.u64 %rd32, %rd32, %rd36002;
	
	// end inline asm
	st.global.u64 	[%rd36012], %rd3213;
	st.global.u64 	[%rd36016], %rd3214;
	st.global.u64 	[%rd36018], %rd3215;
	st.global.u64 	[%rd36019], %rd3216;
	st.global.u64 	[%rd36020], %rd3217;
	st.global.u64 	[%rd36021], %rd32;
	ld.global.u64 	%rd3231, [%rd36012];
	ld.global.u64 	%rd3232, [%rd36016];
	ld.global.u64 	%rd3233, [%rd36018];
	ld.global.u64 	%rd3234, [%rd36019];
	ld.global.u64 	%rd3235, [%rd36020];
	// begin inline asm
	add.cc.u64 %rd3231, %rd3231, %rd35997;
	addc.cc.u64 %rd3232, %rd3232, %rd35998;
	addc.cc.u64 %rd3233, %rd3233, %rd35999;
	addc.cc.u64 %rd3234, %rd3234, %rd36000;
	addc.cc.u64 %rd3235, %rd3235, %rd36001;
	addc.u64 %rd32, %rd32, %rd36002;
	
	// end inline asm
	st.global.u64 	[%rd36012], %rd3231;
	st.global.u64 	[%rd36016], %rd3232;
	st.global.u64 	[%rd36018], %rd3233;
	st.global.u64 	[%rd36019], %rd3234;
	st.global.u64 	[%rd36020], %rd3235;
	st.global.u64 	[%rd36021], %rd32;
	ld.global.u64 	%rd3249, [%rd36012];
	ld.global.u64 	%rd3250, [%rd36016];
	ld.global.u64 	%rd3251, [%rd36018];
	ld.global.u64 	%rd3252, [%rd36019];
	ld.global.u64 	%rd3253, [%rd36020];
	// begin inline asm
	add.cc.u64 %rd3249, %rd3249, %rd35997;
	addc.cc.u64 %rd3250, %rd3250, %rd35998;
	addc.cc.u64 %rd3251, %rd3251, %rd35999;
	addc.cc.u64 %rd3252, %rd3252, %rd36000;
	addc.cc.u64 %rd3253, %rd3253, %rd36001;
	addc.u64 %rd32, %rd32, %rd36002;
	
	// end inline asm
	st.global.u64 	[%rd36012], %rd3249;
	st.global.u64 	[%rd36016], %rd3250;
	st.global.u64 	[%rd36018], %rd3251;
	st.global.u64 	[%rd36019], %rd3252;
	st.global.u64 	[%rd36020], %rd3253;
	st.global.u64 	[%rd36021], %rd32;
	ld.global.u64 	%rd3267, [%rd36012];
	ld.global.u64 	%rd3268, [%rd36016];
	ld.global.u64 	%rd3269, [%rd36018];
	ld.global.u64 	%rd3270, [%rd36019];
	ld.global.u64 	%rd3271, [%rd36020];
	// begin inline asm
	add.cc.u64 %rd3267, %rd3267, %rd35997;
	addc.cc.u64 %rd3268, %rd3268, %rd35998;
	addc.cc.u64 %rd3269, %rd3269, %rd35999;
	addc.cc.u64 %rd3270, %rd3270, %rd36000;
	addc.cc.u64 %rd3271, %rd3271, %rd36001;
	addc.u64 %rd32, %rd32, %rd36002;
	
	// end inline asm
	st.global.u64 	[%rd36012], %rd3267;
	st.global.u64 	[%rd36016], %rd3268;
	st.global.u64 	[%rd36018], %rd3269;
	st.global.u64 	[%rd36019], %rd3270;
	st.global.u64 	[%rd36020], %rd3271;
	st.global.u64 	[%rd36021], %rd32;
	ld.global.u64 	%rd3285, [%rd36012];
	ld.global.u64 	%rd3286, [%rd36016];
	ld.global.u64 	%rd3287, [%rd36018];
	ld.global.u64 	%rd3288, [%rd36019];
	ld.global.u64 	%rd3289, [%rd36020];
	// begin inline asm
	add.cc.u64 %rd3285, %rd3285, %rd35997;
	addc.cc.u64 %rd3286, %rd3286, %rd35998;
	addc.cc.u64 %rd3287, %rd3287, %rd35999;
	addc.cc.u64 %rd3288, %rd3288, %rd36000;
	addc.cc.u64 %rd3289, %rd3289, %rd36001;
	addc.u64 %rd32, %rd32, %rd36002;
	
	// end inline asm
	st.global.u64 	[%rd36012], %rd3285;
	st.global.u64 	[%rd36016], %rd3286;
	st.global.u64 	[%rd36018], %rd3287;
	st.global.u64 	[%rd36019], %rd3288;
	st.global.u64 	[%rd36020], %rd3289;
	st.global.u64 	[%rd36021], %rd32;
	ld.global.u64 	%rd3303, [%rd36012];
	ld.global.u64 	%rd3304, [%rd36016];
	ld.global.u64 	%rd3305, [%rd36018];
	ld.global.u64 	%rd3306, [%rd36019];
	ld.global.u64 	%rd3307, [%rd36020];
	// begin inline asm
	add.cc.u64 %rd3303, %rd3303, %rd35997;
	addc.cc.u64 %rd3304, %rd3304, %rd35998;
	addc.cc.u64 %rd3305, %rd3305, %rd35999;
	addc.cc.u64 %rd3306, %rd3306, %rd36000;
	addc.cc.u64 %rd3307, %rd3307, %rd36001;
	addc.u64 %rd32, %rd32, %rd36002;
	
	// end inline asm
	st.global.u64 	[%rd36012], %rd3303;
	st.global.u64 	[%rd36016], %rd3304;
	st.global.u64 	[%rd36018], %rd3305;
	st.global.u64 	[%rd36019], %rd3306;
	st.global.u64 	[%rd36020], %rd3307;
	st.global.u64 	[%rd36021], %rd32;
	ld.global.u64 	%rd3321, [%rd36012];
	ld.global.u64 	%rd3322, [%rd36016];
	ld.global.u64 	%rd3323, [%rd36018];
	ld.global.u64 	%rd3324, [%rd36019];
	ld.global.u64 	%rd3325, [%rd36020];
	// begin inline asm
	add.cc.u64 %rd3321, %rd3321, %rd35997;
	addc.cc.u64 %rd3322, %rd3322, %rd35998;
	addc.cc.u64 %rd3323, %rd3323, %rd35999;
	addc.cc.u64 %rd3324, %rd3324, %rd36000;
	addc.cc.u64 %rd3325, %rd3325, %rd36001;
	addc.u64 %rd32, %rd32, %rd36002;
	
	// end inline asm
	st.global.u64 	[%rd36012], %rd3321;
	st.global.u64 	[%rd36016], %rd3322;
	st.global.u64 	[%rd36018], %rd3323;
	st.global.u64 	[%rd36019], %rd3324;
	st.global.u64 	[%rd36020], %rd3325;
	st.global.u64 	[%rd36021], %rd32;
	ld.global.u64 	%rd3339, [%rd36012];
	ld.global.u64 	%rd3340, [%rd36016];
	ld.global.u64 	%rd3341, [%rd36018];
	ld.global.u64 	%rd3342, [%rd36019];
	ld.global.u64 	%rd3343, [%rd36020];
	// begin inline asm
	add.cc.u64 %rd3339, %rd3339, %rd35997;
	addc.cc.u64 %rd3340, %rd3340, %rd35998;
	addc.cc.u64 %rd3341, %rd3341, %rd35999;
	addc.cc.u64 %rd3342, %rd3342, %rd36000;
	addc.cc.u64 %rd3343, %rd3343, %rd36001;
	addc.u64 %rd32, %rd32, %rd36002;
	
	// end inline asm
	st.global.u64 	[%rd36012], %rd3339;
	st.global.u64 	[%rd36016], %rd3340;
	st.global.u64 	[%rd36018], %rd3341;
	st.global.u64 	[%rd36019], %rd3342;
	st.global.u64 	[%rd36020], %rd3343;
	st.global.u64 	[%rd36021], %rd32;
	ld.global.u64 	%rd3357, [%rd36012];
	ld.global.u64 	%rd3358, [%rd36016];
	ld.global.u64 	%rd3359, [%rd36018];
	ld.global.u64 	%rd3360, [%rd36019];
	ld.global.u64 	%rd3361, [%rd36020];
	// begin inline asm
	add.cc.u64 %rd3357, %rd3357, %rd35997;
	addc.cc.u64 %rd3358, %rd3358, %rd35998;
	addc.cc.u64 %rd3359, %rd3359, %rd35999;
	addc.cc.u64 %rd3360, %rd3360, %rd36000;
	addc.cc.u64 %rd3361, %rd3361, %rd36001;
	addc.u64 %rd32, %rd32, %rd36002;
	
	// end inline asm
	st.global.u64 	[%rd36012], %rd3357;
	st.global.u64 	[%rd36016], %rd3358;
	st.global.u64 	[%rd36018], %rd3359;
	st.global.u64 	[%rd36019], %rd3360;
	st.global.u64 	[%rd36020], %rd3361;
	st.global.u64 	[%rd36021], %rd32;
	ld.global.u64 	%rd3375, [%rd36012];
	ld.global.u64 	%rd3376, [%rd36016];
	ld.global.u64 	%rd3377, [%rd36018];
	ld.global.u64 	%rd3378, [%rd36019];
	ld.global.u64 	%rd3379, [%rd36020];
	// begin inline asm
	add.cc.u64 %rd3375, %rd3375, %rd35997;
	addc.cc.u64 %rd3376, %rd3376, %rd35998;
	addc.cc.u64 %rd3377, %rd3377, %rd35999;
	addc.cc.u64 %rd3378, %rd3378, %rd36000;
	addc.cc.u64 %rd3379, %rd3379, %rd36001;
	addc.u64 %rd32, %rd32, %rd36002;
	
	// end inline asm
	st.global.u64 	[%rd36012], %rd3375;
	st.global.u64 	[%rd36016], %rd3376;
	st.global.u64 	[%rd36018], %rd3377;
	st.global.u64 	[%rd36019], %rd3378;
	st.global.u64 	[%rd36020], %rd3379;
	st.global.u64 	[%rd36021], %rd32;
	ld.global.u64 	%rd3393, [%rd36012];
	ld.global.u64 	%rd3394, [%rd36016];
	ld.global.u64 	%rd3395, [%rd36018];
	ld.global.u64 	%rd3396, [%rd36019];
	ld.global.u64 	%rd3397, [%rd36020];
	// begin inline asm
	add.cc.u64 %rd3393, %rd3393, %rd35997;
	addc.cc.u64 %rd3394, %rd3394, %rd35998;
	addc.cc.u64 %rd3395, %rd3395, %rd35999;
	addc.cc.u64 %rd3396, %rd3396, %rd36000;
	addc.cc.u64 %rd3397, %rd3397, %rd36001;
	addc.u64 %rd32, %rd32, %rd36002;
	
	// end inline asm
	st.global.u64 	[%rd36012], %rd3393;
	st.global.u64 	[%rd36016], %rd3394;
	st.global.u64 	[%rd36018], %rd3395;
	st.global.u64 	[%rd36019], %rd3396;
	st.global.u64 	[%rd36020], %rd3397;
	st.global.u64 	[%rd36021], %rd32;
	ld.global.u64 	%rd3411, [%rd36012];
	ld.global.u64 	%rd3412, [%rd36016];
	ld.global.u64 	%rd3413, [%rd36018];
	ld.global.u64 	%rd3414, [%rd36019];
	ld.global.u64 	%rd3415, [%rd36020];
	// begin inline asm
	add.cc.u64 %rd3411, %rd3411, %rd35997;
	addc.cc.u64 %rd3412, %rd3412, %rd35998;
	addc.cc.u64 %rd3413, %rd3413, %rd35999;
	addc.cc.u64 %rd3414, %rd3414, %rd36000;
	addc.cc.u64 %rd3415, %rd3415, %rd36001;
	addc.u64 %rd32, %rd32, %rd36002;
	
	// end inline asm
	st.global.u64 	[%rd36012], %rd3411;
	st.global.u64 	[%rd36016], %rd3412;
	st.global.u64 	[%rd36018], %rd3413;
	st.global.u64 	[%rd36019], %rd3414;
	st.global.u64 	[%rd36020], %rd3415;
	st.global.u64 	[%rd36021], %rd32;
	ld.global.u64 	%rd3429, [%rd36012];
	ld.global.u64 	%rd3430, [%rd36016];
	ld.global.u64 	%rd3431, [%rd36018];
	ld.global.u64 	%rd3432, [%rd36019];
	ld.global.u64 	%rd3433, [%rd36020];
	// begin inline asm
	add.cc.u64 %rd3429, %rd3429, %rd35997;
	addc.cc.u64 %rd3430, %rd3430, %rd35998;
	addc.cc.u64 %rd3431, %rd3431, %rd35999;
	addc.cc.u64 %rd3432, %rd3432, %rd36000;
	addc.cc.u64 %rd3433, %rd3433, %rd36001;
	addc.u64 %rd32, %rd32, %rd36002;
	
	// end inline asm
	st.global.u64 	[%rd36012], %rd3429;
	st.global.u64 	[%rd36016], %rd3430;
	st.global.u64 	[%rd36018], %rd3431;
	st.global.u64 	[%rd36019], %rd3432;
	st.global.u64 	[%rd36020], %rd3433;
	st.global.u64 	[%rd36021], %rd32;
	ld.global.u64 	%rd3447, [%rd36012];
	ld.global.u64 	%rd3448, [%rd36016];
	ld.global.u64 	%rd3449, [%rd36018];
	ld.global.u64 	%rd3450, [%rd36019];
	ld.global.u64 	%rd3451, [%rd36020];
	// begin inline asm
	add.cc.u64 %rd3447, %rd3447, %rd35997;
	addc.cc.u64 %rd3448, %rd3448, %rd35998;
	addc.cc.u64 %rd3449, %rd3449, %rd35999;
	addc.cc.u64 %rd3450, %rd3450, %rd36000;
	addc.cc.u64 %rd3451, %rd3451, %rd36001;
	addc.u64 %rd32, %rd32, %rd36002;
	
	// end inline asm
	st.global.u64 	[%rd36012], %rd3447;
	st.global.u64 	[%rd36016], %rd3448;
	st.global.u64 	[%rd36018], %rd3449;
	st.global.u64 	[%rd36019], %rd3450;
	st.global.u64 	[%rd36020], %rd3451;
	st.global.u64 	[%rd36021], %rd32;
	ld.global.u64 	%rd3465, [%rd36012];
	ld.global.u64 	%rd3466, [%rd36016];
	ld.global.u64 	%rd3467, [%rd36018];
	ld.global.u64 	%rd3468, [%rd36019];
	ld.global.u64 	%rd3469, [%rd36020];
	// begin inline asm
	add.cc.u64 %rd3465, %rd3465, %rd35997;
	addc.cc.u64 %rd3466, %rd3466, %rd35998;
	addc.cc.u64 %rd3467, %rd3467, %rd35999;
	addc.cc.u64 %rd3468, %rd3468, %rd36000;
	addc.cc.u64 %rd3469, %rd3469, %rd36001;
	addc.u64 %rd32, %rd32, %rd36002;
	
	// end inline asm
	st.global.u64 	[%rd36012], %rd3465;
	st.global.u64 	[%rd36016], %rd3466;
	st.global.u64 	[%rd36018], %rd3467;
	st.global.u64 	[%rd36019], %rd3468;
	st.global.u64 	[%rd36020], %rd3469;
	st.global.u64 	[%rd36021], %rd32;
	ld.global.u64 	%rd3483, [%rd36012];
	ld.global.u64 	%rd3484, [%rd36016];
	ld.global.u64 	%rd3485, [%rd36018];
	ld.global.u64 	%rd3486, [%rd36019];
	ld.global.u64 	%rd3487, [%rd36020];
	// begin inline asm
	add.cc.u64 %rd3483, %rd3483, %rd35997;
	addc.cc.u64 %rd3484, %rd3484, %rd35998;
	addc.cc.u64 %rd3485, %rd3485, %rd35999;
	addc.cc.u64 %rd3486, %rd3486, %rd36000;
	addc.cc.u64 %rd3487, %rd3487, %rd36001;
	addc.u64 %rd32, %rd32, %rd36002;
	
	// end inline asm
	st.global.u64 	[%rd36012], %rd3483;
	st.global.u64 	[%rd36016], %rd3484;
	st.global.u64 	[%rd36018], %rd3485;
	st.global.u64 	[%rd36019], %rd3486;
	st.global.u64 	[%rd36020], %rd3487;
	st.global.u64 	[%rd36021], %rd32;
	ld.global.u64 	%rd3501, [%rd36012];
	ld.global.u64 	%rd3502, [%rd36016];
	ld.global.u64 	%rd3503, [%rd36018];
	ld.global.u64 	%rd3504, [%rd36019];
	ld.global.u64 	%rd3505, [%rd36020];
	// begin inline asm
	add.cc.u64 %rd3501, %rd3501, %rd35997;
	addc.cc.u64 %rd3502, %rd3502, %rd35998;
	addc.cc.u64 %rd3503, %rd3503, %rd35999;
	addc.cc.u64 %rd3504, %rd3504, %rd36000;
	addc.cc.u64 %rd3505, %rd3505, %rd36001;
	addc.u64 %rd32, %rd32, %rd36002;
	
	// end inline asm
	st.global.u64 	[%rd36012], %rd3501;
	st.global.u64 	[%rd36016], %rd3502;
	st.global.u64 	[%rd36018], %rd3503;
	st.global.u64 	[%rd36019], %rd3504;
	st.global.u64 	[%rd36020], %rd3505;
	st.global.u64 	[%rd36021], %rd32;
	ld.global.u64 	%rd3519, [%rd36012];
	ld.global.u64 	%rd3520, [%rd36016];
	ld.global.u64 	%rd3521, [%rd36018];
	ld.global.u64 	%rd3522, [%rd36019];
	ld.global.u64 	%rd3523, [%rd36020];
	// begin inline asm
	add.cc.u64 %rd3519, %rd3519, %rd35997;
	addc.cc.u64 %rd3520, %rd3520, %rd35998;
	addc.cc.u64 %rd3521, %rd3521, %rd35999;
	addc.cc.u64 %rd3522, %rd3522, %rd36000;
	addc.cc.u64 %rd3523, %rd3523, %rd36001;
	addc.u64 %rd32, %rd32, %rd36002;
	
	// end inline asm
	st.global.u64 	[%rd36012], %rd3519;
	st.global.u64 	[%rd36016], %rd3520;
	st.global.u64 	[%rd36018], %rd3521;
	st.global.u64 	[%rd36019], %rd3522;
	st.global.u64 	[%rd36020], %rd3523;
	st.global.u64 	[%rd36021], %rd32;
	ld.global.u64 	%rd3537, [%rd36012];
	ld.global.u64 	%rd3538, [%rd36016];
	ld.global.u64 	%rd3539, [%rd36018];
	ld.global.u64 	%rd3540, [%rd36019];
	ld.global.u64 	%rd3541, [%rd36020];
	// begin inline asm
	add.cc.u64 %rd3537, %rd3537, %rd35997;
	addc.cc.u64 %rd3538, %rd3538, %rd35998;
	addc.cc.u64 %rd3539, %rd3539, %rd35999;
	addc.cc.u64 %rd3540, %rd3540, %rd36000;
	addc.cc.u64 %rd3541, %rd3541, %rd36001;
	addc.u64 %rd32, %rd32, %rd36002;
	
	// end inline asm
	st.global.u64 	[%rd36012], %rd3537;
	st.global.u64 	[%rd36016], %rd3538;
	st.global.u64 	[%rd36018], %rd3539;
	st.global.u64 	[%rd36019], %rd3540;
	st.global.u64 	[%rd36020], %rd3541;
	st.global.u64 	[%rd36021], %rd32;
	ld.global.u64 	%rd3555, [%rd36012];
	ld.global.u64 	%rd3556, [%rd36016];
	ld.global.u64 	%rd3557, [%rd36018];
	ld.global.u64 	%rd3558, [%rd36019];
	ld.global.u64 	%rd3559, [%rd36020];
	// begin inline asm
	add.cc.u64 %rd3555, %rd3555, %rd35997;
	addc.cc.u64 %rd3556, %rd3556, %rd35998;
	addc.cc.u64 %rd3557, %rd3557, %rd35999;
	addc.cc.u64 %rd3558, %rd3558, %rd36000;
	addc.cc.u64 %rd3559, %rd3559, %rd36001;
	addc.u64 %rd32, %rd32, %rd36002;
	
	// end inline asm
	st.global.u64 	[%rd36012], %rd3555;
	st.global.u64 	[%rd36016], %rd3556;
	st.global.u64 	[%rd36018], %rd3557;
	st.global.u64 	[%rd36019], %rd3558;
	st.global.u64 	[%rd36020], %rd3559;
	st.global.u64 	[%rd36021], %rd32;
	ld.global.u64 	%rd3573, [%rd36012];
	ld.global.u64 	%rd3574, [%rd36016];
	ld.global.u64 	%rd3575, [%rd36018];
	ld.global.u64 	%rd3576, [%rd36019];
	ld.global.u64 	%rd3577, [%rd36020];
	// begin inline asm
	add.cc.u64 %rd3573, %rd3573, %rd35997;
	addc.cc.u64 %rd3574, %rd3574, %rd35998;
	addc.cc.u64 %rd3575, %rd3575, %rd35999;
	addc.cc.u64 %rd3576, %rd3576, %rd36000;
	addc.cc.u64 %rd3577, %rd3577, %rd36001;
	addc.u64 %rd32, %rd32, %rd36002;
	
	// end inline asm
	st.global.u64 	[%rd36012], %rd3573;
	st.global.u64 	[%rd36016], %rd3574;
	st.global.u64 	[%rd36018], %rd3575;
	st.global.u64 	[%rd36019], %rd3576;
	st.global.u64 	[%rd36020], %rd3577;
	st.global.u64 	[%rd36021], %rd32;
	ld.global.u64 	%rd3591, [%rd36012];
	ld.global.u64 	%rd3592, [%rd36016];
	ld.global.u64 	%rd3593, [%rd36018];
	ld.global.u64 	%rd3594, [%rd36019];
	ld.global.u64 	%rd3595, [%rd36020];
	// begin inline asm
	add.cc.u64 %rd3591, %rd3591, %rd35997;
	addc.cc.u64 %rd3592, %rd3592, %rd35998;
	addc.cc.u64 %rd3593, %rd3593, %rd35999;
	addc.cc.u64 %rd3594, %rd3594, %rd36000;
	addc.cc.u64 %rd3595, %rd3595, %rd36001;
	addc.u64 %rd32, %rd32, %rd36002;
	
	// end inline asm
	st.global.u64 	[%rd36012], %rd3591;
	st.global.u64 	[%rd36016], %rd3592;
	st.global.u64 	[%rd36018], %rd3593;
	st.global.u64 	[%rd36019], %rd3594;
	st.global.u64 	[%rd36020], %rd3595;
	st.global.u64 	[%rd36021], %rd32;
	ld.global.u64 	%rd3609, [%rd36012];
	ld.global.u64 	%rd3610, [%rd36016];
	ld.global.u64 	%rd3611, [%rd36018];
	ld.global.u64 	%rd3612, [%rd36019];
	ld.global.u64 	%rd3613, [%rd36020];
	// begin inline asm
	add.cc.u64 %rd3609, %rd3609, %rd35997;
	addc.cc.u64 %rd3610, %rd3610, %rd35998;
	addc.cc.u64 %rd3611, %rd3611, %rd35999;
	addc.cc.u64 %rd3612, %rd3612, %rd36000;
	addc.cc.u64 %rd3613, %rd3613, %rd36001;
	addc.u64 %rd32, %rd32, %rd36002;
	
	// end inline asm
	st.global.u64 	[%rd36012], %rd3609;
	st.global.u64 	[%rd36016], %rd3610;
	st.global.u64 	[%rd36018], %rd3611;
	st.global.u64 	[%rd36019], %rd3612;
	st.global.u64 	[%rd36020], %rd3613;
	st.global.u64 	[%rd36021], %rd32;
	ld.global.u64 	%rd3627, [%rd36012];
	ld.global.u64 	%rd3628, [%rd36016];
	ld.global.u64 	%rd3629, [%rd36018];
	ld.global.u64 	%rd3630, [%rd36019];
	ld.global.u64 	%rd3631, [%rd36020];
	// begin inline asm
	add.cc.u64 %rd3627, %rd3627, %rd35997;
	addc.cc.u64 %rd3628, %rd3628, %rd35998;
	addc.cc.u64 %rd3629, %rd3629, %rd35999;
	addc.cc.u64 %rd3630, %rd3630, %rd36000;
	addc.cc.u64 %rd3631, %rd3631, %rd36001;
	addc.u64 %rd32, %rd32, %rd36002;
	
	// end inline asm
	st.global.u64 	[%rd36012], %rd3627;
	st.global.u64 	[%rd36016], %rd3628;
	st.global.u64 	[%rd36018], %rd3629;
	st.global.u64 	[%rd36019], %rd3630;
	st.global.u64 	[%rd36020], %rd3631;
	st.global.u64 	[%rd36021], %rd32;
	ld.global.u64 	%rd3645, [%rd36012];
	ld.global.u64 	%rd3646, [%rd36016];
	ld.global.u64 	%rd3647, [%rd36018];
	ld.global.u64 	%rd3648, [%rd36019];
	ld.global.u64 	%rd3649, [%rd36020];
	// begin inline asm
	add.cc.u64 %rd3645, %rd3645, %rd35997;
	addc.cc.u64 %rd3646, %rd3646, %rd35998;
	addc.cc.u64 %rd3647, %rd3647, %rd35999;
	addc.cc.u64 %rd3648, %rd3648, %rd36000;
	addc.cc.u64 %rd3649, %rd3649, %rd36001;
	addc.u64 %rd32, %rd32, %rd36002;
	
	// end inline asm
	st.global.u64 	[%rd36012], %rd3645;
	st.global.u64 	[%rd36016], %rd3646;
	st.global.u64 	[%rd36018], %rd3647;
	st.global.u64 	[%rd36019], %rd3648;
	st.global.u64 	[%rd36020], %rd3649;
	st.global.u64 	[%rd36021], %rd32;
	ld.global.u64 	%rd3663, [%rd36012];
	ld.global.u64 	%rd3664, [%rd36016];
	ld.global.u64 	%rd3665, [%rd36018];
	ld.global.u64 	%rd3666, [%rd36019];
	ld.global.u64 	%rd3667, [%rd36020];
	// begin inline asm
	add.cc.u64 %rd3663, %rd3663, %rd35997;
	addc.cc.u64 %rd3664, %rd3664, %rd35998;
	addc.cc.u64 %rd3665, %rd3665, %rd35999;
	addc.cc.u64 %rd3666, %rd3666, %rd36000;
	addc.cc.u64 %rd3667, %rd3667, %rd36001;
	addc.u64 %rd32, %rd32, %rd36002;
	
	// end inline asm
	st.global.u64 	[%rd36012], %rd3663;
	st.global.u64 	[%rd36016], %rd3664;
	st.global.u64 	[%rd36018], %rd3665;
	st.global.u64 	[%rd36019], %rd3666;
	st.global.u64 	[%rd36020], %rd3667;
	st.global.u64 	[%rd36021], %rd32;
	ld.global.u64 	%rd3681, [%rd36012];
	ld.global.u64 	%rd3682, [%rd36016];
	ld.global.u64 	%rd3683, [%rd36018];
	ld.global.u64 	%rd3684, [%rd36019];
	ld.global.u64 	%rd3685, [%rd36020];
	// begin inline asm
	add.cc.u64 %rd3681, %rd3681, %rd35997;
	addc.cc.u64 %rd3682, %rd3682, %rd35998;
	addc.cc.u64 %rd3683, %rd3683, %rd35999;
	addc.cc.u64 %rd3684, %rd3684, %rd36000;
	addc.cc.u64 %rd3685, %rd3685, %rd36001;
	addc.u64 %rd32, %rd32, %rd36002;
	
	// end inline asm
	st.global.u64 	[%rd36012], %rd3681;
	st.global.u64 	[%rd36016], %rd3682;
	st.global.u64 	[%rd36018], %rd3683;
	st.global.u64 	[%rd36019], %rd3684;
	st.global.u64 	[%rd36020], %rd3685;
	st.global.u64 	[%rd36021], %rd32;
	ld.global.u64 	%rd3699, [%rd36012];
	ld.global.u64 	%rd3700, [%rd36016];
	ld.global.u64 	%rd3701, [%rd36018];
	ld.global.u64 	%rd3702, [%rd36019];
	ld.global.u64 	%rd3703, [%rd36020];
	// begin inline asm
	add.cc.u64 %rd3699, %rd3699, %rd35997;
	addc.cc.u64 %rd3700, %rd3700, %rd35998;
	addc.cc.u64 %rd3701, %rd3701, %rd35999;
	addc.cc.u64 %rd3702, %rd3702, %rd36000;
	addc.cc.u64 %rd3703, %rd3703, %rd36001;
	addc.u64 %rd32, %rd32, %rd36002;
	
	// end inline asm
	st.global.u64 	[%rd36012], %rd3699;
	st.global.u64 	[%rd36016], %rd3700;
	st.global.u64 	[%rd36018], %rd3701;
	st.global.u64 	[%rd36019], %rd3702;
	st.global.u64 	[%rd36020], %rd3703;
	st.global.u64 	[%rd36021], %rd32;
	ld.global.u64 	%rd3717, [%rd36012];
	ld.global.u64 	%rd3718, [%rd36016];
	ld.global.u64 	%rd3719, [%rd36018];
	ld.global.u64 	%rd3720, [%rd36019];
	ld.global.u64 	%rd3721, [%rd36020];
	// begin inline asm
	add.cc.u64 %rd3717, %rd3717, %rd35997;
	addc.cc.u64 %rd3718, %rd3718, %rd35998;
	addc.cc.u64 %rd3719, %rd3719, %rd35999;
	addc.cc.u64 %rd3720, %rd3720, %rd36000;
	addc.cc.u64 %rd3721, %rd3721, %rd36001;
	addc.u64 %rd32, %rd32, %rd36002;
	
	// end inline asm
	st.global.u64 	[%rd36012], %rd3717;
	st.global.u64 	[%rd36016], %rd3718;
	st.global.u64 	[%rd36018], %rd3719;
	st.global.u64 	[%rd36019], %rd3720;
	st.global.u64 	[%rd36020], %rd3721;
	st.global.u64 	[%rd36021], %rd32;
	ld.global.u64 	%rd3735, [%rd36012];
	ld.global.u64 	%rd3736, [%rd36016];
	ld.global.u64 	%rd3737, [%rd36018];
	ld.global.u64 	%rd3738, [%rd36019];
	ld.global.u64 	%rd3739, [%rd36020];
	// begin inline asm
	add.cc.u64 %rd3735, %rd3735, %rd35997;
	addc.cc.u64 %rd3736, %rd3736, %rd35998;
	addc.cc.u64 %rd3737, %rd3737, %rd35999;
	addc.cc.u64 %rd3738, %rd3738, %rd36000;
	addc.cc.u64 %rd3739, %rd3739, %rd36001;
	addc.u64 %rd32, %rd32, %rd36002;
	
	// end inline asm
	st.global.u64 	[%rd36012], %rd3735;
	st.global.u64 	[%rd36016], %rd3736;
	st.global.u64 	[%rd36018], %rd3737;
	st.global.u64 	[%rd36019], %rd3738;
	st.global.u64 	[%rd36020], %rd3739;
	st.global.u64 	[%rd36021], %rd32;
	ld.global.u64 	%rd3753, [%rd36012];
	ld.global.u64 	%rd3754, [%rd36016];
	ld.global.u64 	%rd3755, [%rd36018];
	ld.global.u64 	%rd3756, [%rd36019];
	ld.global.u64 	%rd3757, [%rd36020];
	// begin inline asm
	add.cc.u64 %rd3753, %rd3753, %rd35997;
	addc.cc.u64 %rd3754, %rd3754, %rd35998;
	addc.cc.u64 %rd3755, %rd3755, %rd35999;
	addc.cc.u64 %rd3756, %rd3756, %rd36000;
	addc.cc.u64 %rd3757, %rd3757, %rd36001;
	addc.u64 %rd32, %rd32, %rd36002;
	
	// end inline asm
	st.global.u64 	[%rd36012], %rd3753;
	st.global.u64 	[%rd36016], %rd3754;
	st.global.u64 	[%rd36018], %rd3755;
	st.global.u64 	[%rd36019], %rd3756;
	st.global.u64 	[%rd36020], %rd3757;
	st.global.u64 	[%rd36021], %rd32;
	ld.global.u64 	%rd3771, [%rd36012];
	ld.global.u64 	%rd3772, [%rd36016];
	ld.global.u64 	%rd3773, [%rd36018];
	ld.global.u64 	%rd3774, [%rd36019];
	ld.global.u64 	%rd3775, [%rd36020];
	// begin inline asm
	add.cc.u64 %rd3771, %rd3771, %rd35997;
	addc.cc.u64 %rd3772, %rd3772, %rd35998;
	addc.cc.u64 %rd3773, %rd3773, %rd35999;
	addc.cc.u64 %rd3774, %rd3774, %rd36000;
	addc.cc.u64 %rd3775, %rd3775, %rd36001;
	addc.u64 %rd32, %rd32, %rd36002;
	
	// end inline asm
	st.global.u64 	[%rd36012], %rd3771;
	st.global.u64 	[%rd36016], %rd3772;
	st.global.u64 	[%rd36018], %rd3773;
	st.global.u64 	[%rd36019], %rd3774;
	st.global.u64 	[%rd36020], %rd3775;
	st.global.u64 	[%rd36021], %rd32;
	ld.global.u64 	%rd3789, [%rd36012];
	ld.global.u64 	%rd3790, [%rd36016];
	ld.global.u64 	%rd3791, [%rd36018];
	ld.global.u64 	%rd3792, [%rd36019];
	ld.global.u64 	%rd3793, [%rd36020];
	// begin inline asm
	add.cc.u64 %rd3789, %rd3789, %rd35997;
	addc.cc.u64 %rd3790, %rd3790, %rd35998;
	addc.cc.u64 %rd3791, %rd3791, %rd35999;
	addc.cc.u64 %rd3792, %rd3792, %rd36000;
	addc.cc.u64 %rd3793, %rd3793, %rd36001;
	addc.u64 %rd32, %rd32, %rd36002;
	
	// end inline asm
	st.global.u64 	[%rd36012], %rd3789;
	st.global.u64 	[%rd36016], %rd3790;
	st.global.u64 	[%rd36018], %rd3791;
	st.global.u64 	[%rd36019], %rd3792;
	st.global.u64 	[%rd36020], %rd3793;
	st.global.u64 	[%rd36021], %rd32;
	ld.global.u64 	%rd3807, [%rd36012];
	ld.global.u64 	%rd3808, [%rd36016];
	ld.global.u64 	%rd3809, [%rd36018];
	ld.global.u64 	%rd3810, [%rd36019];
	ld.global.u64 	%rd3811, [%rd36020];
	// begin inline asm
	add.cc.u64 %rd3807, %rd3807, %rd35997;
	addc.cc.u64 %rd3808, %rd3808, %rd35998;
	addc.cc.u64 %rd3809, %rd3809, %rd35999;
	addc.cc.u64 %rd3810, %rd3810, %rd36000;
	addc.cc.u64 %rd3811, %rd3811, %rd36001;
	addc.u64 %rd32, %rd32, %rd36002;
	
	// end inline asm
	st.global.u64 	[%rd36012], %rd3807;
	st.global.u64 	[%rd36016], %rd3808;
	st.global.u64 	[%rd36018], %rd3809;
	st.global.u64 	[%rd36019], %rd3810;
	st.global.u64 	[%rd36020], %rd3811;
	st.global.u64 	[%rd36021], %rd32;
	ld.global.u64 	%rd3825, [%rd36012];
	ld.global.u64 	%rd3826, [%rd36016];
	ld.global.u64 	%rd3827, [%rd36018];
	ld.global.u64 	%rd3828, [%rd36019];
	ld.global.u64 	%rd3829, [%rd36020];
	// begin inline asm
	add.cc.u64 %rd3825, %rd3825, %rd35997;
	addc.cc.u64 %rd3826, %rd3826, %rd35998;
	addc.cc.u64 %rd3827, %rd3827, %rd35999;
	addc.cc.u64 %rd3828, %rd3828, %rd36000;
	addc.cc.u64 %rd3829, %rd3829, %rd36001;
	addc.u64 %rd32, %rd32, %rd36002;
	
	// end inline asm
	st.global.u64 	[%rd36012], %rd3825;
	st.global.u64 	[%rd36016], %rd3826;
	st.global.u64 	[%rd36018], %rd3827;
	st.global.u64 	[%rd36019], %rd3828;
	st.global.u64 	[%rd36020], %rd3829;
	st.global.u64 	[%rd36021], %rd32;
	ld.global.u64 	%rd3843, [%rd36012];
	ld.global.u64 	%rd3844, [%rd36016];
	ld.global.u64 	%rd3845, [%rd36018];
	ld.global.u64 	%rd3846, [%rd36019];
	ld.global.u64 	%rd3847, [%rd36020];
	// begin inline asm
	add.cc.u64 %rd3843, %rd3843, %rd35997;
	addc.cc.u64 %rd3844, %rd3844, %rd35998;
	addc.cc.u64 %rd3845, %rd3845, %rd35999;
	addc.cc.u64 %rd3846, %rd3846, %rd36000;
	addc.cc.u64 %rd3847, %rd3847, %rd36001;
	addc.u64 %rd32, %rd32, %rd36002;
	
	// end inline asm
	st.global.u64 	[%rd36012], %rd3843;
	st.global.u64 	[%rd36016], %rd3844;
	st.global.u64 	[%rd36018], %rd3845;
	st.global.u64 	[%rd36019], %rd3846;
	st.global.u64 	[%rd36020], %rd3847;
	st.global.u64 	[%rd36021], %rd32;
	ld.global.u64 	%rd3861, [%rd36012];
	ld.global.u64 	%rd3862, [%rd36016];
	ld.global.u64 	%rd3863, [%rd36018];
	ld.global.u64 	%rd3864, [%rd36019];
	ld.global.u64 	%rd3865, [%rd36020];
	// begin inline asm
	add.cc.u64 %rd3861, %rd3861, %rd35997;
	addc.cc.u64 %rd3862, %rd3862, %rd35998;
	addc.cc.u64 %rd3863, %rd3863, %rd35999;
	addc.cc.u64 %rd3864, %rd3864, %rd36000;
	addc.cc.u64 %rd3865, %rd3865, %rd36001;
	addc.u64 %rd32, %rd32, %rd36002;
	
	// end inline asm
	st.global.u64 	[%rd36012], %rd3861;
	st.global.u64 	[%rd36016], %rd3862;
	st.global.u64 	[%rd36018], %rd3863;
	st.global.u64 	[%rd36019], %rd3864;
	st.global.u64 	[%rd36020], %rd3865;
	st.global.u64 	[%rd36021], %rd32;
	ld.global.u64 	%rd3879, [%rd36012];
	ld.global.u64 	%rd3880, [%rd36016];
	ld.global.u64 	%rd3881, [%rd36018];
	ld.global.u64 	%rd3882, [%rd36019];
	ld.global.u64 	%rd3883, [%rd36020];
	// begin inline asm
	add.cc.u64 %rd3879, %rd3879, %rd35997;
	addc.cc.u64 %rd3880, %rd3880, %rd35998;
	addc.cc.u64 %rd3881, %rd3881, %rd35999;
	addc.cc.u64 %rd3882, %rd3882, %rd36000;
	addc.cc.u64 %rd3883, %rd3883, %rd36001;
	addc.u64 %rd32, %rd32, %rd36002;
	
	// end inline asm
	st.global.u64 	[%rd36012], %rd3879;
	st.global.u64 	[%rd36016], %rd3880;
	st.global.u64 	[%rd36018], %rd3881;
	st.global.u64 	[%rd36019], %rd3882;
	st.global.u64 	[%rd36020], %rd3883;
	st.global.u64 	[%rd36021], %rd32;
	ld.global.u64 	%rd3897, [%rd36012];
	ld.global.u64 	%rd3898, [%rd36016];
	ld.global.u64 	%rd3899, [%rd36018];
	ld.global.u64 	%rd3900, [%rd36019];
	ld.global.u64 	%rd3901, [%rd36020];
	// begin inline asm
	add.cc.u64 %rd3897, %rd3897, %rd35997;
	addc.cc.u64 %rd3898, %rd3898, %rd35998;
	addc.cc.u64 %rd3899, %rd3899, %rd35999;
	addc.cc.u64 %rd3900, %rd3900, %rd36000;
	addc.cc.u64 %rd3901, %rd3901, %rd36001;
	addc.u64 %rd32, %rd32, %rd36002;
	
	// end inline asm
	st.global.u64 	[%rd36012], %rd3897;
	st.global.u64 	[%rd36016], %rd3898;
	st.global.u64 	[%rd36018], %rd3899;
	st.global.u64 	[%rd36019], %rd3900;
	st.global.u64 	[%rd36020], %rd3901;
	st.global.u64 	[%rd36021], %rd32;
	ld.global.u64 	%rd3915, [%rd36012];
	ld.global.u64 	%rd3916, [%rd36016];
	ld.global.u64 	%rd3917, [%rd36018];
	ld.global.u64 	%rd3918, [%rd36019];
	ld.global.u64 	%rd3919, [%rd36020];
	// begin inline asm
	add.cc.u64 %rd3915, %rd3915, %rd35997;
	addc.cc.u64 %rd3916, %rd3916, %rd35998;
	addc.cc.u64 %rd3917, %rd3917, %rd35999;
	addc.cc.u64 %rd3918, %rd3918, %rd36000;
	addc.cc.u64 %rd3919, %rd3919, %rd36001;
	addc.u64 %rd32, %rd32, %rd36002;
	
	// end inline asm
	st.global.u64 	[%rd36012], %rd3915;
	st.global.u64 	[%rd36016], %rd3916;
	st.global.u64 	[%rd36018], %rd3917;
	st.global.u64 	[%rd36019], %rd3918;
	st.global.u64 	[%rd36020], %rd3919;
	st.global.u64 	[%rd36021], %rd32;
	ld.global.u64 	%rd3933, [%rd36012];
	ld.global.u64 	%rd3934, [%rd36016];
	ld.global.u64 	%rd3935, [%rd36018];
	ld.global.u64 	%rd3936, [%rd36019];
	ld.global.u64 	%rd3937, [%rd36020];
	// begin inline asm
	add.cc.u64 %rd3933, %rd3933, %rd35997;
	addc.cc.u64 %rd3934, %rd3934, %rd35998;
	addc.cc.u64 %rd3935, %rd3935, %rd35999;
	addc.cc.u64 %rd3936, %rd3936, %rd36000;
	addc.cc.u64 %rd3937, %rd3937, %rd36001;
	addc.u64 %rd32, %rd32, %rd36002;
	
	// end inline asm
	st.global.u64 	[%rd36012], %rd3933;
	st.global.u64 	[%rd36016], %rd3934;
	st.global.u64 	[%rd36018], %rd3935;
	st.global.u64 	[%rd36019], %rd3936;
	st.global.u64 	[%rd36020], %rd3937;
	st.global.u64 	[%rd36021], %rd32;
	ld.global.u64 	%rd3951, [%rd36012];
	ld.global.u64 	%rd3952, [%rd36016];
	ld.global.u64 	%rd3953, [%rd36018];
	ld.global.u64 	%rd3954, [%rd36019];
	ld.global.u64 	%rd3955, [%rd36020];
	// begin inline asm
	add.cc.u64 %rd3951, %rd3951, %rd35997;
	addc.cc.u64 %rd3952, %rd3952, %rd35998;
	addc.cc.u64 %rd3953, %rd3953, %rd35999;
	addc.cc.u64 %rd3954, %rd3954, %rd36000;
	addc.cc.u64 %rd3955, %rd3955, %rd36001;
	addc.u64 %rd32, %rd32, %rd36002;
	
	// end inline asm
	st.global.u64 	[%rd36012], %rd3951;
	st.global.u64 	[%rd36016], %rd3952;
	st.global.u64 	[%rd36018], %rd3953;
	st.global.u64 	[%rd36019], %rd3954;
	st.global.u64 	[%rd36020], %rd3955;
	st.global.u64 	[%rd36021], %rd32;
	ld.global.u64 	%rd3969, [%rd36012];
	ld.global.u64 	%rd3970, [%rd36016];
	ld.global.u64 	%rd3971, [%rd36018];
	ld.global.u64 	%rd3972, [%rd36019];
	ld.global.u64 	%rd3973, [%rd36020];
	// begin inline asm
	add.cc.u64 %rd3969, %rd3969, %rd35997;
	addc.cc.u64 %rd3970, %rd3970, %rd35998;
	addc.cc.u64 %rd3971, %rd3971, %rd35999;
	addc.cc.u64 %rd3972, %rd3972, %rd36000;
	addc.cc.u64 %rd3973, %rd3973, %rd36001;
	addc.u64 %rd32, %rd32, %rd36002;
	
	// end inline asm
	st.global.u64 	[%rd36012], %rd3969;
	st.global.u64 	[%rd36016], %rd3970;
	st.global.u64 	[%rd36018], %rd3971;
	st.global.u64 	[%rd36019], %rd3972;
	st.global.u64 	[%rd36020], %rd3973;
	st.global.u64 	[%rd36021], %rd32;
	ld.global.u64 	%rd3987, [%rd36012];
	ld.global.u64 	%rd3988, [%rd36016];
	ld.global.u64 	%rd3989, [%rd36018];
	ld.global.u64 	%rd3990, [%rd36019];
	ld.global.u64 	%rd3991, [%rd36020];
	// begin inline asm
	add.cc.u64 %rd3987, %rd3987, %rd35997;
	addc.cc.u64 %rd3988, %rd3988, %rd35998;
	addc.cc.u64 %rd3989, %rd3989, %rd35999;
	addc.cc.u64 %rd3990, %rd3990, %rd36000;
	addc.cc.u64 %rd3991, %rd3991, %rd36001;
	addc.u64 %rd32, %rd32, %rd36002;
	
	// end inline asm
	st.global.u64 	[%rd36012], %rd3987;
	st.global.u64 	[%rd36016], %rd3988;
	st.global.u64 	[%rd36018], %rd3989;
	st.global.u64 	[%rd36019], %rd3990;
	st.global.u64 	[%rd36020], %rd3991;
	st.global.u64 	[%rd36021], %rd32;
	ld.global.u64 	%rd4005, [%rd36012];
	ld.global.u64 	%rd4006, [%rd36016];
	ld.global.u64 	%rd4007, [%rd36018];
	ld.global.u64 	%rd4008, [%rd36019];
	ld.global.u64 	%rd4009, [%rd36020];
	// begin inline asm
	add.cc.u64 %rd4005, %rd4005, %rd35997;
	addc.cc.u64 %rd4006, %rd4006, %rd35998;
	addc.cc.u64 %rd4007, %rd4007, %rd35999;
	addc.cc.u64 %rd4008, %rd4008, %rd36000;
	addc.cc.u64 %rd4009, %rd4009, %rd36001;
	addc.u64 %rd32, %rd32, %rd36002;
	
	// end inline asm
	st.global.u64 	[%rd36012], %rd4005;
	st.global.u64 	[%rd36016], %rd4006;
	st.global.u64 	[%rd36018], %rd4007;
	st.global.u64 	[%rd36019], %rd4008;
	st.global.u64 	[%rd36020], %rd4009;
	st.global.u64 	[%rd36021], %rd32;
	ld.global.u64 	%rd4023, [%rd36012];
	ld.global.u64 	%rd4024, [%rd36016];
	ld.global.u64 	%rd4025, [%rd36018];
	ld.global.u64 	%rd4026, [%rd36019];
	ld.global.u64 	%rd4027, [%rd36020];
	// begin inline asm
	add.cc.u64 %rd4023, %rd4023, %rd35997;
	addc.cc.u64 %rd4024, %rd4024, %rd35998;
	addc.cc.u64 %rd4025, %rd4025, %rd35999;
	addc.cc.u64 %rd4026, %rd4026, %rd36000;
	addc.cc.u64 %rd4027, %rd4027, %rd36001;
	addc.u64 %rd32, %rd32, %rd36002;
	
	// end inline asm
	st.global.u64 	[%rd36012], %rd4023;
	st.global.u64 	[%rd36016], %rd4024;
	st.global.u64 	[%rd36018], %rd4025;
	st.global.u64 	[%rd36019], %rd4026;
	st.global.u64 	[%rd36020], %rd4027;
	st.global.u64 	[%rd36021], %rd32;
	ld.global.u64 	%rd4041, [%rd36012];
	ld.global.u64 	%rd4042, [%rd36016];
	ld.global.u64 	%rd4043, [%rd36018];
	ld.global.u64 	%rd4044, [%rd36019];
	ld.global.u64 	%rd4045, [%rd36020];
	// begin inline asm
	add.cc.u64 %rd4041, %rd4041, %rd35997;
	addc.cc.u64 %rd4042, %rd4042, %rd35998;
	addc.cc.u64 %rd4043, %rd4043, %rd35999;
	addc.cc.u64 %rd4044, %rd4044, %rd36000;
	addc.cc.u64 %rd4045, %rd4045, %rd36001;
	addc.u64 %rd32, %rd32, %rd36002;
	
	// end inline asm
	st.global.u64 	[%rd36012], %rd4041;
	st.global.u64 	[%rd36016], %rd4042;
	st.global.u64 	[%rd36018], %rd4043;
	st.global.u64 	[%rd36019], %rd4044;
	st.global.u64 	[%rd36020], %rd4045;
	st.global.u64 	[%rd36021], %rd32;
	ld.global.u64 	%rd4059, [%rd36012];
	ld.global.u64 	%rd4060, [%rd36016];
	ld.global.u64 	%rd4061, [%rd36018];
	ld.global.u64 	%rd4062, [%rd36019];
	ld.global.u64 	%rd4063, [%rd36020];
	// begin inline asm
	add.cc.u64 %rd4059, %rd4059, %rd35997;
	addc.cc.u64 %rd4060, %rd4060, %rd35998;
	addc.cc.u64 %rd4061, %rd4061, %rd35999;
	addc.cc.u64 %rd4062, %rd4062, %rd36000;
	addc.cc.u64 %rd4063, %rd4063, %rd36001;
	addc.u64 %rd32, %rd32, %rd36002;
	
	// end inline asm
	st.global.u64 	[%rd36012], %rd4059;
	st.global.u64 	[%rd36016], %rd4060;
	st.global.u64 	[%rd36018], %rd4061;
	st.global.u64 	[%rd36019], %rd4062;
	st.global.u64 	[%rd36020], %rd4063;
	st.global.u64 	[%rd36021], %rd32;
	ld.global.u64 	%rd4077, [%rd36012];
	ld.global.u64 	%rd4078, [%rd36016];
	ld.global.u64 	%rd4079, [%rd36018];
	ld.global.u64 	%rd4080, [%rd36019];
	ld.global.u64 	%rd4081, [%rd36020];
	// begin inline asm
	add.cc.u64 %rd4077, %rd4077, %rd35997;
	addc.cc.u64 %rd4078, %rd4078, %rd35998;
	addc.cc.u64 %rd4079, %rd4079, %rd35999;
	addc.cc.u64 %rd4080, %rd4080, %rd36000;
	addc.cc.u64 %rd4081, %rd4081, %rd36001;
	addc.u64 %rd32, %rd32, %rd36002;
	
	// end inline asm
	st.global.u64 	[%rd36012], %rd4077;
	st.global.u64 	[%rd36016], %rd4078;
	st.global.u64 	[%rd36018], %rd4079;
	st.global.u64 	[%rd36019], %rd4080;
	st.global.u64 	[%rd36020], %rd4081;
	st.global.u64 	[%rd36021], %rd32;
	ld.global.u64 	%rd4095, [%rd36012];
	ld.global.u64 	%rd4096, [%rd36016];
	ld.global.u64 	%rd4097, [%rd36018];
	ld.global.u64 	%rd4098, [%rd36019];
	ld.global.u64 	%rd4099, [%rd36020];
	// begin inline asm
	add.cc.u64 %rd4095, %rd4095, %rd35997;
	addc.cc.u64 %rd4096, %rd4096, %rd35998;
	addc.cc.u64 %rd4097, %rd4097, %rd35999;
	addc.cc.u64 %rd4098, %rd4098, %rd36000;
	addc.cc.u64 %rd4099, %rd4099, %rd36001;
	addc.u64 %rd32, %rd32, %rd36002;
	
	// end inline asm
	st.global.u64 	[%rd36012], %rd4095;
	st.global.u64 	[%rd36016], %rd4096;
	st.global.u64 	[%rd36018], %rd4097;
	st.global.u64 	[%rd36019], %rd4098;
	st.global.u64 	[%rd36020], %rd4099;
	st.global.u64 	[%rd36021], %rd32;
	ld.global.u64 	%rd4113, [%rd36012];
	ld.global.u64 	%rd4114, [%rd36016];
	ld.global.u64 	%rd4115, [%rd36018];
	ld.global.u64 	%rd4116, [%rd36019];
	ld.global.u64 	%rd4117, [%rd36020];
	// begin inline asm
	add.cc.u64 %rd4113, %rd4113, %rd35997;
	addc.cc.u64 %rd4114, %rd4114, %rd35998;
	addc.cc.u64 %rd4115, %rd4115, %rd35999;
	addc.cc.u64 %rd4116, %rd4116, %rd36000;
	addc.cc.u64 %rd4117, %rd4117, %rd36001;
	addc.u64 %rd32, %rd32, %rd36002;
	
	// end inline asm
	st.global.u64 	[%rd36012], %rd4113;
	st.global.u64 	[%rd36016], %rd4114;
	st.global.u64 	[%rd36018], %rd4115;
	st.global.u64 	[%rd36019], %rd4116;
	st.global.u64 	[%rd36020], %rd4117;
	st.global.u64 	[%rd36021], %rd32;
	ld.global.u64 	%rd4131, [%rd36012];
	ld.global.u64 	%rd4132, [%rd36016];
	ld.global.u64 	%rd4133, [%rd36018];
	ld.global.u64 	%rd4134, [%rd36019];
	ld.global.u64 	%rd4135, [%rd36020];
	// begin inline asm
	add.cc.u64 %rd4131, %rd4131, %rd35997;
	addc.cc.u64 %rd4132, %rd4132, %rd35998;
	addc.cc.u64 %rd4133, %rd4133, %rd35999;
	addc.cc.u64 %rd4134, %rd4134, %rd36000;
	addc.cc.u64 %rd4135, %rd4135, %rd36001;
	addc.u64 %rd32, %rd32, %rd36002;
	
	// end inline asm
	st.global.u64 	[%rd36012], %rd4131;
	st.global.u64 	[%rd36016], %rd4132;
	st.global.u64 	[%rd36018], %rd4133;
	st.global.u64 	[%rd36019], %rd4134;
	st.global.u64 	[%rd36020], %rd4135;
	st.global.u64 	[%rd36021], %rd32;
	ld.global.u64 	%rd4149, [%rd36012];
	ld.global.u64 	%rd4150, [%rd36016];
	ld.global.u64 	%rd4151, [%rd36018];
	ld.global.u64 	%rd4152, [%rd36019];
	ld.global.u64 	%rd4153, [%rd36020];
	// begin inline asm
	add.cc.u64 %rd4149, %rd4149, %rd35997;
	addc.cc.u64 %rd4150, %rd4150, %rd35998;
	addc.cc.u64 %rd4151, %rd4151, %rd35999;
	addc.cc.u64 %rd4152, %rd4152, %rd36000;
	addc.cc.u64 %rd4153, %rd4153, %rd36001;
	addc.u64 %rd32, %rd32, %rd36002;
	
	// end inline asm
	st.global.u64 	[%rd36012], %rd4149;
	st.global.u64 	[%rd36016], %rd4150;
	st.global.u64 	[%rd36018], %rd4151;
	st.global.u64 	[%rd36019], %rd4152;
	st.global.u64 	[%rd36020], %rd4153;
	st.global.u64 	[%rd36021], %rd32;
	ld.global.u64 	%rd4167, [%rd36012];
	ld.global.u64 	%rd4168, [%rd36016];
	ld.global.u64 	%rd4169, [%rd36018];
	ld.global.u64 	%rd4170, [%rd36019];
	ld.global.u64 	%rd4171, [%rd36020];
	// begin inline asm
	add.cc.u64 %rd4167, %rd4167, %rd35997;
	addc.cc.u64 %rd4168, %rd4168, %rd35998;
	addc.cc.u64 %rd4169, %rd4169, %rd35999;
	addc.cc.u64 %rd4170, %rd4170, %rd36000;
	addc.cc.u64 %rd4171, %rd4171, %rd36001;
	addc.u64 %rd32, %rd32, %rd36002;
	
	// end inline asm
	st.global.u64 	[%rd36012], %rd4167;
	st.global.u64 	[%rd36016], %rd4168;
	st.global.u64 	[%rd36018], %rd4169;
	st.global.u64 	[%rd36019], %rd4170;
	st.global.u64 	[%rd36020], %rd4171;
	st.global.u64 	[%rd36021], %rd32;
	ld.global.u64 	%rd4185, [%rd36012];
	ld.global.u64 	%rd4186, [%rd36016];
	ld.global.u64 	%rd4187, [%rd36018];
	ld.global.u64 	%rd4188, [%rd36019];
	ld.global.u64 	%rd4189, [%rd36020];
	// begin inline asm
	add.cc.u64 %rd4185, %rd4185, %rd35997;
	addc.cc.u64 %rd4186, %rd4186, %rd35998;
	addc.cc.u64 %rd4187, %rd4187, %rd35999;
	addc.cc.u64 %rd4188, %rd4188, %rd36000;
	addc.cc.u64 %rd4189, %rd4189, %rd36001;
	addc.u64 %rd32, %rd32, %rd36002;
	
	// end inline asm
	st.global.u64 	[%rd36012], %rd4185;
	st.global.u64 	[%rd36016], %rd4186;
	st.global.u64 	[%rd36018], %rd4187;
	st.global.u64 	[%rd36019], %rd4188;
	st.global.u64 	[%rd36020], %rd4189;
	st.global.u64 	[%rd36021], %rd32;
	ld.global.u64 	%rd4203, [%rd36012];
	ld.global.u64 	%rd4204, [%rd36016];
	ld.global.u64 	%rd4205, [%rd36018];
	ld.global.u64 	%rd4206, [%rd36019];
	ld.global.u64 	%rd4207, [%rd36020];
	// begin inline asm
	add.cc.u64 %rd4203, %rd4203, %rd35997;
	addc.cc.u64 %rd4204, %rd4204, %rd35998;
	addc.cc.u64 %rd4205, %rd4205, %rd35999;
	addc.cc.u64 %rd4206, %rd4206, %rd36000;
	addc.cc.u64 %rd4207, %rd4207, %rd36001;
	addc.u64 %rd32, %rd32, %rd36002;
	
	// end inline asm
	st.global.u64 	[%rd36012], %rd4203;
	st.global.u64 	[%rd36016], %rd4204;
	st.global.u64 	[%rd36018], %rd4205;
	st.global.u64 	[%rd36019], %rd4206;
	st.global.u64 	[%rd36020], %rd4207;
	st.global.u64 	[%rd36021], %rd32;
	ld.global.u64 	%rd4221, [%rd36012];
	ld.global.u64 	%rd4222, [%rd36016];
	ld.global.u64 	%rd4223, [%rd36018];
	ld.global.u64 	%rd4224, [%rd36019];
	ld.global.u64 	%rd4225, [%rd36020];
	// begin inline asm
	add.cc.u64 %rd4221, %rd4221, %rd35997;
	addc.cc.u64 %rd4222, %rd4222, %rd35998;
	addc.cc.u64 %rd4223, %rd4223, %rd35999;
	addc.cc.u64 %rd4224, %rd4224, %rd36000;
	addc.cc.u64 %rd4225, %rd4225, %rd36001;
	addc.u64 %rd32, %rd32, %rd36002;
	
	// end inline asm
	st.global.u64 	[%rd36012], %rd4221;
	st.global.u64 	[%rd36016], %rd4222;
	st.global.u64 	[%rd36018], %rd4223;
	st.global.u64 	[%rd36019], %rd4224;
	st.global.u64 	[%rd36020], %rd4225;
	st.global.u64 	[%rd36021], %rd32;
	ld.global.u64 	%rd4239, [%rd36012];
	ld.global.u64 	%rd4240, [%rd36016];
	ld.global.u64 	%rd4241, [%rd36018];
	ld.global.u64 	%rd4242, [%rd36019];
	ld.global.u64 	%rd4243, [%rd36020];
	// begin inline asm
	add.cc.u64 %rd4239, %rd4239, %rd35997;
	addc.cc.u64 %rd4240, %rd4240, %rd35998;
	addc.cc.u64 %rd4241, %rd4241, %rd35999;
	addc.cc.u64 %rd4242, %rd4242, %rd36000;
	addc.cc.u64 %rd4243, %rd4243, %rd36001;
	addc.u64 %rd32, %rd32, %rd36002;
	
	// end inline asm
	st.global.u64 	[%rd36012], %rd4239;
	st.global.u64 	[%rd36016], %rd4240;
	st.global.u64 	[%rd36018], %rd4241;
	st.global.u64 	[%rd36019], %rd4242;
	st.global.u64 	[%rd36020], %rd4243;
	st.global.u64 	[%rd36021], %rd32;
	ld.global.u64 	%rd4257, [%rd36012];
	ld.global.u64 	%rd4258, [%rd36016];
	ld.global.u64 	%rd4259, [%rd36018];
	ld.global.u64 	%rd4260, [%rd36019];
	ld.global.u64 	%rd4261, [%rd36020];
	// begin inline asm
	add.cc.u64 %rd4257, %rd4257, %rd35997;
	addc.cc.u64 %rd4258, %rd4258, %rd35998;
	addc.cc.u64 %rd4259, %rd4259, %rd35999;
	addc.cc.u64 %rd4260, %rd4260, %rd36000;
	addc.cc.u64 %rd4261, %rd4261, %rd36001;
	addc.u64 %rd32, %rd32, %rd36002;
	
	// end inline asm
	st.global.u64 	[%rd36012], %rd4257;
	st.global.u64 	[%rd36016], %rd4258;
	st.global.u64 	[%rd36018], %rd4259;
	st.global.u64 	[%rd36019], %rd4260;
	st.global.u64 	[%rd36020], %rd4261;
	st.global.u64 	[%rd36021], %rd32;
	ld.global.u64 	%rd4275, [%rd36012];
	ld.global.u64 	%rd4276, [%rd36016];
	ld.global.u64 	%rd4277, [%rd36018];
	ld.global.u64 	%rd4278, [%rd36019];
	ld.global.u64 	%rd4279, [%rd36020];
	// begin inline asm
	add.cc.u64 %rd4275, %rd4275, %rd35997;
	addc.cc.u64 %rd4276, %rd4276, %rd35998;
	addc.cc.u64 %rd4277, %rd4277, %rd35999;
	addc.cc.u64 %rd4278, %rd4278, %rd36000;
	addc.cc.u64 %rd4279, %rd4279, %rd36001;
	addc.u64 %rd32, %rd32, %rd36002;
	
	// end inline asm
	st.global.u64 	[%rd36012], %rd4275;
	st.global.u64 	[%rd36016], %rd4276;
	st.global.u64 	[%rd36018], %rd4277;
	st.global.u64 	[%rd36019], %rd4278;
	st.global.u64 	[%rd36020], %rd4279;
	st.global.u64 	[%rd36021], %rd32;
	ld.global.u64 	%rd4293, [%rd36012];
	ld.global.u64 	%rd4294, [%rd36016];
	ld.global.u64 	%rd4295, [%rd36018];
	ld.global.u64 	%rd4296, [%rd36019];
	ld.global.u64 	%rd4297, [%rd36020];
	// begin inline asm
	add.cc.u64 %rd4293, %rd4293, %rd35997;
	addc.cc.u64 %rd4294, %rd4294, %rd35998;
	addc.cc.u64 %rd4295, %rd4295, %rd35999;
	addc.cc.u64 %rd4296, %rd4296, %rd36000;
	addc.cc.u64 %rd4297, %rd4297, %rd36001;
	addc.u64 %rd32, %rd32, %rd36002;
	
	// end inline asm
	st.global.u64 	[%rd36012], %rd4293;
	st.global.u64 	[%rd36016], %rd4294;
	st.global.u64 	[%rd36018], %rd4295;
	st.global.u64 	[%rd36019], %rd4296;
	st.global.u64 	[%rd36020], %rd4297;
	st.global.u64 	[%rd36021], %rd32;
	ld.global.u64 	%rd4311, [%rd36012];
	ld.global.u64 	%rd4312, [%rd36016];
	ld.global.u64 	%rd4313, [%rd36018];
	ld.global.u64 	%rd4314, [%rd36019];
	ld.global.u64 	%rd4315, [%rd36020];
	// begin inline asm
	add.cc.u64 %rd4311, %rd4311, %rd35997;
	addc.cc.u64 %rd4312, %rd4312, %rd35998;
	addc.cc.u64 %rd4313, %rd4313, %rd35999;
	addc.cc.u64 %rd4314, %rd4314, %rd36000;
	addc.cc.u64 %rd4315, %rd4315, %rd36001;
	addc.u64 %rd32, %rd32, %rd36002;
	
	// end inline asm
	st.global.u64 	[%rd36012], %rd4311;
	st.global.u64 	[%rd36016], %rd4312;
	st.global.u64 	[%rd36018], %rd4313;
	st.global.u64 	[%rd36019], %rd4314;
	st.global.u64 	[%rd36020], %rd4315;
	st.global.u64 	[%rd36021], %rd32;
	ld.global.u64 	%rd4329, [%rd36012];
	ld.global.u64 	%rd4330, [%rd36016];
	ld.global.u64 	%rd4331, [%rd36018];
	ld.global.u64 	%rd4332, [%rd36019];
	ld.global.u64 	%rd4333, [%rd36020];
	// begin inline asm
	add.cc.u64 %rd4329, %rd4329, %rd35997;
	addc.cc.u64 %rd4330, %rd4330, %rd35998;
	addc.cc.u64 %rd4331, %rd4331, %rd35999;
	addc.cc.u64 %rd4332, %rd4332, %rd36000;
	addc.cc.u64 %rd4333, %rd4333, %rd36001;
	addc.u64 %rd32, %rd32, %rd36002;
	
	// end inline asm
	st.global.u64 	[%rd36012], %rd4329;
	st.global.u64 	[%rd36016], %rd4330;
	st.global.u64 	[%rd36018], %rd4331;
	st.global.u64 	[%rd36019], %rd4332;
	st.global.u64 	[%rd36020], %rd4333;
	st.global.u64 	[%rd36021], %rd32;
	ld.global.u64 	%rd4347, [%rd36012];
	ld.global.u64 	%rd4348, [%rd36016];
	ld.global.u64 	%rd4349, [%rd36018];
	ld.global.u64 	%rd4350, [%rd36019];
	ld.global.u64 	%rd4351, [%rd36020];
	// begin inline asm
	add.cc.u64 %rd4347, %rd4347, %rd35997;
	addc.cc.u64 %rd4348, %rd4348, %rd35998;
	addc.cc.u64 %rd4349, %rd4349, %rd35999;
	addc.cc.u64 %rd4350, %rd4350, %rd36000;
	addc.cc.u64 %rd4351, %rd4351, %rd36001;
	addc.u64 %rd32, %rd32, %rd36002;
	
	// end inline asm
	st.global.u64 	[%rd36012], %rd4347;
	st.global.u64 	[%rd36016], %rd4348;
	st.global.u64 	[%rd36018], %rd4349;
	st.global.u64 	[%rd36019], %rd4350;
	st.global.u64 	[%rd36020], %rd4351;
	st.global.u64 	[%rd36021], %rd32;
	ld.global.u64 	%rd4365, [%rd36012];
	ld.global.u64 	%rd4366, [%rd36016];
	ld.global.u64 	%rd4367, [%rd36018];
	ld.global.u64 	%rd4368, [%rd36019];
	ld.global.u64 	%rd4369, [%rd36020];
	// begin inline asm
	add.cc.u64 %rd4365, %rd4365, %rd35997;
	addc.cc.u64 %rd4366, %rd4366, %rd35998;
	addc.cc.u64 %rd4367, %rd4367, %rd35999;
	addc.cc.u64 %rd4368, %rd4368, %rd36000;
	addc.cc.u64 %rd4369, %rd4369, %rd36001;
	addc.u64 %rd32, %rd32, %rd36002;
	
	// end inline asm
	st.global.u64 	[%rd36012], %rd4365;
	st.global.u64 	[%rd36016], %rd4366;
	st.global.u64 	[%rd36018], %rd4367;
	st.global.u64 	[%rd36019], %rd4368;
	st.global.u64 	[%rd36020], %rd4369;
	st.global.u64 	[%rd36021], %rd32;
	ld.global.u64 	%rd4383, [%rd36012];
	ld.global.u64 	%rd4384, [%rd36016];
	ld.global.u64 	%rd4385, [%rd36018];
	ld.global.u64 	%rd4386, [%rd36019];
	ld.global.u64 	%rd4387, [%rd36020];
	// begin inline asm
	add.cc.u64 %rd4383, %rd4383, %rd35997;
	addc.cc.u64 %rd4384, %rd4384, %rd35998;
	addc.cc.u64 %rd4385, %rd4385, %rd35999;
	addc.cc.u64 %rd4386, %rd4386, %rd36000;
	addc.cc.u64 %rd4387, %rd4387, %rd36001;
	addc.u64 %rd32, %rd32, %rd36002;
	
	// end inline asm
	st.global.u64 	[%rd36012], %rd4383;
	st.global.u64 	[%rd36016], %rd4384;
	st.global.u64 	[%rd36018], %rd4385;
	st.global.u64 	[%rd36019], %rd4386;
	st.global.u64 	[%rd36020], %rd4387;
	st.global.u64 	[%rd36021], %rd32;
	ld.global.u64 	%rd4401, [%rd36012];
	ld.global.u64 	%rd4402, [%rd36016];
	ld.global.u64 	%rd4403, [%rd36018];
	ld.global.u64 	%rd4404, [%rd36019];
	ld.global.u64 	%rd4405, [%rd36020];
	// begin inline asm
	add.cc.u64 %rd4401, %rd4401, %rd35997;
	addc.cc.u64 %rd4402, %rd4402, %rd35998;
	addc.cc.u64 %rd4403, %rd4403, %rd35999;
	addc.cc.u64 %rd4404, %rd4404, %rd36000;
	addc.cc.u64 %rd4405, %rd4405, %rd36001;
	addc.u64 %rd32, %rd32, %rd36002;
	
	// end inline asm
	st.global.u64 	[%rd36012], %rd4401;
	st.global.u64 	[%rd36016], %rd4402;
	st.global.u64 	[%rd36018], %rd4403;
	st.global.u64 	[%rd36019], %rd4404;
	st.global.u64 	[%rd36020], %rd4405;
	st.global.u64 	[%rd36021], %rd32;
	ld.global.u64 	%rd4419, [%rd36012];
	ld.global.u64 	%rd4420, [%rd36016];
	ld.global.u64 	%rd4421, [%rd36018];
	ld.global.u64 	%rd4422, [%rd36019];
	ld.global.u64 	%rd4423, [%rd36020];
	// begin inline asm
	add.cc.u64 %rd4419, %rd4419, %rd35997;
	addc.cc.u64 %rd4420, %rd4420, %rd35998;
	addc.cc.u64 %rd4421, %rd4421, %rd35999;
	addc.cc.u64 %rd4422, %rd4422, %rd36000;
	addc.cc.u64 %rd4423, %rd4423, %rd36001;
	addc.u64 %rd32, %rd32, %rd36002;
	
	// end inline asm
	st.global.u64 	[%rd36012], %rd4419;
	st.global.u64 	[%rd36016], %rd4420;
	st.global.u64 	[%rd36018], %rd4421;
	st.global.u64 	[%rd36019], %rd4422;
	st.global.u64 	[%rd36020], %rd4423;
	st.global.u64 	[%rd36021], %rd32;
	ld.global.u64 	%rd4437, [%rd36012];
	ld.global.u64 	%rd4438, [%rd36016];
	ld.global.u64 	%rd4439, [%rd36018];
	ld.global.u64 	%rd4440, [%rd36019];
	ld.global.u64 	%rd4441, [%rd36020];
	// begin inline asm
	add.cc.u64 %rd4437, %rd4437, %rd35997;
	addc.cc.u64 %rd4438, %rd4438, %rd35998;
	addc.cc.u64 %rd4439, %rd4439, %rd35999;
	addc.cc.u64 %rd4440, %rd4440, %rd36000;
	addc.cc.u64 %rd4441, %rd4441, %rd36001;
	addc.u64 %rd32, %rd32, %rd36002;
	
	// end inline asm
	st.global.u64 	[%rd36012], %rd4437;
	st.global.u64 	[%rd36016], %rd4438;
	st.global.u64 	[%rd36018], %rd4439;
	st.global.u64 	[%rd36019], %rd4440;
	st.global.u64 	[%rd36020], %rd4441;
	st.global.u64 	[%rd36021], %rd32;
	ld.global.u64 	%rd4455, [%rd36012];
	ld.global.u64 	%rd4456, [%rd36016];
	ld.global.u64 	%rd4457, [%rd36018];
	ld.global.u64 	%rd4458, [%rd36019];
	ld.global.u64 	%rd4459, [%rd36020];
	// begin inline asm
	add.cc.u64 %rd4455, %rd4455, %rd35997;
	addc.cc.u64 %rd4456, %rd4456, %rd35998;
	addc.cc.u64 %rd4457, %rd4457, %rd35999;
	addc.cc.u64 %rd4458, %rd4458, %rd36000;
	addc.cc.u64 %rd4459, %rd4459, %rd36001;
	addc.u64 %rd32, %rd32, %rd36002;
	
	// end inline asm
	st.global.u64 	[%rd36012], %rd4455;
	st.global.u64 	[%rd36016], %rd4456;
	st.global.u64 	[%rd36018], %rd4457;
	st.global.u64 	[%rd36019], %rd4458;
	st.global.u64 	[%rd36020], %rd4459;
	st.global.u64 	[%rd36021], %rd32;
	ld.global.u64 	%rd4473, [%rd36012];
	ld.global.u64 	%rd4474, [%rd36016];
	ld.global.u64 	%rd4475, [%rd36018];
	ld.global.u64 	%rd4476, [%rd36019];
	ld.global.u64 	%rd4477, [%rd36020];
	// begin inline asm
	add.cc.u64 %rd4473, %rd4473, %rd35997;
	addc.cc.u64 %rd4474, %rd4474, %rd35998;
	addc.cc.u64 %rd4475, %rd4475, %rd35999;
	addc.cc.u64 %rd4476, %rd4476, %rd36000;
	addc.cc.u64 %rd4477, %rd4477, %rd36001;
	addc.u64 %rd32, %rd32, %rd36002;
	
	// end inline asm
	st.global.u64 	[%rd36012], %rd4473;
	st.global.u64 	[%rd36016], %rd4474;
	st.global.u64 	[%rd36018], %rd4475;
	st.global.u64 	[%rd36019], %rd4476;
	st.global.u64 	[%rd36020], %rd4477;
	st.global.u64 	[%rd36021], %rd32;
	ld.global.u64 	%rd4491, [%rd36012];
	ld.global.u64 	%rd4492, [%rd36016];
	ld.global.u64 	%rd4493, [%rd36018];
	ld.global.u64 	%rd4494, [%rd36019];
	ld.global.u64 	%rd4495, [%rd36020];
	// begin inline asm
	add.cc.u64 %rd4491, %rd4491, %rd35997;
	addc.cc.u64 %rd4492, %rd4492, %rd35998;
	addc.cc.u64 %rd4493, %rd4493, %rd35999;
	addc.cc.u64 %rd4494, %rd4494, %rd36000;
	addc.cc.u64 %rd4495, %rd4495, %rd36001;
	addc.u64 %rd32, %rd32, %rd36002;
	
	// end inline asm
	st.global.u64 	[%rd36012], %rd4491;
	st.global.u64 	[%rd36016], %rd4492;
	st.global.u64 	[%rd36018], %rd4493;
	st.global.u64 	[%rd36019], %rd4494;
	st.global.u64 	[%rd36020], %rd4495;
	st.global.u64 	[%rd36021], %rd32;
	ld.global.u64 	%rd4509, [%rd36012];
	ld.global.u64 	%rd4510, [%rd36016];
	ld.global.u64 	%rd4511, [%rd36018];
	ld.global.u64 	%rd4512, [%rd36019];
	ld.global.u64 	%rd4513, [%rd36020];
	// begin inline asm
	add.cc.u64 %rd4509, %rd4509, %rd35997;
	addc.cc.u64 %rd4510, %rd4510, %rd35998;
	addc.cc.u64 %rd4511, %rd4511, %rd35999;
	addc.cc.u64 %rd4512, %rd4512, %rd36000;
	addc.cc.u64 %rd4513, %rd4513, %rd36001;
	addc.u64 %rd32, %rd32, %rd36002;
	
	// end inline asm
	st.global.u64 	[%rd36012], %rd4509;
	st.global.u64 	[%rd36016], %rd4510;
	st.global.u64 	[%rd36018], %rd4511;
	st.global.u64 	[%rd36019], %rd4512;
	st.global.u64 	[%rd36020], %rd4513;
	st.global.u64 	[%rd36021], %rd32;
	ld.global.u64 	%rd4527, [%rd36012];
	ld.global.u64 	%rd4528, [%rd36016];
	ld.global.u64 	%rd4529, [%rd36018];
	ld.global.u64 	%rd4530, [%rd36019];
	ld.global.u64 	%rd4531, [%rd36020];
	// begin inline asm
	add.cc.u64 %rd4527, %rd4527, %rd35997;
	addc.cc.u64 %rd4528, %rd4528, %rd35998;
	addc.cc.u64 %rd4529, %rd4529, %rd35999;
	addc.cc.u64 %rd4530, %rd4530, %rd36000;
	addc.cc.u64 %rd4531, %rd4531, %rd36001;
	addc.u64 %rd32, %rd32, %rd36002;
	
	// end inline asm
	st.global.u64 	[%rd36012], %rd4527;
	st.global.u64 	[%rd36016], %rd4528;
	st.global.u64 	[%rd36018], %rd4529;
	st.global.u64 	[%rd36019], %rd4530;
	st.global.u64 	[%rd36020], %rd4531;
	st.global.u64 	[%rd36021], %rd32;
	ld.global.u64 	%rd4545, [%rd36012];
	ld.global.u64 	%rd4546, [%rd36016];
	ld.global.u64 	%rd4547, [%rd36018];
	ld.global.u64 	%rd4548, [%rd36019];
	ld.global.u64 	%rd4549, [%rd36020];
	// begin inline asm
	add.cc.u64 %rd4545, %rd4545, %rd35997;
	addc.cc.u64 %rd4546, %rd4546, %rd35998;
	addc.cc.u64 %rd4547, %rd4547, %rd35999;
	addc.cc.u64 %rd4548, %rd4548, %rd36000;
	addc.cc.u64 %rd4549, %rd4549, %rd36001;
	addc.u64 %rd32, %rd32, %rd36002;
	
	// end inline asm
	st.global.u64 	[%rd36012], %rd4545;
	st.global.u64 	[%rd36016], %rd4546;
	st.global.u64 	[%rd36018], %rd4547;
	st.global.u64 	[%rd36019], %rd4548;
	st.global.u64 	[%rd36020], %rd4549;
	st.global.u64 	[%rd36021], %rd32;
	ld.global.u64 	%rd4563, [%rd36012];
	ld.global.u64 	%rd4564, [%rd36016];
	ld.global.u64 	%rd4565, [%rd36018];
	ld.global.u64 	%rd4566, [%rd36019];
	ld.global.u64 	%rd4567, [%rd36020];
	// begin inline asm
	add.cc.u64 %rd4563, %rd4563, %rd35997;
	addc.cc.u64 %rd4564, %rd4564, %rd35998;
	addc.cc.u64 %rd4565, %rd4565, %rd35999;
	addc.cc.u64 %rd4566, %rd4566, %rd36000;
	addc.cc.u64 %rd4567, %rd4567, %rd36001;
	addc.u64 %rd32, %rd32, %rd36002;
	
	// end inline asm
	st.global.u64 	[%rd36012], %rd4563;
	st.global.u64 	[%rd36016], %rd4564;
	st.global.u64 	[%rd36018], %rd4565;
	st.global.u64 	[%rd36019], %rd4566;
	st.global.u64 	[%rd36020], %rd4567;
	st.global.u64 	[%rd36021], %rd32;
	ld.global.u64 	%rd4581, [%rd36012];
	ld.global.u64 	%rd4582, [%rd36016];
	ld.global.u64 	%rd4583, [%rd36018];
	ld.global.u64 	%rd4584, [%rd36019];
	ld.global.u64 	%rd4585, [%rd36020];
	// begin inline asm
	add.cc.u64 %rd4581, %rd4581, %rd35997;
	addc.cc.u64 %rd4582, %rd4582, %rd35998;
	addc.cc.u64 %rd4583, %rd4583, %rd35999;
	addc.cc.u64 %rd4584, %rd4584, %rd36000;
	addc.cc.u64 %rd4585, %rd4585, %rd36001;
	addc.u64 %rd32, %rd32, %rd36002;
	
	// end inline asm
	st.global.u64 	[%rd36012], %rd4581;
	st.global.u64 	[%rd36016], %rd4582;
	st.global.u64 	[%rd36018], %rd4583;
	st.global.u64 	[%rd36019], %rd4584;
	st.global.u64 	[%rd36020], %rd4585;
	st.global.u64 	[%rd36021], %rd32;
	ld.global.u64 	%rd4599, [%rd36012];
	ld.global.u64 	%rd4600, [%rd36016];
	ld.global.u64 	%rd4601, [%rd36018];
	ld.global.u64 	%rd4602, [%rd36019];
	ld.global.u64 	%rd4603, [%rd36020];
	// begin inline asm
	add.cc.u64 %rd4599, %rd4599, %rd35997;
	addc.cc.u64 %rd4600, %rd4600, %rd35998;
	addc.cc.u64 %rd4601, %rd4601, %rd35999;
	addc.cc.u64 %rd4602, %rd4602, %rd36000;
	addc.cc.u64 %rd4603, %rd4603, %rd36001;
	addc.u64 %rd32, %rd32, %rd36002;
	
	// end inline asm
	st.global.u64 	[%rd36012], %rd4599;
	st.global.u64 	[%rd36016], %rd4600;
	st.global.u64 	[%rd36018], %rd4601;
	st.global.u64 	[%rd36019], %rd4602;
	st.global.u64 	[%rd36020], %rd4603;
	st.global.u64 	[%rd36021], %rd32;
	ld.global.u64 	%rd4617, [%rd36012];
	ld.global.u64 	%rd4618, [%rd36016];
	ld.global.u64 	%rd4619, [%rd36018];
	ld.global.u64 	%rd4620, [%rd36019];
	ld.global.u64 	%rd4621, [%rd36020];
	// begin inline asm
	add.cc.u64 %rd4617, %rd4617, %rd35997;
	addc.cc.u64 %rd4618, %rd4618, %rd35998;
	addc.cc.u64 %rd4619, %rd4619, %rd35999;
	addc.cc.u64 %rd4620, %rd4620, %rd36000;
	addc.cc.u64 %rd4621, %rd4621, %rd36001;
	addc.u64 %rd32, %rd32, %rd36002;
	
	// end inline asm
	st.global.u64 	[%rd36012], %rd4617;
	st.global.u64 	[%rd36016], %rd4618;
	st.global.u64 	[%rd36018], %rd4619;
	st.global.u64 	[%rd36019], %rd4620;
	st.global.u64 	[%rd36020], %rd4621;
	st.global.u64 	[%rd36021], %rd32;
	ld.global.u64 	%rd4635, [%rd36012];
	ld.global.u64 	%rd4636, [%rd36016];
	ld.global.u64 	%rd4637, [%rd36018];
	ld.global.u64 	%rd4638, [%rd36019];
	ld.global.u64 	%rd4639, [%rd36020];
	// begin inline asm
	add.cc.u64 %rd4635, %rd4635, %rd35997;
	addc.cc.u64 %rd4636, %rd4636, %rd35998;
	addc.cc.u64 %rd4637, %rd4637, %rd35999;
	addc.cc.u64 %rd4638, %rd4638, %rd36000;
	addc.cc.u64 %rd4639, %rd4639, %rd36001;
	addc.u64 %rd32, %rd32, %rd36002;
	
	// end inline asm
	st.global.u64 	[%rd36012], %rd4635;
	st.global.u64 	[%rd36016], %rd4636;
	st.global.u64 	[%rd36018], %rd4637;
	st.global.u64 	[%rd36019], %rd4638;
	st.global.u64 	[%rd36020], %rd4639;
	st.global.u64 	[%rd36021], %rd32;
	ld.global.u64 	%rd4653, [%rd36012];
	ld.global.u64 	%rd4654, [%rd36016];
	ld.global.u64 	%rd4655, [%rd36018];
	ld.global.u64 	%rd4656, [%rd36019];
	ld.global.u64 	%rd4657, [%rd36020];
	// begin inline asm
	add.cc.u64 %rd4653, %rd4653, %rd35997;
	addc.cc.u64 %rd4654, %rd4654, %rd35998;
	addc.cc.u64 %rd4655, %rd4655, %rd35999;
	addc.cc.u64 %rd4656, %rd4656, %rd36000;
	addc.cc.u64 %rd4657, %rd4657, %rd36001;
	addc.u64 %rd32, %rd32, %rd36002;
	
	// end inline asm
	st.global.u64 	[%rd36012], %rd4653;
	st.global.u64 	[%rd36016], %rd4654;
	st.global.u64 	[%rd36018], %rd4655;
	st.global.u64 	[%rd36019], %rd4656;
	st.global.u64 	[%rd36020], %rd4657;
	st.global.u64 	[%rd36021], %rd32;
	ld.global.u64 	%rd4671, [%rd36012];
	ld.global.u64 	%rd4672, [%rd36016];
	ld.global.u64 	%rd4673, [%rd36018];
	ld.global.u64 	%rd4674, [%rd36019];
	ld.global.u64 	%rd4675, [%rd36020];
	// begin inline asm
	add.cc.u64 %rd4671, %rd4671, %rd35997;
	addc.cc.u64 %rd4672, %rd4672, %rd35998;
	addc.cc.u64 %rd4673, %rd4673, %rd35999;
	addc.cc.u64 %rd4674, %rd4674, %rd36000;
	addc.cc.u64 %rd4675, %rd4675, %rd36001;
	addc.u64 %rd32, %rd32, %rd36002;
	
	// end inline asm
	st.global.u64 	[%rd36012], %rd4671;
	st.global.u64 	[%rd36016], %rd4672;
	st.global.u64 	[%rd36018], %rd4673;
	st.global.u64 	[%rd36019], %rd4674;
	st.global.u64 	[%rd36020], %rd4675;
	st.global.u64 	[%rd36021], %rd32;
	ld.global.u64 	%rd4689, [%rd36012];
	ld.global.u64 	%rd4690, [%rd36016];
	ld.global.u64 	%rd4691, [%rd36018];
	ld.global.u64 	%rd4692, [%rd36019];
	ld.global.u64 	%rd4693, [%rd36020];
	// begin inline asm
	add.cc.u64 %rd4689, %rd4689, %rd35997;
	addc.cc.u64 %rd4690, %rd4690, %rd35998;
	addc.cc.u64 %rd4691, %rd4691, %rd35999;
	addc.cc.u64 %rd4692, %rd4692, %rd36000;
	addc.cc.u64 %rd4693, %rd4693, %rd36001;
	addc.u64 %rd32, %rd32, %rd36002;
	
	// end inline asm
	st.global.u64 	[%rd36012], %rd4689;
	st.global.u64 	[%rd36016], %rd4690;
	st.global.u64 	[%rd36018], %rd4691;
	st.global.u64 	[%rd36019], %rd4692;
	st.global.u64 	[%rd36020], %rd4693;
	st.global.u64 	[%rd36021], %rd32;
	ld.global.u64 	%rd4707, [%rd36012];
	ld.global.u64 	%rd4708, [%rd36016];
	ld.global.u64 	%rd4709, [%rd36018];
	ld.global.u64 	%rd4710, [%rd36019];
	ld.global.u64 	%rd4711, [%rd36020];
	// begin inline asm
	add.cc.u64 %rd4707, %rd4707, %rd35997;
	addc.cc.u64 %rd4708, %rd4708, %rd35998;
	addc.cc.u64 %rd4709, %rd4709, %rd35999;
	addc.cc.u64 %rd4710, %rd4710, %rd36000;
	addc.cc.u64 %rd4711, %rd4711, %rd36001;
	addc.u64 %rd32, %rd32, %rd36002;
	
	// end inline asm
	st.global.u64 	[%rd36012], %rd4707;
	st.global.u64 	[%rd36016], %rd4708;
	st.global.u64 	[%rd36018], %rd4709;
	st.global.u64 	[%rd36019], %rd4710;
	st.global.u64 	[%rd36020], %rd4711;
	st.global.u64 	[%rd36021], %rd32;
	ld.global.u64 	%rd4725, [%rd36012];
	ld.global.u64 	%rd4726, [%rd36016];
	ld.global.u64 	%rd4727, [%rd36018];
	ld.global.u64 	%rd4728, [%rd36019];
	ld.global.u64 	%rd4729, [%rd36020];
	// begin inline asm
	add.cc.u64 %rd4725, %rd4725, %rd35997;
	addc.cc.u64 %rd4726, %rd4726, %rd35998;
	addc.cc.u64 %rd4727, %rd4727, %rd35999;
	addc.cc.u64 %rd4728, %rd4728, %rd36000;
	addc.cc.u64 %rd4729, %rd4729, %rd36001;
	addc.u64 %rd32, %rd32, %rd36002;
	
	// end inline asm
	st.global.u64 	[%rd36012], %rd4725;
	st.global.u64 	[%rd36016], %rd4726;
	st.global.u64 	[%rd36018], %rd4727;
	st.global.u64 	[%rd36019], %rd4728;
	st.global.u64 	[%rd36020], %rd4729;
	st.global.u64 	[%rd36021], %rd32;
	ld.global.u64 	%rd4743, [%rd36012];
	ld.global.u64 	%rd4744, [%rd36016];
	ld.global.u64 	%rd4745, [%rd36018];
	ld.global.u64 	%rd4746, [%rd36019];
	ld.global.u64 	%rd4747, [%rd36020];
	// begin inline asm
	add.cc.u64 %rd4743, %rd4743, %rd35997;
	addc.cc.u64 %rd4744, %rd4744, %rd35998;
	addc.cc.u64 %rd4745, %rd4745, %rd35999;
	addc.cc.u64 %rd4746, %rd4746, %rd36000;
	addc.cc.u64 %rd4747, %rd4747, %rd36001;
	addc.u64 %rd32, %rd32, %rd36002;
	
	// end inline asm
	st.global.u64 	[%rd36012], %rd4743;
	st.global.u64 	[%rd36016], %rd4744;
	st.global.u64 	[%rd36018], %rd4745;
	st.global.u64 	[%rd36019], %rd4746;
	st.global.u64 	[%rd36020], %rd4747;
	st.global.u64 	[%rd36021], %rd32;
	ld.global.u64 	%rd4761, [%rd36012];
	ld.global.u64 	%rd4762, [%rd36016];
	ld.global.u64 	%rd4763, [%rd36018];
	ld.global.u64 	%rd4764, [%rd36019];
	ld.global.u64 	%rd4765, [%rd36020];
	// begin inline asm
	add.cc.u64 %rd4761, %rd4761, %rd35997;
	addc.cc.u64 %rd4762, %rd4762, %rd35998;
	addc.cc.u64 %rd4763, %rd4763, %rd35999;
	addc.cc.u64 %rd4764, %rd4764, %rd36000;
	addc.cc.u64 %rd4765, %rd4765, %rd36001;
	addc.u64 %rd32, %rd32, %rd36002;
	
	// end inline asm
	st.global.u64 	[%rd36012], %rd4761;
	st.global.u64 	[%rd36016], %rd4762;
	st.global.u64 	[%rd36018], %rd4763;
	st.global.u64 	[%rd36019], %rd4764;
	st.global.u64 	[%rd36020], %rd4765;
	st.global.u64 	[%rd36021], %rd32;
	ld.global.u64 	%rd4779, [%rd36012];
	ld.global.u64 	%rd4780, [%rd36016];
	ld.global.u64 	%rd4781, [%rd36018];
	ld.global.u64 	%rd4782, [%rd36019];
	ld.global.u64 	%rd4783, [%rd36020];
	// begin inline asm
	add.cc.u64 %rd4779, %rd4779, %rd35997;
	addc.cc.u64 %rd4780, %rd4780, %rd35998;
	addc.cc.u64 %rd4781, %rd4781, %rd35999;
	addc.cc.u64 %rd4782, %rd4782, %rd36000;
	addc.cc.u64 %rd4783, %rd4783, %rd36001;
	addc.u64 %rd32, %rd32, %rd36002;
	
	// end inline asm
	st.global.u64 	[%rd36012], %rd4779;
	st.global.u64 	[%rd36016], %rd4780;
	st.global.u64 	[%rd36018], %rd4781;
	st.global.u64 	[%rd36019], %rd4782;
	st.global.u64 	[%rd36020], %rd4783;
	st.global.u64 	[%rd36021], %rd32;
	ld.global.u64 	%rd4797, [%rd36012];
	ld.global.u64 	%rd4798, [%rd36016];
	ld.global.u64 	%rd4799, [%rd36018];
	ld.global.u64 	%rd4800, [%rd36019];
	ld.global.u64 	%rd4801, [%rd36020];
	// begin inline asm
	add.cc.u64 %rd4797, %rd4797, %rd35997;
	addc.cc.u64 %rd4798, %rd4798, %rd35998;
	addc.cc.u64 %rd4799, %rd4799, %rd35999;
	addc.cc.u64 %rd4800, %rd4800, %rd36000;
	addc.cc.u64 %rd4801, %rd4801, %rd36001;
	addc.u64 %rd32, %rd32, %rd36002;
	
	// end inline asm
	st.global.u64 	[%rd36012], %rd4797;
	st.global.u64 	[%rd36016], %rd4798;
	st.global.u64 	[%rd36018], %rd4799;
	st.global.u64 	[%rd36019], %rd4800;
	st.global.u64 	[%rd36020], %rd4801;
	st.global.u64 	[%rd36021], %rd32;
	ld.global.u64 	%rd4815, [%rd36012];
	ld.global.u64 	%rd4816, [%rd36016];
	ld.global.u64 	%rd4817, [%rd36018];
	ld.global.u64 	%rd4818, [%rd36019];
	ld.global.u64 	%rd4819, [%rd36020];
	// begin inline asm
	add.cc.u64 %rd4815, %rd4815, %rd35997;
	addc.cc.u64 %rd4816, %rd4816, %rd35998;
	addc.cc.u64 %rd4817, %rd4817, %rd35999;
	addc.cc.u64 %rd4818, %rd4818, %rd36000;
	addc.cc.u64 %rd4819, %rd4819, %rd36001;
	addc.u64 %rd32, %rd32, %rd36002;
	
	// end inline asm
	st.global.u64 	[%rd36012], %rd4815;
	st.global.u64 	[%rd36016], %rd4816;
	st.global.u64 	[%rd36018], %rd4817;
	st.global.u64 	[%rd36019], %rd4818;
	st.global.u64 	[%rd36020], %rd4819;
	st.global.u64 	[%rd36021], %rd32;
	ld.global.u64 	%rd4833, [%rd36012];
	ld.global.u64 	%rd4834, [%rd36016];
	ld.global.u64 	%rd4835, [%rd36018];
	ld.global.u64 	%rd4836, [%rd36019];
	ld.global.u64 	%rd4837, [%rd36020];
	// begin inline asm
	add.cc.u64 %rd4833, %rd4833, %rd35997;
	addc.cc.u64 %rd4834, %rd4834, %rd35998;
	addc.cc.u64 %rd4835, %rd4835, %rd35999;
	addc.cc.u64 %rd4836, %rd4836, %rd36000;
	addc.cc.u64 %rd4837, %rd4837, %rd36001;
	addc.u64 %rd32, %rd32, %rd36002;
	
	// end inline asm
	st.global.u64 	[%rd36012], %rd4833;
	st.global.u64 	[%rd36016], %rd4834;
	st.global.u64 	[%rd36018], %rd4835;
	st.global.u64 	[%rd36019], %rd4836;
	st.global.u64 	[%rd36020], %rd4837;
	st.global.u64 	[%rd36021], %rd32;
	ld.global.u64 	%rd4851, [%rd36012];
	ld.global.u64 	%rd4852, [%rd36016];
	ld.global.u64 	%rd4853, [%rd36018];
	ld.global.u64 	%rd4854, [%rd36019];
	ld.global.u64 	%rd4855, [%rd36020];
	// begin inline asm
	add.cc.u64 %rd4851, %rd4851, %rd35997;
	addc.cc.u64 %rd4852, %rd4852, %rd35998;
	addc.cc.u64 %rd4853, %rd4853, %rd35999;
	addc.cc.u64 %rd4854, %rd4854, %rd36000;
	addc.cc.u64 %rd4855, %rd4855, %rd36001;
	addc.u64 %rd32, %rd32, %rd36002;
	
	// end inline asm
	st.global.u64 	[%rd36012], %rd4851;
	st.global.u64 	[%rd36016], %rd4852;
	st.global.u64 	[%rd36018], %rd4853;
	st.global.u64 	[%rd36019], %rd4854;
	st.global.u64 	[%rd36020], %rd4855;
	st.global.u64 	[%rd36021], %rd32;
	ld.global.u64 	%rd4869, [%rd36012];
	ld.global.u64 	%rd4870, [%rd36016];
	ld.global.u64 	%rd4871, [%rd36018];
	ld.global.u64 	%rd4872, [%rd36019];
	ld.global.u64 	%rd4873, [%rd36020];
	// begin inline asm
	add.cc.u64 %rd4869, %rd4869, %rd35997;
	addc.cc.u64 %rd4870, %rd4870, %rd35998;
	addc.cc.u64 %rd4871, %rd4871, %rd35999;
	addc.cc.u64 %rd4872, %rd4872, %rd36000;
	addc.cc.u64 %rd4873, %rd4873, %rd36001;
	addc.u64 %rd32, %rd32, %rd36002;
	
	// end inline asm
	st.global.u64 	[%rd36012], %rd4869;
	st.global.u64 	[%rd36016], %rd4870;
	st.global.u64 	[%rd36018], %rd4871;
	st.global.u64 	[%rd36019], %rd4872;
	st.global.u64 	[%rd36020], %rd4873;
	st.global.u64 	[%rd36021], %rd32;
	ld.global.u64 	%rd4887, [%rd36012];
	ld.global.u64 	%rd4888, [%rd36016];
	ld.global.u64 	%rd4889, [%rd36018];
	ld.global.u64 	%rd4890, [%rd36019];
	ld.global.u64 	%rd4891, [%rd36020];
	// begin inline asm
	add.cc.u64 %rd4887, %rd4887, %rd35997;
	addc.cc.u64 %rd4888, %rd4888, %rd35998;
	addc.cc.u64 %rd4889, %rd4889, %rd35999;
	addc.cc.u64 %rd4890, %rd4890, %rd36000;
	addc.cc.u64 %rd4891, %rd4891, %rd36001;
	addc.u64 %rd32, %rd32, %rd36002;
	
	// end inline asm
	st.global.u64 	[%rd36012], %rd4887;
	st.global.u64 	[%rd36016], %rd4888;
	st.global.u64 	[%rd36018], %rd4889;
	st.global.u64 	[%rd36019], %rd4890;
	st.global.u64 	[%rd36020], %rd4891;
	st.global.u64 	[%rd36021], %rd32;
	ld.global.u64 	%rd4905, [%rd36012];
	ld.global.u64 	%rd4906, [%rd36016];
	ld.global.u64 	%rd4907, [%rd36018];
	ld.global.u64 	%rd4908, [%rd36019];
	ld.global.u64 	%rd4909, [%rd36020];
	// begin inline asm
	add.cc.u64 %rd4905, %rd4905, %rd35997;
	addc.cc.u64 %rd4906, %rd4906, %rd35998;
	addc.cc.u64 %rd4907, %rd4907, %rd35999;
	addc.cc.u64 %rd4908, %rd4908, %rd36000;
	addc.cc.u64 %rd4909, %rd4909, %rd36001;
	addc.u64 %rd32, %rd32, %rd36002;
	
	// end inline asm
	st.global.u64 	[%rd36012], %rd4905;
	st.global.u64 	[%rd36016], %rd4906;
	st.global.u64 	[%rd36018], %rd4907;
	st.global.u64 	[%rd36019], %rd4908;
	st.global.u64 	[%rd36020], %rd4909;
	st.global.u64 	[%rd36021], %rd32;
	ld.global.u64 	%rd4923, [%rd36012];
	ld.global.u64 	%rd4924, [%rd36016];
	ld.global.u64 	%rd4925, [%rd36018];
	ld.global.u64 	%rd4926, [%rd36019];
	ld.global.u64 	%rd4927, [%rd36020];
	// begin inline asm
	add.cc.u64 %rd4923, %rd4923, %rd35997;
	addc.cc.u64 %rd4924, %rd4924, %rd35998;
	addc.cc.u64 %rd4925, %rd4925, %rd35999;
	addc.cc.u64 %rd4926, %rd4926, %rd36000;
	addc.cc.u64 %rd4927, %rd4927, %rd36001;
	addc.u64 %rd32, %rd32, %rd36002;
	
	// end inline asm
	st.global.u64 	[%rd36012], %rd4923;
	st.global.u64 	[%rd36016], %rd4924;
	st.global.u64 	[%rd36018], %rd4925;
	st.global.u64 	[%rd36019], %rd4926;
	st.global.u64 	[%rd36020], %rd4927;
	st.global.u64 	[%rd36021], %rd32;
	ld.global.u64 	%rd4941, [%rd36012];
	ld.global.u64 	%rd4942, [%rd36016];
	ld.global.u64 	%rd4943, [%rd36018];
	ld.global.u64 	%rd4944, [%rd36019];
	ld.global.u64 	%rd4945, [%rd36020];
	// begin inline asm
	add.cc.u64 %rd4941, %rd4941, %rd35997;
	addc.cc.u64 %rd4942, %rd4942, %rd35998;
	addc.cc.u64 %rd4943, %rd4943, %rd35999;
	addc.cc.u64 %rd4944, %rd4944, %rd36000;
	addc.cc.u64 %rd4945, %rd4945, %rd36001;
	addc.u64 %rd32, %rd32, %rd36002;
	
	// end inline asm
	st.global.u64 	[%rd36012], %rd4941;
	st.global.u64 	[%rd36016], %rd4942;
	st.global.u64 	[%rd36018], %rd4943;
	st.global.u64 	[%rd36019], %rd4944;
	st.global.u64 	[%rd36020], %rd4945;
	st.global.u64 	[%rd36021], %rd32;
	ld.global.u64 	%rd4959, [%rd36012];
	ld.global.u64 	%rd4960, [%rd36016];
	ld.global.u64 	%rd4961, [%rd36018];
	ld.global.u64 	%rd4962, [%rd36019];
	ld.global.u64 	%rd4963, [%rd36020];
	// begin inline asm
	add.cc.u64 %rd4959, %rd4959, %rd35997;
	addc.cc.u64 %rd4960, %rd4960, %rd35998;
	addc.cc.u64 %rd4961, %rd4961, %rd35999;
	addc.cc.u64 %rd4962, %rd4962, %rd36000;
	addc.cc.u64 %rd4963, %rd4963, %rd36001;
	addc.u64 %rd32, %rd32, %rd36002;
	
	// end inline asm
	st.global.u64 	[%rd36012], %rd4959;
	st.global.u64 	[%rd36016], %rd4960;
	st.global.u64 	[%rd36018], %rd4961;
	st.global.u64 	[%rd36019], %rd4962;
	st.global.u64 	[%rd36020], %rd4963;
	st.global.u64 	[%rd36021], %rd32;
	ld.global.u64 	%rd4977, [%rd36012];
	ld.global.u64 	%rd4978, [%rd36016];
	ld.global.u64 	%rd4979, [%rd36018];
	ld.global.u64 	%rd4980, [%rd36019];
	ld.global.u64 	%rd4981, [%rd36020];
	// begin inline asm
	add.cc.u64 %rd4977, %rd4977, %rd35997;
	addc.cc.u64 %rd4978, %rd4978, %rd35998;
	addc.cc.u64 %rd4979, %rd4979, %rd35999;
	addc.cc.u64 %rd4980, %rd4980, %rd36000;
	addc.cc.u64 %rd4981, %rd4981, %rd36001;
	addc.u64 %rd32, %rd32, %rd36002;
	
	// end inline asm
	st.global.u64 	[%rd36012], %rd4977;
	st.global.u64 	[%rd36016], %rd4978;
	st.global.u64 	[%rd36018], %rd4979;
	st.global.u64 	[%rd36019], %rd4980;
	st.global.u64 	[%rd36020], %rd4981;
	st.global.u64 	[%rd36021], %rd32;
	ld.global.u64 	%rd4995, [%rd36012];
	ld.global.u64 	%rd4996, [%rd36016];
	ld.global.u64 	%rd4997, [%rd36018];
	ld.global.u64 	%rd4998, [%rd36019];
	ld.global.u64 	%rd4999, [%rd36020];
	// begin inline asm
	add.cc.u64 %rd4995, %rd4995, %rd35997;
	addc.cc.u64 %rd4996, %rd4996, %rd35998;
	addc.cc.u64 %rd4997, %rd4997, %rd35999;
	addc.cc.u64 %rd4998, %rd4998, %rd36000;
	addc.cc.u64 %rd4999, %rd4999, %rd36001;
	addc.u64 %rd32, %rd32, %rd36002;
	
	// end inline asm
	st.global.u64 	[%rd36012], %rd4995;
	st.global.u64 	[%rd36016], %rd4996;
	st.global.u64 	[%rd36018], %rd4997;
	st.global.u64 	[%rd36019], %rd4998;
	st.global.u64 	[%rd36020], %rd4999;
	st.global.u64 	[%rd36021], %rd32;
	ld.global.u64 	%rd5013, [%rd36012];
	ld.global.u64 	%rd5014, [%rd36016];
	ld.global.u64 	%rd5015, [%rd36018];
	ld.global.u64 	%rd5016, [%rd36019];
	ld.global.u64 	%rd5017, [%rd36020];
	// begin inline asm
	add.cc.u64 %rd5013, %rd5013, %rd35997;
	addc.cc.u64 %rd5014, %rd5014, %rd35998;
	addc.cc.u64 %rd5015, %rd5015, %rd35999;
	addc.cc.u64 %rd5016, %rd5016, %rd36000;
	addc.cc.u64 %rd5017, %rd5017, %rd36001;
	addc.u64 %rd32, %rd32, %rd36002;
	
	// end inline asm
	st.global.u64 	[%rd36012], %rd5013;
	st.global.u64 	[%rd36016], %rd5014;
	st.global.u64 	[%rd36018], %rd5015;
	st.global.u64 	[%rd36019], %rd5016;
	st.global.u64 	[%rd36020], %rd5017;
	st.global.u64 	[%rd36021], %rd32;
	ld.global.u64 	%rd5031, [%rd36012];
	ld.global.u64 	%rd5032, [%rd36016];
	ld.global.u64 	%rd5033, [%rd36018];
	ld.global.u64 	%rd5034, [%rd36019];
	ld.global.u64 	%rd5035, [%rd36020];
	// begin inline asm
	add.cc.u64 %rd5031, %rd5031, %rd35997;
	addc.cc.u64 %rd5032, %rd5032, %rd35998;
	addc.cc.u64 %rd5033, %rd5033, %rd35999;
	addc.cc.u64 %rd5034, %rd5034, %rd36000;
	addc.cc.u64 %rd5035, %rd5035, %rd36001;
	addc.u64 %rd32, %rd32, %rd36002;
	
	// end inline asm
	st.global.u64 	[%rd36012], %rd5031;
	st.global.u64 	[%rd36016], %rd5032;
	st.global.u64 	[%rd36018], %rd5033;
	st.global.u64 	[%rd36019], %rd5034;
	st.global.u64 	[%rd36020], %rd5035;
	st.global.u64 	[%rd36021], %rd32;
	ld.global.u64 	%rd5049, [%rd36012];
	ld.global.u64 	%rd5050, [%rd36016];
	ld.global.u64 	%rd5051, [%rd36018];
	ld.global.u64 	%rd5052, [%rd36019];
	ld.global.u64 	%rd5053, [%rd36020];
	// begin inline asm
	add.cc.u64 %rd5049, %rd5049, %rd35997;
	addc.cc.u64 %rd5050, %rd5050, %rd35998;
	addc.cc.u64 %rd5051, %rd5051, %rd35999;
	addc.cc.u64 %rd5052, %rd5052, %rd36000;
	addc.cc.u64 %rd5053, %rd5053, %rd36001;
	addc.u64 %rd32, %rd32, %rd36002;
	
	// end inline asm
	st.global.u64 	[%rd36012], %rd5049;
	st.global.u64 	[%rd36016], %rd5050;
	st.global.u64 	[%rd36018], %rd5051;
	st.global.u64 	[%rd36019], %rd5052;
	st.global.u64 	[%rd36020], %rd5053;
	st.global.u64 	[%rd36021], %rd32;
	ld.global.u64 	%rd5067, [%rd36012];
	ld.global.u64 	%rd5068, [%rd36016];
	ld.global.u64 	%rd5069, [%rd36018];
	ld.global.u64 	%rd5070, [%rd36019];
	ld.global.u64 	%rd5071, [%rd36020];
	// begin inline asm
	add.cc.u64 %rd5067, %rd5067, %rd35997;
	addc.cc.u64 %rd5068, %rd5068, %rd35998;
	addc.cc.u64 %rd5069, %rd5069, %rd35999;
	addc.cc.u64 %rd5070, %rd5070, %rd36000;
	addc.cc.u64 %rd5071, %rd5071, %rd36001;
	addc.u64 %rd32, %rd32, %rd36002;
	
	// end inline asm
	st.global.u64 	[%rd36012], %rd5067;
	st.global.u64 	[%rd36016], %rd5068;
	st.global.u64 	[%rd36018], %rd5069;
	st.global.u64 	[%rd36019], %rd5070;
	st.global.u64 	[%rd36020], %rd5071;
	st.global.u64 	[%rd36021], %rd32;
	ld.global.u64 	%rd5085, [%rd36012];
	ld.global.u64 	%rd5086, [%rd36016];
	ld.global.u64 	%rd5087, [%rd36018];
	ld.global.u64 	%rd5088, [%rd36019];
	ld.global.u64 	%rd5089, [%rd36020];
	// begin inline asm
	add.cc.u64 %rd5085, %rd5085, %rd35997;
	addc.cc.u64 %rd5086, %rd5086, %rd35998;
	addc.cc.u64 %rd5087, %rd5087, %rd35999;
	addc.cc.u64 %rd5088, %rd5088, %rd36000;
	addc.cc.u64 %rd5089, %rd5089, %rd36001;
	addc.u64 %rd32, %rd32, %rd36002;
	
	// end inline asm
	st.global.u64 	[%rd36012], %rd5085;
	st.global.u64 	[%rd36016], %rd5086;
	st.global.u64 	[%rd36018], %rd5087;
	st.global.u64 	[%rd36019], %rd5088;
	st.global.u64 	[%rd36020], %rd5089;
	st.global.u64 	[%rd36021], %rd32;
	ld.global.u64 	%rd5103, [%rd36012];
	ld.global.u64 	%rd5104, [%rd36016];
	ld.global.u64 	%rd5105, [%rd36018];
	ld.global.u64 	%rd5106, [%rd36019];
	ld.global.u64 	%rd5107, [%rd36020];
	// begin inline asm
	add.cc.u64 %rd5103, %rd5103, %rd35997;
	addc.cc.u64 %rd5104, %rd5104, %rd35998;
	addc.cc.u64 %rd5105, %rd5105, %rd35999;
	addc.cc.u64 %rd5106, %rd5106, %rd36000;
	addc.cc.u64 %rd5107, %rd5107, %rd36001;
	addc.u64 %rd32, %rd32, %rd36002;
	
	// end inline asm
	st.global.u64 	[%rd36012], %rd5103;
	st.global.u64 	[%rd36016], %rd5104;
	st.global.u64 	[%rd36018], %rd5105;
	st.global.u64 	[%rd36019], %rd5106;
	st.global.u64 	[%rd36020], %rd5107;
	st.global.u64 	[%rd36021], %rd32;
	ld.global.u64 	%rd5121, [%rd36012];
	ld.global.u64 	%rd5122, [%rd36016];
	ld.global.u64 	%rd5123, [%rd36018];
	ld.global.u64 	%rd5124, [%rd36019];
	ld.global.u64 	%rd5125, [%rd36020];
	// begin inline asm
	add.cc.u64 %rd5121, %rd5121, %rd35997;
	addc.cc.u64 %rd5122, %rd5122, %rd35998;
	addc.cc.u64 %rd5123, %rd5123, %rd35999;
	addc.cc.u64 %rd5124, %rd5124, %rd36000;
	addc.cc.u64 %rd5125, %rd5125, %rd36001;
	addc.u64 %rd32, %rd32, %rd36002;
	
	// end inline asm
	st.global.u64 	[%rd36012], %rd5121;
	st.global.u64 	[%rd36016], %rd5122;
	st.global.u64 	[%rd36018], %rd5123;
	st.global.u64 	[%rd36019], %rd5124;
	st.global.u64 	[%rd36020], %rd5125;
	st.global.u64 	[%rd36021], %rd32;
	ld.global.u64 	%rd5139, [%rd36012];
	ld.global.u64 	%rd5140, [%rd36016];
	ld.global.u64 	%rd5141, [%rd36018];
	ld.global.u64 	%rd5142, [%rd36019];
	ld.global.u64 	%rd5143, [%rd36020];
	// begin inline asm
	add.cc.u64 %rd5139, %rd5139, %rd35997;
	addc.cc.u64 %rd5140, %rd5140, %rd35998;
	addc.cc.u64 %rd5141, %rd5141, %rd35999;
	addc.cc.u64 %rd5142, %rd5142, %rd36000;
	addc.cc.u64 %rd5143, %rd5143, %rd36001;
	addc.u64 %rd32, %rd32, %rd36002;
	
	// end inline asm
	st.global.u64 	[%rd36012], %rd5139;
	st.global.u64 	[%rd36016], %rd5140;
	st.global.u64 	[%rd36018], %rd5141;
	st.global.u64 	[%rd36019], %rd5142;
	st.global.u64 	[%rd36020], %rd5143;
	st.global.u64 	[%rd36021], %rd32;
	ld.global.u64 	%rd5157, [%rd36012];
	ld.global.u64 	%rd5158, [%rd36016];
	ld.global.u64 	%rd5159, [%rd36018];
	ld.global.u64 	%rd5160, [%rd36019];
	ld.global.u64 	%rd5161, [%rd36020];
	// begin inline asm
	add.cc.u64 %rd5157, %rd5157, %rd35997;
	addc.cc.u64 %rd5158, %rd5158, %rd35998;
	addc.cc.u64 %rd5159, %rd5159, %rd35999;
	addc.cc.u64 %rd5160, %rd5160, %rd36000;
	addc.cc.u64 %rd5161, %rd5161, %rd36001;
	addc.u64 %rd32, %rd32, %rd36002;
	
	// end inline asm
	st.global.u64 	[%rd36012], %rd5157;
	st.global.u64 	[%rd36016], %rd5158;
	st.global.u64 	[%rd36018], %rd5159;
	st.global.u64 	[%rd36019], %rd5160;
	st.global.u64 	[%rd36020], %rd5161;
	st.global.u64 	[%rd36021], %rd32;
	ld.global.u64 	%rd5175, [%rd36012];
	ld.global.u64 	%rd5176, [%rd36016];
	ld.global.u64 	%rd5177, [%rd36018];
	ld.global.u64 	%rd5178, [%rd36019];
	ld.global.u64 	%rd5179, [%rd36020];
	// begin inline asm
	add.cc.u64 %rd5175, %rd5175, %rd35997;
	addc.cc.u64 %rd5176, %rd5176, %rd35998;
	addc.cc.u64 %rd5177, %rd5177, %rd35999;
	addc.cc.u64 %rd5178, %rd5178, %rd36000;
	addc.cc.u64 %rd5179, %rd5179, %rd36001;
	addc.u64 %rd32, %rd32, %rd36002;
	
	// end inline asm
	st.global.u64 	[%rd36012], %rd5175;
	st.global.u64 	[%rd36016], %rd5176;
	st.global.u64 	[%rd36018], %rd5177;
	st.global.u64 	[%rd36019], %rd5178;
	st.global.u64 	[%rd36020], %rd5179;
	st.global.u64 	[%rd36021], %rd32;
	ld.global.u64 	%rd5193, [%rd36012];
	ld.global.u64 	%rd5194, [%rd36016];
	ld.global.u64 	%rd5195, [%rd36018];
	ld.global.u64 	%rd5196, [%rd36019];
	ld.global.u64 	%rd5197, [%rd36020];
	// begin inline asm
	add.cc.u64 %rd5193, %rd5193, %rd35997;
	addc.cc.u64 %rd5194, %rd5194, %rd35998;
	addc.cc.u64 %rd5195, %rd5195, %rd35999;
	addc.cc.u64 %rd5196, %rd5196, %rd36000;
	addc.cc.u64 %rd5197, %rd5197, %rd36001;
	addc.u64 %rd32, %rd32, %rd36002;
	
	// end inline asm
	st.global.u64 	[%rd36012], %rd5193;
	st.global.u64 	[%rd36016], %rd5194;
	st.global.u64 	[%rd36018], %rd5195;
	st.global.u64 	[%rd36019], %rd5196;
	st.global.u64 	[%rd36020], %rd5197;
	st.global.u64 	[%rd36021], %rd32;
	ld.global.u64 	%rd5211, [%rd36012];
	ld.global.u64 	%rd5212, [%rd36016];
	ld.global.u64 	%rd5213, [%rd36018];
	ld.global.u64 	%rd5214, [%rd36019];
	ld.global.u64 	%rd5215, [%rd36020];
	// begin inline asm
	add.cc.u64 %rd5211, %rd5211, %rd35997;
	addc.cc.u64 %rd5212, %rd5212, %rd35998;
	addc.cc.u64 %rd5213, %rd5213, %rd35999;
	addc.cc.u64 %rd5214, %rd5214, %rd36000;
	addc.cc.u64 %rd5215, %rd5215, %rd36001;
	addc.u64 %rd32, %rd32, %rd36002;
	
	// end inline asm
	st.global.u64 	[%rd36012], %rd5211;
	st.global.u64 	[%rd36016], %rd5212;
	st.global.u64 	[%rd36018], %rd5213;
	st.global.u64 	[%rd36019], %rd5214;
	st.global.u64 	[%rd36020], %rd5215;
	st.global.u64 	[%rd36021], %rd32;
	ld.global.u64 	%rd5229, [%rd36012];
	ld.global.u64 	%rd5230, [%rd36016];
	ld.global.u64 	%rd5231, [%rd36018];
	ld.global.u64 	%rd5232, [%rd36019];
	ld.global.u64 	%rd5233, [%rd36020];
	// begin inline asm
	add.cc.u64 %rd5229, %rd5229, %rd35997;
	addc.cc.u64 %rd5230, %rd5230, %rd35998;
	addc.cc.u64 %rd5231, %rd5231, %rd35999;
	addc.cc.u64 %rd5232, %rd5232, %rd36000;
	addc.cc.u64 %rd5233, %rd5233, %rd36001;
	addc.u64 %rd32, %rd32, %rd36002;
	
	// end inline asm
	st.global.u64 	[%rd36012], %rd5229;
	st.global.u64 	[%rd36016], %rd5230;
	st.global.u64 	[%rd36018], %rd5231;
	st.global.u64 	[%rd36019], %rd5232;
	st.global.u64 	[%rd36020], %rd5233;
	st.global.u64 	[%rd36021], %rd32;
	ld.global.u64 	%rd5247, [%rd36012];
	ld.global.u64 	%rd5248, [%rd36016];
	ld.global.u64 	%rd5249, [%rd36018];
	ld.global.u64 	%rd5250, [%rd36019];
	ld.global.u64 	%rd5251, [%rd36020];
	// begin inline asm
	add.cc.u64 %rd5247, %rd5247, %rd35997;
	addc.cc.u64 %rd5248, %rd5248, %rd35998;
	addc.cc.u64 %rd5249, %rd5249, %rd35999;
	addc.cc.u64 %rd5250, %rd5250, %rd36000;
	addc.cc.u64 %rd5251, %rd5251, %rd36001;
	addc.u64 %rd32, %rd32, %rd36002;
	
	// end inline asm
	st.global.u64 	[%rd36012], %rd5247;
	st.global.u64 	[%rd36016], %rd5248;
	st.global.u64 	[%rd36018], %rd5249;
	st.global.u64 	[%rd36019], %rd5250;
	st.global.u64 	[%rd36020], %rd5251;
	st.global.u64 	[%rd36021], %rd32;
	ld.global.u64 	%rd5265, [%rd36012];
	ld.global.u64 	%rd5266, [%rd36016];
	ld.global.u64 	%rd5267, [%rd36018];
	ld.global.u64 	%rd5268, [%rd36019];
	ld.global.u64 	%rd5269, [%rd36020];
	// begin inline asm
	add.cc.u64 %rd5265, %rd5265, %rd35997;
	addc.cc.u64 %rd5266, %rd5266, %rd35998;
	addc.cc.u64 %rd5267, %rd5267, %rd35999;
	addc.cc.u64 %rd5268, %rd5268, %rd36000;
	addc.cc.u64 %rd5269, %rd5269, %rd36001;
	addc.u64 %rd32, %rd32, %rd36002;
	
	// end inline asm
	st.global.u64 	[%rd36012], %rd5265;
	st.global.u64 	[%rd36016], %rd5266;
	st.global.u64 	[%rd36018], %rd5267;
	st.global.u64 	[%rd36019], %rd5268;
	st.global.u64 	[%rd36020], %rd5269;
	st.global.u64 	[%rd36021], %rd32;
	ld.global.u64 	%rd5283, [%rd36012];
	ld.global.u64 	%rd5284, [%rd36016];
	ld.global.u64 	%rd5285, [%rd36018];
	ld.global.u64 	%rd5286, [%rd36019];
	ld.global.u64 	%rd5287, [%rd36020];
	// begin inline asm
	add.cc.u64 %rd5283, %rd5283, %rd35997;
	addc.cc.u64 %rd5284, %rd5284, %rd35998;
	addc.cc.u64 %rd5285, %rd5285, %rd35999;
	addc.cc.u64 %rd5286, %rd5286, %rd36000;
	addc.cc.u64 %rd5287, %rd5287, %rd36001;
	addc.u64 %rd32, %rd32, %rd36002;
	
	// end inline asm
	st.global.u64 	[%rd36012], %rd5283;
	st.global.u64 	[%rd36016], %rd5284;
	st.global.u64 	[%rd36018], %rd5285;
	st.global.u64 	[%rd36019], %rd5286;
	st.global.u64 	[%rd36020], %rd5287;
	st.global.u64 	[%rd36021], %rd32;
	ld.global.u64 	%rd5301, [%rd36012];
	ld.global.u64 	%rd5302, [%rd36016];
	ld.global.u64 	%rd5303, [%rd36018];
	ld.global.u64 	%rd5304, [%rd36019];
	ld.global.u64 	%rd5305, [%rd36020];
	// begin inline asm
	add.cc.u64 %rd5301, %rd5301, %rd35997;
	addc.cc.u64 %rd5302, %rd5302, %rd35998;
	addc.cc.u64 %rd5303, %rd5303, %rd35999;
	addc.cc.u64 %rd5304, %rd5304, %rd36000;
	addc.cc.u64 %rd5305, %rd5305, %rd36001;
	addc.u64 %rd32, %rd32, %rd36002;
	
	// end inline asm
	st.global.u64 	[%rd36012], %rd5301;
	st.global.u64 	[%rd36016], %rd5302;
	st.global.u64 	[%rd36018], %rd5303;
	st.global.u64 	[%rd36019], %rd5304;
	st.global.u64 	[%rd36020], %rd5305;
	st.global.u64 	[%rd36021], %rd32;
	ld.global.u64 	%rd5319, [%rd36012];
	ld.global.u64 	%rd5320, [%rd36016];
	ld.global.u64 	%rd5321, [%rd36018];
	ld.global.u64 	%rd5322, [%rd36019];
	ld.global.u64 	%rd5323, [%rd36020];
	// begin inline asm
	add.cc.u64 %rd5319, %rd5319, %rd35997;
	addc.cc.u64 %rd5320, %rd5320, %rd35998;
	addc.cc.u64 %rd5321, %rd5321, %rd35999;
	addc.cc.u64 %rd5322, %rd5322, %rd36000;
	addc.cc.u64 %rd5323, %rd5323, %rd36001;
	addc.u64 %rd32, %rd32, %rd36002;
	
	// end inline asm
	st.global.u64 	[%rd36012], %rd5319;
	st.global.u64 	[%rd36016], %rd5320;
	st.global.u64 	[%rd36018], %rd5321;
	st.global.u64 	[%rd36019], %rd5322;
	st.global.u64 	[%rd36020], %rd5323;
	st.global.u64 	[%rd36021], %rd32;
	ld.global.u64 	%rd5337, [%rd36012];
	ld.global.u64 	%rd5338, [%rd36016];
	ld.global.u64 	%rd5339, [%rd36018];
	ld.global.u64 	%rd5340, [%rd36019];
	ld.global.u64 	%rd5341, [%rd36020];
	// begin inline asm
	add.cc.u64 %rd5337, %rd5337, %rd35997;
	addc.cc.u64 %rd5338, %rd5338, %rd35998;
	addc.cc.u64 %rd5339, %rd5339, %rd35999;
	addc.cc.u64 %rd5340, %rd5340, %rd36000;
	addc.cc.u64 %rd5341, %rd5341, %rd36001;
	addc.u64 %rd32, %rd32, %rd36002;
	
	// end inline asm
	st.global.u64 	[%rd36012], %rd5337;
	st.global.u64 	[%rd36016], %rd5338;
	st.global.u64 	[%rd36018], %rd5339;
	st.global.u64 	[%rd36019], %rd5340;
	st.global.u64 	[%rd36020], %rd5341;
	st.global.u64 	[%rd36021], %rd32;
	ld.global.u64 	%rd5355, [%rd36012];
	ld.global.u64 	%rd5356, [%rd36016];
	ld.global.u64 	%rd5357, [%rd36018];
	ld.global.u64 	%rd5358, [%rd36019];
	ld.global.u64 	%rd5359, [%rd36020];
	// begin inline asm
	add.cc.u64 %rd5355, %rd5355, %rd35997;
	addc.cc.u64 %rd5356, %rd5356, %rd35998;
	addc.cc.u64 %rd5357, %rd5357, %rd35999;
	addc.cc.u64 %rd5358, %rd5358, %rd36000;
	addc.cc.u64 %rd5359, %rd5359, %rd36001;
	addc.u64 %rd32, %rd32, %rd36002;
	
	// end inline asm
	st.global.u64 	[%rd36012], %rd5355;
	st.global.u64 	[%rd36016], %rd5356;
	st.global.u64 	[%rd36018], %rd5357;
	st.global.u64 	[%rd36019], %rd5358;
	st.global.u64 	[%rd36020], %rd5359;
	st.global.u64 	[%rd36021], %rd32;
	ld.global.u64 	%rd5373, [%rd36012];
	ld.global.u64 	%rd5374, [%rd36016];
	ld.global.u64 	%rd5375, [%rd36018];
	ld.global.u64 	%rd5376, [%rd36019];
	ld.global.u64 	%rd5377, [%rd36020];
	// begin inline asm
	add.cc.u64 %rd5373, %rd5373, %rd35997;
	addc.cc.u64 %rd5374, %rd5374, %rd35998;
	addc.cc.u64 %rd5375, %rd5375, %rd35999;
	addc.cc.u64 %rd5376, %rd5376, %rd36000;
	addc.cc.u64 %rd5377, %rd5377, %rd36001;
	addc.u64 %rd32, %rd32, %rd36002;
	
	// end inline asm
	st.global.u64 	[%rd36012], %rd5373;
	st.global.u64 	[%rd36016], %rd5374;
	st.global.u64 	[%rd36018], %rd5375;
	st.global.u64 	[%rd36019], %rd5376;
	st.global.u64 	[%rd36020], %rd5377;
	st.global.u64 	[%rd36021], %rd32;
	ld.global.u64 	%rd5391, [%rd36012];
	ld.global.u64 	%rd5392, [%rd36016];
	ld.global.u64 	%rd5393, [%rd36018];
	ld.global.u64 	%rd5394, [%rd36019];
	ld.global.u64 	%rd5395, [%rd36020];
	// begin inline asm
	add.cc.u64 %rd5391, %rd5391, %rd35997;
	addc.cc.u64 %rd5392, %rd5392, %rd35998;
	addc.cc.u64 %rd5393, %rd5393, %rd35999;
	addc.cc.u64 %rd5394, %rd5394, %rd36000;
	addc.cc.u64 %rd5395, %rd5395, %rd36001;
	addc.u64 %rd32, %rd32, %rd36002;
	
	// end inline asm
	st.global.u64 	[%rd36012], %rd5391;
	st.global.u64 	[%rd36016], %rd5392;
	st.global.u64 	[%rd36018], %rd5393;
	st.global.u64 	[%rd36019], %rd5394;
	st.global.u64 	[%rd36020], %rd5395;
	st.global.u64 	[%rd36021], %rd32;
	ld.global.u64 	%rd5409, [%rd36012];
	ld.global.u64 	%rd5410, [%rd36016];
	ld.global.u64 	%rd5411, [%rd36018];
	ld.global.u64 	%rd5412, [%rd36019];
	ld.global.u64 	%rd5413, [%rd36020];
	// begin inline asm
	add.cc.u64 %rd5409, %rd5409, %rd35997;
	addc.cc.u64 %rd5410, %rd5410, %rd35998;
	addc.cc.u64 %rd5411, %rd5411, %rd35999;
	addc.cc.u64 %rd5412, %rd5412, %rd36000;
	addc.cc.u64 %rd5413, %rd5413, %rd36001;
	addc.u64 %rd32, %rd32, %rd36002;
	
	// end inline asm
	st.global.u64 	[%rd36012], %rd5409;
	st.global.u64 	[%rd36016], %rd5410;
	st.global.u64 	[%rd36018], %rd5411;
	st.global.u64 	[%rd36019], %rd5412;
	st.global.u64 	[%rd36020], %rd5413;
	st.global.u64 	[%rd36021], %rd32;
	ld.global.u64 	%rd5427, [%rd36012];
	ld.global.u64 	%rd5428, [%rd36016];
	ld.global.u64 	%rd5429, [%rd36018];
	ld.global.u64 	%rd5430, [%rd36019];
	ld.global.u64 	%rd5431, [%rd36020];
	// begin inline asm
	add.cc.u64 %rd5427, %rd5427, %rd35997;
	addc.cc.u64 %rd5428, %rd5428, %rd35998;
	addc.cc.u64 %rd5429, %rd5429, %rd35999;
	addc.cc.u64 %rd5430, %rd5430, %rd36000;
	addc.cc.u64 %rd5431, %rd5431, %rd36001;
	addc.u64 %rd32, %rd32, %rd36002;
	
	// end inline asm
	st.global.u64 	[%rd36012], %rd5427;
	st.global.u64 	[%rd36016], %rd5428;
	st.global.u64 	[%rd36018], %rd5429;
	st.global.u64 	[%rd36019], %rd5430;
	st.global.u64 	[%rd36020], %rd5431;
	st.global.u64 	[%rd36021], %rd32;
	ld.global.u64 	%rd5445, [%rd36012];
	ld.global.u64 	%rd5446, [%rd36016];
	ld.global.u64 	%rd5447, [%rd36018];
	ld.global.u64 	%rd5448, [%rd36019];
	ld.global.u64 	%rd5449, [%rd36020];
	// begin inline asm
	add.cc.u64 %rd5445, %rd5445, %rd35997;
	addc.cc.u64 %rd5446, %rd5446, %rd35998;
	addc.cc.u64 %rd5447, %rd5447, %rd35999;
	addc.cc.u64 %rd5448, %rd5448, %rd36000;
	addc.cc.u64 %rd5449, %rd5449, %rd36001;
	addc.u64 %rd32, %rd32, %rd36002;
	
	// end inline asm
	st.global.u64 	[%rd36012], %rd5445;
	st.global.u64 	[%rd36016], %rd5446;
	st.global.u64 	[%rd36018], %rd5447;
	st.global.u64 	[%rd36019], %rd5448;
	st.global.u64 	[%rd36020], %rd5449;
	st.global.u64 	[%rd36021], %rd32;
	ld.global.u64 	%rd5463, [%rd36012];
	ld.global.u64 	%rd5464, [%rd36016];
	ld.global.u64 	%rd5465, [%rd36018];
	ld.global.u64 	%rd5466, [%rd36019];
	ld.global.u64 	%rd5467, [%rd36020];
	// begin inline asm
	add.cc.u64 %rd5463, %rd5463, %rd35997;
	addc.cc.u64 %rd5464, %rd5464, %rd35998;
	addc.cc.u64 %rd5465, %rd5465, %rd35999;
	addc.cc.u64 %rd5466, %rd5466, %rd36000;
	addc.cc.u64 %rd5467, %rd5467, %rd36001;
	addc.u64 %rd32, %rd32, %rd36002;
	
	// end inline asm
	st.global.u64 	[%rd36012], %rd5463;
	st.global.u64 	[%rd36016], %rd5464;
	st.global.u64 	[%rd36018], %rd5465;
	st.global.u64 	[%rd36019], %rd5466;
	st.global.u64 	[%rd36020], %rd5467;
	st.global.u64 	[%rd36021], %rd32;
	ld.global.u64 	%rd5481, [%rd36012];
	ld.global.u64 	%rd5482, [%rd36016];
	ld.global.u64 	%rd5483, [%rd36018];
	ld.global.u64 	%rd5484, [%rd36019];
	ld.global.u64 	%rd5485, [%rd36020];
	// begin inline asm
	add.cc.u64 %rd5481, %rd5481, %rd35997;
	addc.cc.u64 %rd5482, %rd5482, %rd35998;
	addc.cc.u64 %rd5483, %rd5483, %rd35999;
	addc.cc.u64 %rd5484, %rd5484, %rd36000;
	addc.cc.u64 %rd5485, %rd5485, %rd36001;
	addc.u64 %rd32, %rd32, %rd36002;
	
	// end inline asm
	st.global.u64 	[%rd36012], %rd5481;
	st.global.u64 	[%rd36016], %rd5482;
	st.global.u64 	[%rd36018], %rd5483;
	st.global.u64 	[%rd36019], %rd5484;
	st.global.u64 	[%rd36020], %rd5485;
	st.global.u64 	[%rd36021], %rd32;
	ld.global.u64 	%rd5499, [%rd36012];
	ld.global.u64 	%rd5500, [%rd36016];
	ld.global.u64 	%rd5501, [%rd36018];
	ld.global.u64 	%rd5502, [%rd36019];
	ld.global.u64 	%rd5503, [%rd36020];
	// begin inline asm
	add.cc.u64 %rd5499, %rd5499, %rd35997;
	addc.cc.u64 %rd5500, %rd5500, %rd35998;
	addc.cc.u64 %rd5501, %rd5501, %rd35999;
	addc.cc.u64 %rd5502, %rd5502, %rd36000;
	addc.cc.u64 %rd5503, %rd5503, %rd36001;
	addc.u64 %rd32, %rd32, %rd36002;
	
	// end inline asm
	st.global.u64 	[%rd36012], %rd5499;
	st.global.u64 	[%rd36016], %rd5500;
	st.global.u64 	[%rd36018], %rd5501;
	st.global.u64 	[%rd36019], %rd5502;
	st.global.u64 	[%rd36020], %rd5503;
	st.global.u64 	[%rd36021], %rd32;
	ld.global.u64 	%rd5517, [%rd36012];
	ld.global.u64 	%rd5518, [%rd36016];
	ld.global.u64 	%rd5519, [%rd36018];
	ld.global.u64 	%rd5520, [%rd36019];
	ld.global.u64 	%rd5521, [%rd36020];
	// begin inline asm
	add.cc.u64 %rd5517, %rd5517, %rd35997;
	addc.cc.u64 %rd5518, %rd5518, %rd35998;
	addc.cc.u64 %rd5519, %rd5519, %rd35999;
	addc.cc.u64 %rd5520, %rd5520, %rd36000;
	addc.cc.u64 %rd5521, %rd5521, %rd36001;
	addc.u64 %rd32, %rd32, %rd36002;
	
	// end inline asm
	st.global.u64 	[%rd36012], %rd5517;
	st.global.u64 	[%rd36016], %rd5518;
	st.global.u64 	[%rd36018], %rd5519;
	st.global.u64 	[%rd36019], %rd5520;
	st.global.u64 	[%rd36020], %rd5521;
	st.global.u64 	[%rd36021], %rd32;
	ld.global.u64 	%rd5535, [%rd36012];
	ld.global.u64 	%rd5536, [%rd36016];
	ld.global.u64 	%rd5537, [%rd36018];
	ld.global.u64 	%rd5538, [%rd36019];
	ld.global.u64 	%rd5539, [%rd36020];
	// begin inline asm
	add.cc.u64 %rd5535, %rd5535, %rd35997;
	addc.cc.u64 %rd5536, %rd5536, %rd35998;
	addc.cc.u64 %rd5537, %rd5537, %rd35999;
	addc.cc.u64 %rd5538, %rd5538, %rd36000;
	addc.cc.u64 %rd5539, %rd5539, %rd36001;
	addc.u64 %rd32, %rd32, %rd36002;
	
	// end inline asm
	st.global.u64 	[%rd36012], %rd5535;
	st.global.u64 	[%rd36016], %rd5536;
	st.global.u64 	[%rd36018], %rd5537;
	st.global.u64 	[%rd36019], %rd5538;
	st.global.u64 	[%rd36020], %rd5539;
	st.global.u64 	[%rd36021], %rd32;
	ld.global.u64 	%rd5553, [%rd36012];
	ld.global.u64 	%rd5554, [%rd36016];
	ld.global.u64 	%rd5555, [%rd36018];
	ld.global.u64 	%rd5556, [%rd36019];
	ld.global.u64 	%rd5557, [%rd36020];
	// begin inline asm
	add.cc.u64 %rd5553, %rd5553, %rd35997;
	addc.cc.u64 %rd5554, %rd5554, %rd35998;
	addc.cc.u64 %rd5555, %rd5555, %rd35999;
	addc.cc.u64 %rd5556, %rd5556, %rd36000;
	addc.cc.u64 %rd5557, %rd5557, %rd36001;
	addc.u64 %rd32, %rd32, %rd36002;
	
	// end inline asm
	st.global.u64 	[%rd36012], %rd5553;
	st.global.u64 	[%rd36016], %rd5554;
	st.global.u64 	[%rd36018], %rd5555;
	st.global.u64 	[%rd36019], %rd5556;
	st.global.u64 	[%rd36020], %rd5557;
	st.global.u64 	[%rd36021], %rd32;
	ld.global.u64 	%rd5571, [%rd36012];
	ld.global.u64 	%rd5572, [%rd36016];
	ld.global.u64 	%rd5573, [%rd36018];
	ld.global.u64 	%rd5574, [%rd36019];
	ld.global.u64 	%rd5575, [%rd36020];
	// begin inline asm
	add.cc.u64 %rd5571, %rd5571, %rd35997;
	addc.cc.u64 %rd5572, %rd5572, %rd35998;
	addc.cc.u64 %rd5573, %rd5573, %rd35999;
	addc.cc.u64 %rd5574, %rd5574, %rd36000;
	addc.cc.u64 %rd5575, %rd5575, %rd36001;
	addc.u64 %rd32, %rd32, %rd36002;
	
	// end inline asm
	st.global.u64 	[%rd36012], %rd5571;
	st.global.u64 	[%rd36016], %rd5572;
	st.global.u64 	[%rd36018], %rd5573;
	st.global.u64 	[%rd36019], %rd5574;
	st.global.u64 	[%rd36020], %rd5575;
	st.global.u64 	[%rd36021], %rd32;
	ld.global.u64 	%rd5589, [%rd36012];
	ld.global.u64 	%rd5590, [%rd36016];
	ld.global.u64 	%rd5591, [%rd36018];
	ld.global.u64 	%rd5592, [%rd36019];
	ld.global.u64 	%rd5593, [%rd36020];
	// begin inline asm
	add.cc.u64 %rd5589, %rd5589, %rd35997;
	addc.cc.u64 %rd5590, %rd5590, %rd35998;
	addc.cc.u64 %rd5591, %rd5591, %rd35999;
	addc.cc.u64 %rd5592, %rd5592, %rd36000;
	addc.cc.u64 %rd5593, %rd5593, %rd36001;
	addc.u64 %rd32, %rd32, %rd36002;
	
	// end inline asm
	st.global.u64 	[%rd36012], %rd5589;
	st.global.u64 	[%rd36016], %rd5590;
	st.global.u64 	[%rd36018], %rd5591;
	st.global.u64 	[%rd36019], %rd5592;
	st.global.u64 	[%rd36020], %rd5593;
	st.global.u64 	[%rd36021], %rd32;
	ld.global.u64 	%rd5607, [%rd36012];
	ld.global.u64 	%rd5608, [%rd36016];
	ld.global.u64 	%rd5609, [%rd36018];
	ld.global.u64 	%rd5610, [%rd36019];
	ld.global.u64 	%rd5611, [%rd36020];
	// begin inline asm
	add.cc.u64 %rd5607, %rd5607, %rd35997;
	addc.cc.u64 %rd5608, %rd5608, %rd35998;
	addc.cc.u64 %rd5609, %rd5609, %rd35999;
	addc.cc.u64 %rd5610, %rd5610, %rd36000;
	addc.cc.u64 %rd5611, %rd5611, %rd36001;
	addc.u64 %rd32, %rd32, %rd36002;
	
	// end inline asm
	st.global.u64 	[%rd36012], %rd5607;
	st.global.u64 	[%rd36016], %rd5608;
	st.global.u64 	[%rd36018], %rd5609;
	st.global.u64 	[%rd36019], %rd5610;
	st.global.u64 	[%rd36020], %rd5611;
	st.global.u64 	[%rd36021], %rd32;
	ld.global.u64 	%rd5625, [%rd36012];
	ld.global.u64 	%rd5626, [%rd36016];
	ld.global.u64 	%rd5627, [%rd36018];
	ld.global.u64 	%rd5628, [%rd36019];
	ld.global.u64 	%rd5629, [%rd36020];
	// begin inline asm
	add.cc.u64 %rd5625, %rd5625, %rd35997;
	addc.cc.u64 %rd5626, %rd5626, %rd35998;
	addc.cc.u64 %rd5627, %rd5627, %rd35999;
	addc.cc.u64 %rd5628, %rd5628, %rd36000;
	addc.cc.u64 %rd5629, %rd5629, %rd36001;
	addc.u64 %rd32, %rd32, %rd36002;
	
	// end inline asm
	st.global.u64 	[%rd36012], %rd5625;
	st.global.u64 	[%rd36016], %rd5626;
	st.global.u64 	[%rd36018], %rd5627;
	st.global.u64 	[%rd36019], %rd5628;
	st.global.u64 	[%rd36020], %rd5629;
	st.global.u64 	[%rd36021], %rd32;
	ld.global.u64 	%rd5643, [%rd36012];
	ld.global.u64 	%rd5644, [%rd36016];
	ld.global.u64 	%rd5645, [%rd36018];
	ld.global.u64 	%rd5646, [%rd36019];
	ld.global.u64 	%rd5647, [%rd36020];
	// begin inline asm
	add.cc.u64 %rd5643, %rd5643, %rd35997;
	addc.cc.u64 %rd5644, %rd5644, %rd35998;
	addc.cc.u64 %rd5645, %rd5645, %rd35999;
	addc.cc.u64 %rd5646, %rd5646, %rd36000;
	addc.cc.u64 %rd5647, %rd5647, %rd36001;
	addc.u64 %rd32, %rd32, %rd36002;
	
	// end inline asm
	st.global.u64 	[%rd36012], %rd5643;
	st.global.u64 	[%rd36016], %rd5644;
	st.global.u64 	[%rd36018], %rd5645;
	st.global.u64 	[%rd36019], %rd5646;
	st.global.u64 	[%rd36020], %rd5647;
	st.global.u64 	[%rd36021], %rd32;
	ld.global.u64 	%rd5661, [%rd36012];
	ld.global.u64 	%rd5662, [%rd36016];
	ld.global.u64 	%rd5663, [%rd36018];
	ld.global.u64 	%rd5664, [%rd36019];
	ld.global.u64 	%rd5665, [%rd36020];
	// begin inline asm
	add.cc.u64 %rd5661, %rd5661, %rd35997;
	addc.cc.u64 %rd5662, %rd5662, %rd35998;
	addc.cc.u64 %rd5663, %rd5663, %rd35999;
	addc.cc.u64 %rd5664, %rd5664, %rd36000;
	addc.cc.u64 %rd5665, %rd5665, %rd36001;
	addc.u64 %rd32, %rd32, %rd36002;
	
	// end inline asm
	st.global.u64 	[%rd36012], %rd5661;
	st.global.u64 	[%rd36016], %rd5662;
	st.global.u64 	[%rd36018], %rd5663;
	st.global.u64 	[%rd36019], %rd5664;
	st.global.u64 	[%rd36020], %rd5665;
	st.global.u64 	[%rd36021], %rd32;
	ld.global.u64 	%rd5679, [%rd36012];
	ld.global.u64 	%rd5680, [%rd36016];
	ld.global.u64 	%rd5681, [%rd36018];
	ld.global.u64 	%rd5682, [%rd36019];
	ld.global.u64 	%rd5683, [%rd36020];
	// begin inline asm
	add.cc.u64 %rd5679, %rd5679, %rd35997;
	addc.cc.u64 %rd5680, %rd5680, %rd35998;
	addc.cc.u64 %rd5681, %rd5681, %rd35999;
	addc.cc.u64 %rd5682, %rd5682, %rd36000;
	addc.cc.u64 %rd5683, %rd5683, %rd36001;
	addc.u64 %rd32, %rd32, %rd36002;
	
	// end inline asm
	st.global.u64 	[%rd36012], %rd5679;
	st.global.u64 	[%rd36016], %rd5680;
	st.global.u64 	[%rd36018], %rd5681;
	st.global.u64 	[%rd36019], %rd5682;
	st.global.u64 	[%rd36020], %rd5683;
	st.global.u64 	[%rd36021], %rd32;
	ld.global.u64 	%rd5697, [%rd36012];
	ld.global.u64 	%rd5698, [%rd36016];
	ld.global.u64 	%rd5699, [%rd36018];
	ld.global.u64 	%rd5700, [%rd36019];
	ld.global.u64 	%rd5701, [%rd36020];
	// begin inline asm
	add.cc.u64 %rd5697, %rd5697, %rd35997;
	addc.cc.u64 %rd5698, %rd5698, %rd35998;
	addc.cc.u64 %rd5699, %rd5699, %rd35999;
	addc.cc.u64 %rd5700, %rd5700, %rd36000;
	addc.cc.u64 %rd5701, %rd5701, %rd36001;
	addc.u64 %rd32, %rd32, %rd36002;
	
	// end inline asm
	st.global.u64 	[%rd36012], %rd5697;
	st.global.u64 	[%rd36016], %rd5698;
	st.global.u64 	[%rd36018], %rd5699;
	st.global.u64 	[%rd36019], %rd5700;
	st.global.u64 	[%rd36020], %rd5701;
	st.global.u64 	[%rd36021], %rd32;
	ld.global.u64 	%rd5715, [%rd36012];
	ld.global.u64 	%rd5716, [%rd36016];
	ld.global.u64 	%rd5717, [%rd36018];
	ld.global.u64 	%rd5718, [%rd36019];
	ld.global.u64 	%rd5719, [%rd36020];
	// begin inline asm
	add.cc.u64 %rd5715, %rd5715, %rd35997;
	addc.cc.u64 %rd5716, %rd5716, %rd35998;
	addc.cc.u64 %rd5717, %rd5717, %rd35999;
	addc.cc.u64 %rd5718, %rd5718, %rd36000;
	addc.cc.u64 %rd5719, %rd5719, %rd36001;
	addc.u64 %rd32, %rd32, %rd36002;
	
	// end inline asm
	st.global.u64 	[%rd36012], %rd5715;
	st.global.u64 	[%rd36016], %rd5716;
	st.global.u64 	[%rd36018], %rd5717;
	st.global.u64 	[%rd36019], %rd5718;
	st.global.u64 	[%rd36020], %rd5719;
	st.global.u64 	[%rd36021], %rd32;
	ld.global.u64 	%rd5733, [%rd36012];
	ld.global.u64 	%rd5734, [%rd36016];
	ld.global.u64 	%rd5735, [%rd36018];
	ld.global.u64 	%rd5736, [%rd36019];
	ld.global.u64 	%rd5737, [%rd36020];
	// begin inline asm
	add.cc.u64 %rd5733, %rd5733, %rd35997;
	addc.cc.u64 %rd5734, %rd5734, %rd35998;
	addc.cc.u64 %rd5735, %rd5735, %rd35999;
	addc.cc.u64 %rd5736, %rd5736, %rd36000;
	addc.cc.u64 %rd5737, %rd5737, %rd36001;
	addc.u64 %rd32, %rd32, %rd36002;
	
	// end inline asm
	st.global.u64 	[%rd36012], %rd5733;
	st.global.u64 	[%rd36016], %rd5734;
	st.global.u64 	[%rd36018], %rd5735;
	st.global.u64 	[%rd36019], %rd5736;
	st.global.u64 	[%rd36020], %rd5737;
	st.global.u64 	[%rd36021], %rd32;
	ld.global.u64 	%rd5751, [%rd36012];
	ld.global.u64 	%rd5752, [%rd36016];
	ld.global.u64 	%rd5753, [%rd36018];
	ld.global.u64 	%rd5754, [%rd36019];
	ld.global.u64 	%rd5755, [%rd36020];
	// begin inline asm
	add.cc.u64 %rd5751, %rd5751, %rd35997;
	addc.cc.u64 %rd5752, %rd5752, %rd35998;
	addc.cc.u64 %rd5753, %rd5753, %rd35999;
	addc.cc.u64 %rd5754, %rd5754, %rd36000;
	addc.cc.u64 %rd5755, %rd5755, %rd36001;
	addc.u64 %rd32, %rd32, %rd36002;
	
	// end inline asm
	st.global.u64 	[%rd36012], %rd5751;
	st.global.u64 	[%rd36016], %rd5752;
	st.global.u64 	[%rd36018], %rd5753;
	st.global.u64 	[%rd36019], %rd5754;
	st.global.u64 	[%rd36020], %rd5755;
	st.global.u64 	[%rd36021], %rd32;
	ld.global.u64 	%rd5769, [%rd36012];
	ld.global.u64 	%rd5770, [%rd36016];
	ld.global.u64 	%rd5771, [%rd36018];
	ld.global.u64 	%rd5772, [%rd36019];
	ld.global.u64 	%rd5773, [%rd36020];
	// begin inline asm
	add.cc.u64 %rd5769, %rd5769, %rd35997;
	addc.cc.u64 %rd5770, %rd5770, %rd35998;
	addc.cc.u64 %rd5771, %rd5771, %rd35999;
	addc.cc.u64 %rd5772, %rd5772, %rd36000;
	addc.cc.u64 %rd5773, %rd5773, %rd36001;
	addc.u64 %rd32, %rd32, %rd36002;
	
	// end inline asm
	st.global.u64 	[%rd36012], %rd5769;
	st.global.u64 	[%rd36016], %rd5770;
	st.global.u64 	[%rd36018], %rd5771;
	st.global.u64 	[%rd36019], %rd5772;
	st.global.u64 	[%rd36020], %rd5773;
	st.global.u64 	[%rd36021], %rd32;
	ld.global.u64 	%rd5787, [%rd36012];
	ld.global.u64 	%rd5788, [%rd36016];
	ld.global.u64 	%rd5789, [%rd36018];
	ld.global.u64 	%rd5790, [%rd36019];
	ld.global.u64 	%rd5791, [%rd36020];
	// begin inline asm
	add.cc.u64 %rd5787, %rd5787, %rd35997;
	addc.cc.u64 %rd5788, %rd5788, %rd35998;
	addc.cc.u64 %rd5789, %rd5789, %rd35999;
	addc.cc.u64 %rd5790, %rd5790, %rd36000;
	addc.cc.u64 %rd5791, %rd5791, %rd36001;
	addc.u64 %rd32, %rd32, %rd36002;
	
	// end inline asm
	st.global.u64 	[%rd36012], %rd5787;
	st.global.u64 	[%rd36016], %rd5788;
	st.global.u64 	[%rd36018], %rd5789;
	st.global.u64 	[%rd36019], %rd5790;
	st.global.u64 	[%rd36020], %rd5791;
	st.global.u64 	[%rd36021], %rd32;
	ld.global.u64 	%rd5805, [%rd36012];
	ld.global.u64 	%rd5806, [%rd36016];
	ld.global.u64 	%rd5807, [%rd36018];
	ld.global.u64 	%rd5808, [%rd36019];
	ld.global.u64 	%rd5809, [%rd36020];
	// begin inline asm
	add.cc.u64 %rd5805, %rd5805, %rd35997;
	addc.cc.u64 %rd5806, %rd5806, %rd35998;
	addc.cc.u64 %rd5807, %rd5807, %rd35999;
	addc.cc.u64 %rd5808, %rd5808, %rd36000;
	addc.cc.u64 %rd5809, %rd5809, %rd36001;
	addc.u64 %rd32, %rd32, %rd36002;
	
	// end inline asm
	st.global.u64 	[%rd36012], %rd5805;
	st.global.u64 	[%rd36016], %rd5806;
	st.global.u64 	[%rd36018], %rd5807;
	st.global.u64 	[%rd36019], %rd5808;
	st.global.u64 	[%rd36020], %rd5809;
	st.global.u64 	[%rd36021], %rd32;
	ld.global.u64 	%rd5823, [%rd36012];
	ld.global.u64 	%rd5824, [%rd36016];
	ld.global.u64 	%rd5825, [%rd36018];
	ld.global.u64 	%rd5826, [%rd36019];
	ld.global.u64 	%rd5827, [%rd36020];
	// begin inline asm
	add.cc.u64 %rd5823, %rd5823, %rd35997;
	addc.cc.u64 %rd5824, %rd5824, %rd35998;
	addc.cc.u64 %rd5825, %rd5825, %rd35999;
	addc.cc.u64 %rd5826, %rd5826, %rd36000;
	addc.cc.u64 %rd5827, %rd5827, %rd36001;
	addc.u64 %rd32, %rd32, %rd36002;
	
	// end inline asm
	st.global.u64 	[%rd36012], %rd5823;
	st.global.u64 	[%rd36016], %rd5824;
	st.global.u64 	[%rd36018], %rd5825;
	st.global.u64 	[%rd36019], %rd5826;
	st.global.u64 	[%rd36020], %rd5827;
	st.global.u64 	[%rd36021], %rd32;
	ld.global.u64 	%rd5841, [%rd36012];
	ld.global.u64 	%rd5842, [%rd36016];
	ld.global.u64 	%rd5843, [%rd36018];
	ld.global.u64 	%rd5844, [%rd36019];
	ld.global.u64 	%rd5845, [%rd36020];
	// begin inline asm
	add.cc.u64 %rd5841, %rd5841, %rd35997;
	addc.cc.u64 %rd5842, %rd5842, %rd35998;
	addc.cc.u64 %rd5843, %rd5843, %rd35999;
	addc.cc.u64 %rd5844, %rd5844, %rd36000;
	addc.cc.u64 %rd5845, %rd5845, %rd36001;
	addc.u64 %rd32, %rd32, %rd36002;
	
	// end inline asm
	st.global.u64 	[%rd36012], %rd5841;
	st.global.u64 	[%rd36016], %rd5842;
	st.global.u64 	[%rd36018], %rd5843;
	st.global.u64 	[%rd36019], %rd5844;
	st.global.u64 	[%rd36020], %rd5845;
	st.global.u64 	[%rd36021], %rd32;
	ld.global.u64 	%rd5859, [%rd36012];
	ld.global.u64 	%rd5860, [%rd36016];
	ld.global.u64 	%rd5861, [%rd36018];
	ld.global.u64 	%rd5862, [%rd36019];
	ld.global.u64 	%rd5863, [%rd36020];
	// begin inline asm
	add.cc.u64 %rd5859, %rd5859, %rd35997;
	addc.cc.u64 %rd5860, %rd5860, %rd35998;
	addc.cc.u64 %rd5861, %rd5861, %rd35999;
	addc.cc.u64 %rd5862, %rd5862, %rd36000;
	addc.cc.u64 %rd5863, %rd5863, %rd36001;
	addc.u64 %rd32, %rd32, %rd36002;
	
	// end inline asm
	st.global.u64 	[%rd36012], %rd5859;
	st.global.u64 	[%rd36016], %rd5860;
	st.global.u64 	[%rd36018], %rd5861;
	st.global.u64 	[%rd36019], %rd5862;
	st.global.u64 	[%rd36020], %rd5863;
	st.global.u64 	[%rd36021], %rd32;
	ld.global.u64 	%rd5877, [%rd36012];
	ld.global.u64 	%rd5878, [%rd36016];
	ld.global.u64 	%rd5879, [%rd36018];
	ld.global.u64 	%rd5880, [%rd36019];
	ld.global.u64 	%rd5881, [%rd36020];
	// begin inline asm
	add.cc.u64 %rd5877, %rd5877, %rd35997;
	addc.cc.u64 %rd5878, %rd5878, %rd35998;
	addc.cc.u64 %rd5879, %rd5879, %rd35999;
	addc.cc.u64 %rd5880, %rd5880, %rd36000;
	addc.cc.u64 %rd5881, %rd5881, %rd36001;
	addc.u64 %rd32, %rd32, %rd36002;
	
	// end inline asm
	st.global.u64 	[%rd36012], %rd5877;
	st.global.u64 	[%rd36016], %rd5878;
	st.global.u64 	[%rd36018], %rd5879;
	st.global.u64 	[%rd36019], %rd5880;
	st.global.u64 	[%rd36020], %rd5881;
	st.global.u64 	[%rd36021], %rd32;
	ld.global.u64 	%rd5895, [%rd36012];
	ld.global.u64 	%rd5896, [%rd36016];
	ld.global.u64 	%rd5897, [%rd36018];
	ld.global.u64 	%rd5898, [%rd36019];
	ld.global.u64 	%rd5899, [%rd36020];
	// begin inline asm
	add.cc.u64 %rd5895, %rd5895, %rd35997;
	addc.cc.u64 %rd5896, %rd5896, %rd35998;
	addc.cc.u64 %rd5897, %rd5897, %rd35999;
	addc.cc.u64 %rd5898, %rd5898, %rd36000;
	addc.cc.u64 %rd5899, %rd5899, %rd36001;
	addc.u64 %rd32, %rd32, %rd36002;
	
	// end inline asm
	st.global.u64 	[%rd36012], %rd5895;
	st.global.u64 	[%rd36016], %rd5896;
	st.global.u64 	[%rd36018], %rd5897;
	st.global.u64 	[%rd36019], %rd5898;
	st.global.u64 	[%rd36020], %rd5899;
	st.global.u64 	[%rd36021], %rd32;
	ld.global.u64 	%rd5913, [%rd36012];
	ld.global.u64 	%rd5914, [%rd36016];
	ld.global.u64 	%rd5915, [%rd36018];
	ld.global.u64 	%rd5916, [%rd36019];
	ld.global.u64 	%rd5917, [%rd36020];
	// begin inline asm
	add.cc.u64 %rd5913, %rd5913, %rd35997;
	addc.cc.u64 %rd5914, %rd5914, %rd35998;
	addc.cc.u64 %rd5915, %rd5915, %rd35999;
	addc.cc.u64 %rd5916, %rd5916, %rd36000;
	addc.cc.u64 %rd5917, %rd5917, %rd36001;
	addc.u64 %rd32, %rd32, %rd36002;
	
	// end inline asm
	st.global.u64 	[%rd36012], %rd5913;
	st.global.u64 	[%rd36016], %rd5914;
	st.global.u64 	[%rd36018], %rd5915;
	st.global.u64 	[%rd36019], %rd5916;
	st.global.u64 	[%rd36020], %rd5917;
	st.global.u64 	[%rd36021], %rd32;
	ld.global.u64 	%rd5931, [%rd36012];
	ld.global.u64 	%rd5932, [%rd36016];
	ld.global.u64 	%rd5933, [%rd36018];
	ld.global.u64 	%rd5934, [%rd36019];
	ld.global.u64 	%rd5935, [%rd36020];
	// begin inline asm
	add.cc.u64 %rd5931, %rd5931, %rd35997;
	addc.cc.u64 %rd5932, %rd5932, %rd35998;
	addc.cc.u64 %rd5933, %rd5933, %rd35999;
	addc.cc.u64 %rd5934, %rd5934, %rd36000;
	addc.cc.u64 %rd5935, %rd5935, %rd36001;
	addc.u64 %rd32, %rd32, %rd36002;
	
	// end inline asm
	st.global.u64 	[%rd36012], %rd5931;
	st.global.u64 	[%rd36016], %rd5932;
	st.global.u64 	[%rd36018], %rd5933;
	st.global.u64 	[%rd36019], %rd5934;
	st.global.u64 	[%rd36020], %rd5935;
	st.global.u64 	[%rd36021], %rd32;
	ld.global.u64 	%rd5949, [%rd36012];
	ld.global.u64 	%rd5950, [%rd36016];
	ld.global.u64 	%rd5951, [%rd36018];
	ld.global.u64 	%rd5952, [%rd36019];
	ld.global.u64 	%rd5953, [%rd36020];
	// begin inline asm
	add.cc.u64 %rd5949, %rd5949, %rd35997;
	addc.cc.u64 %rd5950, %rd5950, %rd35998;
	addc.cc.u64 %rd5951, %rd5951, %rd35999;
	addc.cc.u64 %rd5952, %rd5952, %rd36000;
	addc.cc.u64 %rd5953, %rd5953, %rd36001;
	addc.u64 %rd32, %rd32, %rd36002;
	
	// end inline asm
	st.global.u64 	[%rd36012], %rd5949;
	st.global.u64 	[%rd36016], %rd5950;
	st.global.u64 	[%rd36018], %rd5951;
	st.global.u64 	[%rd36019], %rd5952;
	st.global.u64 	[%rd36020], %rd5953;
	st.global.u64 	[%rd36021], %rd32;
	ld.global.u64 	%rd5967, [%rd36012];
	ld.global.u64 	%rd5968, [%rd36016];
	ld.global.u64 	%rd5969, [%rd36018];
	ld.global.u64 	%rd5970, [%rd36019];
	ld.global.u64 	%rd5971, [%rd36020];
	// begin inline asm
	add.cc.u64 %rd5967, %rd5967, %rd35997;
	addc.cc.u64 %rd5968, %rd5968, %rd35998;
	addc.cc.u64 %rd5969, %rd5969, %rd35999;
	addc.cc.u64 %rd5970, %rd5970, %rd36000;
	addc.cc.u64 %rd5971, %rd5971, %rd36001;
	addc.u64 %rd32, %rd32, %rd36002;
	
	// end inline asm
	st.global.u64 	[%rd36012], %rd5967;
	st.global.u64 	[%rd36016], %rd5968;
	st.global.u64 	[%rd36018], %rd5969;
	st.global.u64 	[%rd36019], %rd5970;
	st.global.u64 	[%rd36020], %rd5971;
	st.global.u64 	[%rd36021], %rd32;
	ld.global.u64 	%rd5985, [%rd36012];
	ld.global.u64 	%rd5986, [%rd36016];
	ld.global.u64 	%rd5987, [%rd36018];
	ld.global.u64 	%rd5988, [%rd36019];
	ld.global.u64 	%rd5989, [%rd36020];
	// begin inline asm
	add.cc.u64 %rd5985, %rd5985, %rd35997;
	addc.cc.u64 %rd5986, %rd5986, %rd35998;
	addc.cc.u64 %rd5987, %rd5987, %rd35999;
	addc.cc.u64 %rd5988, %rd5988, %rd36000;
	addc.cc.u64 %rd5989, %rd5989, %rd36001;
	addc.u64 %rd32, %rd32, %rd36002;
	
	// end inline asm
	st.global.u64 	[%rd36012], %rd5985;
	st.global.u64 	[%rd36016], %rd5986;
	st.global.u64 	[%rd36018], %rd5987;
	st.global.u64 	[%rd36019], %rd5988;
	st.global.u64 	[%rd36020], %rd5989;
	st.global.u64 	[%rd36021], %rd32;
	ld.global.u64 	%rd6003, [%rd36012];
	ld.global.u64 	%rd6004, [%rd36016];
	ld.global.u64 	%rd6005, [%rd36018];
	ld.global.u64 	%rd6006, [%rd36019];
	ld.global.u64 	%rd6007, [%rd36020];
	// begin inline asm
	add.cc.u64 %rd6003, %rd6003, %rd35997;
	addc.cc.u64 %rd6004, %rd6004, %rd35998;
	addc.cc.u64 %rd6005, %rd6005, %rd35999;
	addc.cc.u64 %rd6006, %rd6006, %rd36000;
	addc.cc.u64 %rd6007, %rd6007, %rd36001;
	addc.u64 %rd32, %rd32, %rd36002;
	
	// end inline asm
	st.global.u64 	[%rd36012], %rd6003;
	st.global.u64 	[%rd36016], %rd6004;
	st.global.u64 	[%rd36018], %rd6005;
	st.global.u64 	[%rd36019], %rd6006;
	st.global.u64 	[%rd36020], %rd6007;
	st.global.u64 	[%rd36021], %rd32;
	ld.global.u64 	%rd6021, [%rd36012];
	ld.global.u64 	%rd6022, [%rd36016];
	ld.global.u64 	%rd6023, [%rd36018];
	ld.global.u64 	%rd6024, [%rd36019];
	ld.global.u64 	%rd6025, [%rd36020];
	// begin inline asm
	add.cc.u64 %rd6021, %rd6021, %rd35997;
	addc.cc.u64 %rd6022, %rd6022, %rd35998;
	addc.cc.u64 %rd6023, %rd6023, %rd35999;
	addc.cc.u64 %rd6024, %rd6024, %rd36000;
	addc.cc.u64 %rd6025, %rd6025, %rd36001;
	addc.u64 %rd32, %rd32, %rd36002;
	
	// end inline asm
	st.global.u64 	[%rd36012], %rd6021;
	st.global.u64 	[%rd36016], %rd6022;
	st.global.u64 	[%rd36018], %rd6023;
	st.global.u64 	[%rd36019], %rd6024;
	st.global.u64 	[%rd36020], %rd6025;
	st.global.u64 	[%rd36021], %rd32;
	ld.global.u64 	%rd6039, [%rd36012];
	ld.global.u64 	%rd6040, [%rd36016];
	ld.global.u64 	%rd6041, [%rd36018];
	ld.global.u64 	%rd6042, [%rd36019];
	ld.global.u64 	%rd6043, [%rd36020];
	// begin inline asm
	add.cc.u64 %rd6039, %rd6039, %rd35997;
	addc.cc.u64 %rd6040, %rd6040, %rd35998;
	addc.cc.u64 %rd6041, %rd6041, %rd35999;
	addc.cc.u64 %rd6042, %rd6042, %rd36000;
	addc.cc.u64 %rd6043, %rd6043, %rd36001;
	addc.u64 %rd32, %rd32, %rd36002;
	
	// end inline asm
	st.global.u64 	[%rd36012], %rd6039;
	st.global.u64 	[%rd36016], %rd6040;
	st.global.u64 	[%rd36018], %rd6041;
	st.global.u64 	[%rd36019], %rd6042;
	st.global.u64 	[%rd36020], %rd6043;
	st.global.u64 	[%rd36021], %rd32;
	ld.global.u64 	%rd6057, [%rd36012];
	ld.global.u64 	%rd6058, [%rd36016];
	ld.global.u64 	%rd6059, [%rd36018];
	ld.global.u64 	%rd6060, [%rd36019];
	ld.global.u64 	%rd6061, [%rd36020];
	// begin inline asm
	add.cc.u64 %rd6057, %rd6057, %rd35997;
	addc.cc.u64 %rd6058, %rd6058, %rd35998;
	addc.cc.u64 %rd6059, %rd6059, %rd35999;
	addc.cc.u64 %rd6060, %rd6060, %rd36000;
	addc.cc.u64 %rd6061, %rd6061, %rd36001;
	addc.u64 %rd32, %rd32, %rd36002;
	
	// end inline asm
	st.global.u64 	[%rd36012], %rd6057;
	st.global.u64 	[%rd36016], %rd6058;
	st.global.u64 	[%rd36018], %rd6059;
	st.global.u64 	[%rd36019], %rd6060;
	st.global.u64 	[%rd36020], %rd6061;
	st.global.u64 	[%rd36021], %rd32;
	ld.global.u64 	%rd6075, [%rd36012];
	ld.global.u64 	%rd6076, [%rd36016];
	ld.global.u64 	%rd6077, [%rd36018];
	ld.global.u64 	%rd6078, [%rd36019];
	ld.global.u64 	%rd6079, [%rd36020];
	// begin inline asm
	add.cc.u64 %rd6075, %rd6075, %rd35997;
	addc.cc.u64 %rd6076, %rd6076, %rd35998;
	addc.cc.u64 %rd6077, %rd6077, %rd35999;
	addc.cc.u64 %rd6078, %rd6078, %rd36000;
	addc.cc.u64 %rd6079, %rd6079, %rd36001;
	addc.u64 %rd32, %rd32, %rd36002;
	
	// end inline asm
	st.global.u64 	[%rd36012], %rd6075;
	st.global.u64 	[%rd36016], %rd6076;
	st.global.u64 	[%rd36018], %rd6077;
	st.global.u64 	[%rd36019], %rd6078;
	st.global.u64 	[%rd36020], %rd6079;
	st.global.u64 	[%rd36021], %rd32;
	ld.global.u64 	%rd6093, [%rd36012];
	ld.global.u64 	%rd6094, [%rd36016];
	ld.global.u64 	%rd6095, [%rd36018];
	ld.global.u64 	%rd6096, [%rd36019];
	ld.global.u64 	%rd6097, [%rd36020];
	// begin inline asm
	add.cc.u64 %rd6093, %rd6093, %rd35997;
	addc.cc.u64 %rd6094, %rd6094, %rd35998;
	addc.cc.u64 %rd6095, %rd6095, %rd35999;
	addc.cc.u64 %rd6096, %rd6096, %rd36000;
	addc.cc.u64 %rd6097, %rd6097, %rd36001;
	addc.u64 %rd32, %rd32, %rd36002;
	
	// end inline asm
	st.global.u64 	[%rd36012], %rd6093;
	st.global.u64 	[%rd36016], %rd6094;
	st.global.u64 	[%rd36018], %rd6095;
	st.global.u64 	[%rd36019], %rd6096;
	st.global.u64 	[%rd36020], %rd6097;
	st.global.u64 	[%rd36021], %rd32;
	ld.global.u64 	%rd6111, [%rd36012];
	ld.global.u64 	%rd6112, [%rd36016];
	ld.global.u64 	%rd6113, [%rd36018];
	ld.global.u64 	%rd6114, [%rd36019];
	ld.global.u64 	%rd6115, [%rd36020];
	// begin inline asm
	add.cc.u64 %rd6111, %rd6111, %rd35997;
	addc.cc.u64 %rd6112, %rd6112, %rd35998;
	addc.cc.u64 %rd6113, %rd6113, %rd35999;
	addc.cc.u64 %rd6114, %rd6114, %rd36000;
	addc.cc.u64 %rd6115, %rd6115, %rd36001;
	addc.u64 %rd32, %rd32, %rd36002;
	
	// end inline asm
	st.global.u64 	[%rd36012], %rd6111;
	st.global.u64 	[%rd36016], %rd6112;
	st.global.u64 	[%rd36018], %rd6113;
	st.global.u64 	[%rd36019], %rd6114;
	st.global.u64 	[%rd36020], %rd6115;
	st.global.u64 	[%rd36021], %rd32;
	ld.global.u64 	%rd6129, [%rd36012];
	ld.global.u64 	%rd6130, [%rd36016];
	ld.global.u64 	%rd6131, [%rd36018];
	ld.global.u64 	%rd6132, [%rd36019];
	ld.global.u64 	%rd6133, [%rd36020];
	// begin inline asm
	add.cc.u64 %rd6129, %rd6129, %rd35997;
	addc.cc.u64 %rd6130, %rd6130, %rd35998;
	addc.cc.u64 %rd6131, %rd6131, %rd35999;
	addc.cc.u64 %rd6132, %rd6132, %rd36000;
	addc.cc.u64 %rd6133, %rd6133, %rd36001;
	addc.u64 %rd32, %rd32, %rd36002;
	
	// end inline asm
	st.global.u64 	[%rd36012], %rd6129;
	st.global.u64 	[%rd36016], %rd6130;
	st.global.u64 	[%rd36018], %rd6131;
	st.global.u64 	[%rd36019], %rd6132;
	st.global.u64 	[%rd36020], %rd6133;
	st.global.u64 	[%rd36021], %rd32;
	ld.global.u64 	%rd6147, [%rd36012];
	ld.global.u64 	%rd6148, [%rd36016];
	ld.global.u64 	%rd6149, [%rd36018];
	ld.global.u64 	%rd6150, [%rd36019];
	ld.global.u64 	%rd6151, [%rd36020];
	// begin inline asm
	add.cc.u64 %rd6147, %rd6147, %rd35997;
	addc.cc.u64 %rd6148, %rd6148, %rd35998;
	addc.cc.u64 %rd6149, %rd6149, %rd35999;
	addc.cc.u64 %rd6150, %rd6150, %rd36000;
	addc.cc.u64 %rd6151, %rd6151, %rd36001;
	addc.u64 %rd32, %rd32, %rd36002;
	
	// end inline asm
	st.global.u64 	[%rd36012], %rd6147;
	st.global.u64 	[%rd36016], %rd6148;
	st.global.u64 	[%rd36018], %rd6149;
	st.global.u64 	[%rd36019], %rd6150;
	st.global.u64 	[%rd36020], %rd6151;
	st.global.u64 	[%rd36021], %rd32;
	ld.global.u64 	%rd6165, [%rd36012];
	ld.global.u64 	%rd6166, [%rd36016];
	ld.global.u64 	%rd6167, [%rd36018];
	ld.global.u64 	%rd6168, [%rd36019];
	ld.global.u64 	%rd6169, [%rd36020];
	// begin inline asm
	add.cc.u64 %rd6165, %rd6165, %rd35997;
	addc.cc.u64 %rd6166, %rd6166, %rd35998;
	addc.cc.u64 %rd6167, %rd6167, %rd35999;
	addc.cc.u64 %rd6168, %rd6168, %rd36000;
	addc.cc.u64 %rd6169, %rd6169, %rd36001;
	addc.u64 %rd32, %rd32, %rd36002;
	
	// end inline asm
	st.global.u64 	[%rd36012], %rd6165;
	st.global.u64 	[%rd36016], %rd6166;
	st.global.u64 	[%rd36018], %rd6167;
	st.global.u64 	[%rd36019], %rd6168;
	st.global.u64 	[%rd36020], %rd6169;
	st.global.u64 	[%rd36021], %rd32;
	ld.global.u64 	%rd6183, [%rd36012];
	ld.global.u64 	%rd6184, [%rd36016];
	ld.global.u64 	%rd6185, [%rd36018];
	ld.global.u64 	%rd6186, [%rd36019];
	ld.global.u64 	%rd6187, [%rd36020];
	// begin inline asm
	add.cc.u64 %rd6183, %rd6183, %rd35997;
	addc.cc.u64 %rd6184, %rd6184, %rd35998;
	addc.cc.u64 %rd6185, %rd6185, %rd35999;
	addc.cc.u64 %rd6186, %rd6186, %rd36000;
	addc.cc.u64 %rd6187, %rd6187, %rd36001;
	addc.u64 %rd32, %rd32, %rd36002;
	
	// end inline asm
	st.global.u64 	[%rd36012], %rd6183;
	st.global.u64 	[%rd36016], %rd6184;
	st.global.u64 	[%rd36018], %rd6185;
	st.global.u64 	[%rd36019], %rd6186;
	st.global.u64 	[%rd36020], %rd6187;
	st.global.u64 	[%rd36021], %rd32;
	ld.global.u64 	%rd6201, [%rd36012];
	ld.global.u64 	%rd6202, [%rd36016];
	ld.global.u64 	%rd6203, [%rd36018];
	ld.global.u64 	%rd6204, [%rd36019];
	ld.global.u64 	%rd6205, [%rd36020];
	// begin inline asm
	add.cc.u64 %rd6201, %rd6201, %rd35997;
	addc.cc.u64 %rd6202, %rd6202, %rd35998;
	addc.cc.u64 %rd6203, %rd6203, %rd35999;
	addc.cc.u64 %rd6204, %rd6204, %rd36000;
	addc.cc.u64 %rd6205, %rd6205, %rd36001;
	addc.u64 %rd32, %rd32, %rd36002;
	
	// end inline asm
	st.global.u64 	[%rd36012], %rd6201;
	st.global.u64 	[%rd36016], %rd6202;
	st.global.u64 	[%rd36018], %rd6203;
	st.global.u64 	[%rd36019], %rd6204;
	st.global.u64 	[%rd36020], %rd6205;
	st.global.u64 	[%rd36021], %rd32;
	ld.global.u64 	%rd6219, [%rd36012];
	ld.global.u64 	%rd6220, [%rd36016];
	ld.global.u64 	%rd6221, [%rd36018];
	ld.global.u64 	%rd6222, [%rd36019];
	ld.global.u64 	%rd6223, [%rd36020];
	// begin inline asm
	add.cc.u64 %rd6219, %rd6219, %rd35997;
	addc.cc.u64 %rd6220, %rd6220, %rd35998;
	addc.cc.u64 %rd6221, %rd6221, %rd35999;
	addc.cc.u64 %rd6222, %rd6222, %rd36000;
	addc.cc.u64 %rd6223, %rd6223, %rd36001;
	addc.u64 %rd32, %rd32, %rd36002;
	
	// end inline asm
	st.global.u64 	[%rd36012], %rd6219;
	st.global.u64 	[%rd36016], %rd6220;
	st.global.u64 	[%rd36018], %rd6221;
	st.global.u64 	[%rd36019], %rd6222;
	st.global.u64 	[%rd36020], %rd6223;
	st.global.u64 	[%rd36021], %rd32;
	ld.global.u64 	%rd6237, [%rd36012];
	ld.global.u64 	%rd6238, [%rd36016];
	ld.global.u64 	%rd6239, [%rd36018];
	ld.global.u64 	%rd6240, [%rd36019];
	ld.global.u64 	%rd6241, [%rd36020];
	// begin inline asm
	add.cc.u64 %rd6237, %rd6237, %rd35997;
	addc.cc.u64 %rd6238, %rd6238, %rd35998;
	addc.cc.u64 %rd6239, %rd6239, %rd35999;
	addc.cc.u64 %rd6240, %rd6240, %rd36000;
	addc.cc.u64 %rd6241, %rd6241, %rd36001;
	addc.u64 %rd32, %rd32, %rd36002;
	
	// end inline asm
	st.global.u64 	[%rd36012], %rd6237;
	st.global.u64 	[%rd36016], %rd6238;
	st.global.u64 	[%rd36018], %rd6239;
	st.global.u64 	[%rd36019], %rd6240;
	st.global.u64 	[%rd36020], %rd6241;
	st.global.u64 	[%rd36021], %rd32;
	ld.global.u64 	%rd6255, [%rd36012];
	ld.global.u64 	%rd6256, [%rd36016];
	ld.global.u64 	%rd6257, [%rd36018];
	ld.global.u64 	%rd6258, [%rd36019];
	ld.global.u64 	%rd6259, [%rd36020];
	// begin inline asm
	add.cc.u64 %rd6255, %rd6255, %rd35997;
	addc.cc.u64 %rd6256, %rd6256, %rd35998;
	addc.cc.u64 %rd6257, %rd6257, %rd35999;
	addc.cc.u64 %rd6258, %rd6258, %rd36000;
	addc.cc.u64 %rd6259, %rd6259, %rd36001;
	addc.u64 %rd32, %rd32, %rd36002;
	
	// end inline asm
	st.global.u64 	[%rd36012], %rd6255;
	st.global.u64 	[%rd36016], %rd6256;
	st.global.u64 	[%rd36018], %rd6257;
	st.global.u64 	[%rd36019], %rd6258;
	st.global.u64 	[%rd36020], %rd6259;
	st.global.u64 	[%rd36021], %rd32;
	ld.global.u64 	%rd6273, [%rd36012];
	ld.global.u64 	%rd6274, [%rd36016];
	ld.global.u64 	%rd6275, [%rd36018];
	ld.global.u64 	%rd6276, [%rd36019];
	ld.global.u64 	%rd6277, [%rd36020];
	// begin inline asm
	add.cc.u64 %rd6273, %rd6273, %rd35997;
	addc.cc.u64 %rd6274, %rd6274, %rd35998;
	addc.cc.u64 %rd6275, %rd6275, %rd35999;
	addc.cc.u64 %rd6276, %rd6276, %rd36000;
	addc.cc.u64 %rd6277, %rd6277, %rd36001;
	addc.u64 %rd32, %rd32, %rd36002;
	
	// end inline asm
	st.global.u64 	[%rd36012], %rd6273;
	st.global.u64 	[%rd36016], %rd6274;
	st.global.u64 	[%rd36018], %rd6275;
	st.global.u64 	[%rd36019], %rd6276;
	st.global.u64 	[%rd36020], %rd6277;
	st.global.u64 	[%rd36021], %rd32;
	ld.global.u64 	%rd6291, [%rd36012];
	ld.global.u64 	%rd6292, [%rd36016];
	ld.global.u64 	%rd6293, [%rd36018];
	ld.global.u64 	%rd6294, [%rd36019];
	ld.global.u64 	%rd6295, [%rd36020];
	// begin inline asm
	add.cc.u64 %rd6291, %rd6291, %rd35997;
	addc.cc.u64 %rd6292, %rd6292, %rd35998;
	addc.cc.u64 %rd6293, %rd6293, %rd35999;
	addc.cc.u64 %rd6294, %rd6294, %rd36000;
	addc.cc.u64 %rd6295, %rd6295, %rd36001;
	addc.u64 %rd32, %rd32, %rd36002;
	
	// end inline asm
	st.global.u64 	[%rd36012], %rd6291;
	st.global.u64 	[%rd36016], %rd6292;
	st.global.u64 	[%rd36018], %rd6293;
	st.global.u64 	[%rd36019], %rd6294;
	st.global.u64 	[%rd36020], %rd6295;
	st.global.u64 	[%rd36021], %rd32;
	ld.global.u64 	%rd6309, [%rd36012];
	ld.global.u64 	%rd6310, [%rd36016];
	ld.global.u64 	%rd6311, [%rd36018];
	ld.global.u64 	%rd6312, [%rd36019];
	ld.global.u64 	%rd6313, [%rd36020];
	// begin inline asm
	add.cc.u64 %rd6309, %rd6309, %rd35997;
	addc.cc.u64 %rd6310, %rd6310, %rd35998;
	addc.cc.u64 %rd6311, %rd6311, %rd35999;
	addc.cc.u64 %rd6312, %rd6312, %rd36000;
	addc.cc.u64 %rd6313, %rd6313, %rd36001;
	addc.u64 %rd32, %rd32, %rd36002;
	
	// end inline asm
	st.global.u64 	[%rd36012], %rd6309;
	st.global.u64 	[%rd36016], %rd6310;
	st.global.u64 	[%rd36018], %rd6311;
	st.global.u64 	[%rd36019], %rd6312;
	st.global.u64 	[%rd36020], %rd6313;
	st.global.u64 	[%rd36021], %rd32;
	ld.global.u64 	%rd6327, [%rd36012];
	ld.global.u64 	%rd6328, [%rd36016];
	ld.global.u64 	%rd6329, [%rd36018];
	ld.global.u64 	%rd6330, [%rd36019];
	ld.global.u64 	%rd6331, [%rd36020];
	// begin inline asm
	add.cc.u64 %rd6327, %rd6327, %rd35997;
	addc.cc.u64 %rd6328, %rd6328, %rd35998;
	addc.cc.u64 %rd6329, %rd6329, %rd35999;
	addc.cc.u64 %rd6330, %rd6330, %rd36000;
	addc.cc.u64 %rd6331, %rd6331, %rd36001;
	addc.u64 %rd32, %rd32, %rd36002;
	
	// end inline asm
	st.global.u64 	[%rd36012], %rd6327;
	st.global.u64 	[%rd36016], %rd6328;
	st.global.u64 	[%rd36018], %rd6329;
	st.global.u64 	[%rd36019], %rd6330;
	st.global.u64 	[%rd36020], %rd6331;
	st.global.u64 	[%rd36021], %rd32;
	ld.global.u64 	%rd6345, [%rd36012];
	ld.global.u64 	%rd6346, [%rd36016];
	ld.global.u64 	%rd6347, [%rd36018];
	ld.global.u64 	%rd6348, [%rd36019];
	ld.global.u64 	%rd6349, [%rd36020];
	// begin inline asm
	add.cc.u64 %rd6345, %rd6345, %rd35997;
	addc.cc.u64 %rd6346, %rd6346, %rd35998;
	addc.cc.u64 %rd6347, %rd6347, %rd35999;
	addc.cc.u64 %rd6348, %rd6348, %rd36000;
	addc.cc.u64 %rd6349, %rd6349, %rd36001;
	addc.u64 %rd32, %rd32, %rd36002;
	
	// end inline asm
	st.global.u64 	[%rd36012], %rd6345;
	st.global.u64 	[%rd36016], %rd6346;
	st.global.u64 	[%rd36018], %rd6347;
	st.global.u64 	[%rd36019], %rd6348;
	st.global.u64 	[%rd36020], %rd6349;
	st.global.u64 	[%rd36021], %rd32;
	ld.global.u64 	%rd6363, [%rd36012];
	ld.global.u64 	%rd6364, [%rd36016];
	ld.global.u64 	%rd6365, [%rd36018];
	ld.global.u64 	%rd6366, [%rd36019];
	ld.global.u64 	%rd6367, [%rd36020];
	// begin inline asm
	add.cc.u64 %rd6363, %rd6363, %rd35997;
	addc.cc.u64 %rd6364, %rd6364, %rd35998;
	addc.cc.u64 %rd6365, %rd6365, %rd35999;
	addc.cc.u64 %rd6366, %rd6366, %rd36000;
	addc.cc.u64 %rd6367, %rd6367, %rd36001;
	addc.u64 %rd32, %rd32, %rd36002;
	
	// end inline asm
	st.global.u64 	[%rd36012], %rd6363;
	st.global.u64 	[%rd36016], %rd6364;
	st.global.u64 	[%rd36018], %rd6365;
	st.global.u64 	[%rd36019], %rd6366;
	st.global.u64 	[%rd36020], %rd6367;
	st.global.u64 	[%rd36021], %rd32;
	ld.global.u64 	%rd6381, [%rd36012];
	ld.global.u64 	%rd6382, [%rd36016];
	ld.global.u64 	%rd6383, [%rd36018];
	ld.global.u64 	%rd6384, [%rd36019];
	ld.global.u64 	%rd6385, [%rd36020];
	// begin inline asm
	add.cc.u64 %rd6381, %rd6381, %rd35997;
	addc.cc.u64 %rd6382, %rd6382, %rd35998;
	addc.cc.u64 %rd6383, %rd6383, %rd35999;
	addc.cc.u64 %rd6384, %rd6384, %rd36000;
	addc.cc.u64 %rd6385, %rd6385, %rd36001;
	addc.u64 %rd32, %rd32, %rd36002;
	
	// end inline asm
	st.global.u64 	[%rd36012], %rd6381;
	st.global.u64 	[%rd36016], %rd6382;
	st.global.u64 	[%rd36018], %rd6383;
	st.global.u64 	[%rd36019], %rd6384;
	st.global.u64 	[%rd36020], %rd6385;
	st.global.u64 	[%rd36021], %rd32;
	ld.global.u64 	%rd6399, [%rd36012];
	ld.global.u64 	%rd6400, [%rd36016];
	ld.global.u64 	%rd6401, [%rd36018];
	ld.global.u64 	%rd6402, [%rd36019];
	ld.global.u64 	%rd6403, [%rd36020];
	mov.u64 	%rd6422, %rd32;
	// begin inline asm
	add.cc.u64 %rd6399, %rd6399, %rd35997;
	addc.cc.u64 %rd6400, %rd6400, %rd35998;
	addc.cc.u64 %rd6401, %rd6401, %rd35999;
	addc.cc.u64 %rd6402, %rd6402, %rd36000;
	addc.cc.u64 %rd6403, %rd6403, %rd36001;
	addc.u64 %rd6422, %rd6422, %rd36002;
	
	// end inline asm
	st.global.u64 	[%rd36012], %rd6399;
	st.global.u64 	[%rd36016], %rd6400;
	st.global.u64 	[%rd36018], %rd6401;
	st.global.u64 	[%rd36019], %rd6402;
	st.global.u64 	[%rd36020], %rd6403;
	st.global.u64 	[%rd36021], %rd6422;
	ld.global.u64 	%rd6417, [%rd36012];
	ld.global.u64 	%rd6418, [%rd36016];
	ld.global.u64 	%rd6419, [%rd36018];
	ld.global.u64 	%rd6420, [%rd36019];
	ld.global.u64 	%rd6421, [%rd36020];
	// begin inline asm
	add.cc.u64 %rd6417, %rd6417, %rd35997;
	addc.cc.u64 %rd6418, %rd6418, %rd35998;
	addc.cc.u64 %rd6419, %rd6419, %rd35999;
	addc.cc.u64 %rd6420, %rd6420, %rd36000;
	addc.cc.u64 %rd6421, %rd6421, %rd36001;
	addc.u64 %rd6422, %rd6422, %rd36002;
	
	// end inline asm
	st.global.u64 	[%rd36012], %rd6417;
	st.global.u64 	[%rd36016], %rd6418;
	st.global.u64 	[%rd36018], %rd6419;
	st.global.u64 	[%rd36019], %rd6420;
	st.global.u64 	[%rd36020], %rd6421;
	st.global.u64 	[%rd36021], %rd6422;
	ld.global.u64 	%rd6435, [%rd36012];
	ld.global.u64 	%rd6436, [%rd36016];
	ld.global.u64 	%rd6437, [%rd36018];
	ld.global.u64 	%rd6438, [%rd36019];
	ld.global.u64 	%rd6439, [%rd36020];
	// begin inline asm
	add.cc.u64 %rd6435, %rd6435, %rd35997;
	addc.cc.u64 %rd6436, %rd6436, %rd35998;
	addc.cc.u64 %rd6437, %rd6437, %rd35999;
	addc.cc.u64 %rd6438, %rd6438, %rd36000;
	addc.cc.u64 %rd6439, %rd6439, %rd36001;
	addc.u64 %rd6422, %rd6422, %rd36002;
	
	// end inline asm
	st.global.u64 	[%rd36012], %rd6435;
	st.global.u64 	[%rd36016], %rd6436;
	st.global.u64 	[%rd36018], %rd6437;
	st.global.u64 	[%rd36019], %rd6438;
	st.global.u64 	[%rd36020], %rd6439;
	st.global.u64 	[%rd36021], %rd6422;
	ld.global.u64 	%rd6453, [%rd36012];
	ld.global.u64 	%rd6454, [%rd36016];
	ld.global.u64 	%rd6455, [%rd36018];
	ld.global.u64 	%rd6456, [%rd36019];
	ld.global.u64 	%rd6457, [%rd36020];
	// begin inline asm
	add.cc.u64 %rd6453, %rd6453, %rd35997;
	addc.cc.u64 %rd6454, %rd6454, %rd35998;
	addc.cc.u64 %rd6455, %rd6455, %rd35999;
	addc.cc.u64 %rd6456, %rd6456, %rd36000;
	addc.cc.u64 %rd6457, %rd6457, %rd36001;
	addc.u64 %rd6422, %rd6422, %rd36002;
	
	// end inline asm
	st.global.u64 	[%rd36012], %rd6453;
	st.global.u64 	[%rd36016], %rd6454;
	st.global.u64 	[%rd36018], %rd6455;
	st.global.u64 	[%rd36019], %rd6456;
	st.global.u64 	[%rd36020], %rd6457;
	st.global.u64 	[%rd36021], %rd6422;
	ld.global.u64 	%rd6471, [%rd36012];
	ld.global.u64 	%rd6472, [%rd36016];
	ld.global.u64 	%rd6473, [%rd36018];
	ld.global.u64 	%rd6474, [%rd36019];
	ld.global.u64 	%rd6475, [%rd36020];
	// begin inline asm
	add.cc.u64 %rd6471, %rd6471, %rd35997;
	addc.cc.u64 %rd6472, %rd6472, %rd35998;
	addc.cc.u64 %rd6473, %rd6473, %rd35999;
	addc.cc.u64 %rd6474, %rd6474, %rd36000;
	addc.cc.u64 %rd6475, %rd6475, %rd36001;
	addc.u64 %rd6422, %rd6422, %rd36002;
	
	// end inline asm
	st.global.u64 	[%rd36012], %rd6471;
	st.global.u64 	[%rd36016], %rd6472;
	st.global.u64 	[%rd36018], %rd6473;
	st.global.u64 	[%rd36019], %rd6474;
	st.global.u64 	[%rd36020], %rd6475;
	st.global.u64 	[%rd36021], %rd6422;
	ld.global.u64 	%rd6489, [%rd36012];
	ld.global.u64 	%rd6490, [%rd36016];
	ld.global.u64 	%rd6491, [%rd36018];
	ld.global.u64 	%rd6492, [%rd36019];
	ld.global.u64 	%rd6493, [%rd36020];
	// begin inline asm
	add.cc.u64 %rd6489, %rd6489, %rd35997;
	addc.cc.u64 %rd6490, %rd6490, %rd35998;
	addc.cc.u64 %rd6491, %rd6491, %rd35999;
	addc.cc.u64 %rd6492, %rd6492, %rd36000;
	addc.cc.u64 %rd6493, %rd6493, %rd36001;
	addc.u64 %rd6422, %rd6422, %rd36002;
	
	// end inline asm
	st.global.u64 	[%rd36012], %rd6489;
	st.global.u64 	[%rd36016], %rd6490;
	st.global.u64 	[%rd36018], %rd6491;
	st.global.u64 	[%rd36019], %rd6492;
	st.global.u64 	[%rd36020], %rd6493;
	st.global.u64 	[%rd36021], %rd6422;
	ld.global.u64 	%rd6507, [%rd36012];
	ld.global.u64 	%rd6508, [%rd36016];
	ld.global.u64 	%rd6509, [%rd36018];
	ld.global.u64 	%rd6510, [%rd36019];
	ld.global.u64 	%rd6511, [%rd36020];
	// begin inline asm
	add.cc.u64 %rd6507, %rd6507, %rd35997;
	addc.cc.u64 %rd6508, %rd6508, %rd35998;
	addc.cc.u64 %rd6509, %rd6509, %rd35999;
	addc.cc.u64 %rd6510, %rd6510, %rd36000;
	addc.cc.u64 %rd6511, %rd6511, %rd36001;
	addc.u64 %rd6422, %rd6422, %rd36002;
	
	// end inline asm
	st.global.u64 	[%rd36012], %rd6507;
	st.global.u64 	[%rd36016], %rd6508;
	st.global.u64 	[%rd36018], %rd6509;
	st.global.u64 	[%rd36019], %rd6510;
	st.global.u64 	[%rd36020], %rd6511;
	st.global.u64 	[%rd36021], %rd6422;
	ld.global.u64 	%rd6525, [%rd36012];
	ld.global.u64 	%rd6526, [%rd36016];
	ld.global.u64 	%rd6527, [%rd36018];
	ld.global.u64 	%rd6528, [%rd36019];
	ld.global.u64 	%rd6529, [%rd36020];
	// begin inline asm
	add.cc.u64 %rd6525, %rd6525, %rd35997;
	addc.cc.u64 %rd6526, %rd6526, %rd35998;
	addc.cc.u64 %rd6527, %rd6527, %rd35999;
	addc.cc.u64 %rd6528, %rd6528, %rd36000;
	addc.cc.u64 %rd6529, %rd6529, %rd36001;
	addc.u64 %rd6422, %rd6422, %rd36002;
	
	// end inline asm
	st.global.u64 	[%rd36012], %rd6525;
	st.global.u64 	[%rd36016], %rd6526;
	st.global.u64 	[%rd36018], %rd6527;
	st.global.u64 	[%rd36019], %rd6528;
	st.global.u64 	[%rd36020], %rd6529;
	st.global.u64 	[%rd36021], %rd6422;
	ld.global.u64 	%rd6543, [%rd36012];
	ld.global.u64 	%rd6544, [%rd36016];
	ld.global.u64 	%rd6545, [%rd36018];
	ld.global.u64 	%rd6546, [%rd36019];
	ld.global.u64 	%rd6547, [%rd36020];
	// begin inline asm
	add.cc.u64 %rd6543, %rd6543, %rd35997;
	addc.cc.u64 %rd6544, %rd6544, %rd35998;
	addc.cc.u64 %rd6545, %rd6545, %rd35999;
	addc.cc.u64 %rd6546, %rd6546, %rd36000;
	addc.cc.u64 %rd6547, %rd6547, %rd36001;
	addc.u64 %rd6422, %rd6422, %rd36002;
	
	// end inline asm
	st.global.u64 	[%rd36012], %rd6543;
	st.global.u64 	[%rd36016], %rd6544;
	st.global.u64 	[%rd36018], %rd6545;
	st.global.u64 	[%rd36019], %rd6546;
	st.global.u64 	[%rd36020], %rd6547;
	st.global.u64 	[%rd36021], %rd6422;
	ld.global.u64 	%rd6561, [%rd36012];
	ld.global.u64 	%rd6562, [%rd36016];
	ld.global.u64 	%rd6563, [%rd36018];
	ld.global.u64 	%rd6564, [%rd36019];
	ld.global.u64 	%rd6565, [%rd36020];
	// begin inline asm
	add.cc.u64 %rd6561, %rd6561, %rd35997;
	addc.cc.u64 %rd6562, %rd6562, %rd35998;
	addc.cc.u64 %rd6563, %rd6563, %rd35999;
	addc.cc.u64 %rd6564, %rd6564, %rd36000;
	addc.cc.u64 %rd6565, %rd6565, %rd36001;
	addc.u64 %rd6422, %rd6422, %rd36002;
	
	// end inline asm
	st.global.u64 	[%rd36012], %rd6561;
	st.global.u64 	[%rd36016], %rd6562;
	st.global.u64 	[%rd36018], %rd6563;
	st.global.u64 	[%rd36019], %rd6564;
	st.global.u64 	[%rd36020], %rd6565;
	st.global.u64 	[%rd36021], %rd6422;
	ld.global.u64 	%rd6579, [%rd36012];
	ld.global.u64 	%rd6580, [%rd36016];
	ld.global.u64 	%rd6581, [%rd36018];
	ld.global.u64 	%rd6582, [%rd36019];
	ld.global.u64 	%rd6583, [%rd36020];
	// begin inline asm
	add.cc.u64 %rd6579, %rd6579, %rd35997;
	addc.cc.u64 %rd6580, %rd6580, %rd35998;
	addc.cc.u64 %rd6581, %rd6581, %rd35999;
	addc.cc.u64 %rd6582, %rd6582, %rd36000;
	addc.cc.u64 %rd6583, %rd6583, %rd36001;
	addc.u64 %rd6422, %rd6422, %rd36002;
	
	// end inline asm
	st.global.u64 	[%rd36012], %rd6579;
	st.global.u64 	[%rd36016], %rd6580;
	st.global.u64 	[%rd36018], %rd6581;
	st.global.u64 	[%rd36019], %rd6582;
	st.global.u64 	[%rd36020], %rd6583;
	st.global.u64 	[%rd36021], %rd6422;
	ld.global.u64 	%rd6597, [%rd36012];
	ld.global.u64 	%rd6598, [%rd36016];
	ld.global.u64 	%rd6599, [%rd36018];
	ld.global.u64 	%rd6600, [%rd36019];
	ld.global.u64 	%rd6601, [%rd36020];
	// begin inline asm
	add.cc.u64 %rd6597, %rd6597, %rd35997;
	addc.cc.u64 %rd6598, %rd6598, %rd35998;
	addc.cc.u64 %rd6599, %rd6599, %rd35999;
	addc.cc.u64 %rd6600, %rd6600, %rd36000;
	addc.cc.u64 %rd6601, %rd6601, %rd36001;
	addc.u64 %rd6422, %rd6422, %rd36002;
	
	// end inline asm
	st.global.u64 	[%rd36012], %rd6597;
	st.global.u64 	[%rd36016], %rd6598;
	st.global.u64 	[%rd36018], %rd6599;
	st.global.u64 	[%rd36019], %rd6600;
	st.global.u64 	[%rd36020], %rd6601;
	st.global.u64 	[%rd36021], %rd6422;
	ld.global.u64 	%rd6615, [%rd36012];
	ld.global.u64 	%rd6616, [%rd36016];
	ld.global.u64 	%rd6617, [%rd36018];
	ld.global.u64 	%rd6618, [%rd36019];
	ld.global.u64 	%rd6619, [%rd36020];
	// begin inline asm
	add.cc.u64 %rd6615, %rd6615, %rd35997;
	addc.cc.u64 %rd6616, %rd6616, %rd35998;
	addc.cc.u64 %rd6617, %rd6617, %rd35999;
	addc.cc.u64 %rd6618, %rd6618, %rd36000;
	addc.cc.u64 %rd6619, %rd6619, %rd36001;
	addc.u64 %rd6422, %rd6422, %rd36002;
	
	// end inline asm
	st.global.u64 	[%rd36012], %rd6615;
	st.global.u64 	[%rd36016], %rd6616;
	st.global.u64 	[%rd36018], %rd6617;
	st.global.u64 	[%rd36019], %rd6618;
	st.global.u64 	[%rd36020], %rd6619;
	st.global.u64 	[%rd36021], %rd6422;
	ld.global.u64 	%rd6633, [%rd36012];
	ld.global.u64 	%rd6634, [%rd36016];
	ld.global.u64 	%rd6635, [%rd36018];
	ld.global.u64 	%rd6636, [%rd36019];
	ld.global.u64 	%rd6637, [%rd36020];
	// begin inline asm
	add.cc.u64 %rd6633, %rd6633, %rd35997;
	addc.cc.u64 %rd6634, %rd6634, %rd35998;
	addc.cc.u64 %rd6635, %rd6635, %rd35999;
	addc.cc.u64 %rd6636, %rd6636, %rd36000;
	addc.cc.u64 %rd6637, %rd6637, %rd36001;
	addc.u64 %rd6422, %rd6422, %rd36002;
	
	// end inline asm
	st.global.u64 	[%rd36012], %rd6633;
	st.global.u64 	[%rd36016], %rd6634;
	st.global.u64 	[%rd36018], %rd6635;
	st.global.u64 	[%rd36019], %rd6636;
	st.global.u64 	[%rd36020], %rd6637;
	st.global.u64 	[%rd36021], %rd6422;
	ld.global.u64 	%rd6651, [%rd36012];
	ld.global.u64 	%rd6652, [%rd36016];
	ld.global.u64 	%rd6653, [%rd36018];
	ld.global.u64 	%rd6654, [%rd36019];
	ld.global.u64 	%rd6655, [%rd36020];
	// begin inline asm
	add.cc.u64 %rd6651, %rd6651, %rd35997;
	addc.cc.u64 %rd6652, %rd6652, %rd35998;
	addc.cc.u64 %rd6653, %rd6653, %rd35999;
	addc.cc.u64 %rd6654, %rd6654, %rd36000;
	addc.cc.u64 %rd6655, %rd6655, %rd36001;
	addc.u64 %rd6422, %rd6422, %rd36002;
	
	// end inline asm
	st.global.u64 	[%rd36012], %rd6651;
	st.global.u64 	[%rd36016], %rd6652;
	st.global.u64 	[%rd36018], %rd6653;
	st.global.u64 	[%rd36019], %rd6654;
	st.global.u64 	[%rd36020], %rd6655;
	st.global.u64 	[%rd36021], %rd6422;
	ld.global.u64 	%rd6669, [%rd36012];
	ld.global.u64 	%rd6670, [%rd36016];
	ld.global.u64 	%rd6671, [%rd36018];
	ld.global.u64 	%rd6672, [%rd36019];
	ld.global.u64 	%rd6673, [%rd36020];
	// begin inline asm
	add.cc.u64 %rd6669, %rd6669, %rd35997;
	addc.cc.u64 %rd6670, %rd6670, %rd35998;
	addc.cc.u64 %rd6671, %rd6671, %rd35999;
	addc.cc.u64 %rd6672, %rd6672, %rd36000;
	addc.cc.u64 %rd6673, %rd6673, %rd36001;
	addc.u64 %rd6422, %rd6422, %rd36002;
	
	// end inline asm
	st.global.u64 	[%rd36012], %rd6669;
	st.global.u64 	[%rd36016], %rd6670;
	st.global.u64 	[%rd36018], %rd6671;
	st.global.u64 	[%rd36019], %rd6672;
	st.global.u64 	[%rd36020], %rd6673;
	st.global.u64 	[%rd36021], %rd6422;
	ld.global.u64 	%rd6687, [%rd36012];
	ld.global.u64 	%rd6688, [%rd36016];
	ld.global.u64 	%rd6689, [%rd36018];
	ld.global.u64 	%rd6690, [%rd36019];
	ld.global.u64 	%rd6691, [%rd36020];
	// begin inline asm
	add.cc.u64 %rd6687, %rd6687, %rd35997;
	addc.cc.u64 %rd6688, %rd6688, %rd35998;
	addc.cc.u64 %rd6689, %rd6689, %rd35999;
	addc.cc.u64 %rd6690, %rd6690, %rd36000;
	addc.cc.u64 %rd6691, %rd6691, %rd36001;
	addc.u64 %rd6422, %rd6422, %rd36002;
	
	// end inline asm
	st.global.u64 	[%rd36012], %rd6687;
	st.global.u64 	[%rd36016], %rd6688;
	st.global.u64 	[%rd36018], %rd6689;
	st.global.u64 	[%rd36019], %rd6690;
	st.global.u64 	[%rd36020], %rd6691;
	st.global.u64 	[%rd36021], %rd6422;
	ld.global.u64 	%rd6705, [%rd36012];
	ld.global.u64 	%rd6706, [%rd36016];
	ld.global.u64 	%rd6707, [%rd36018];
	ld.global.u64 	%rd6708, [%rd36019];
	ld.global.u64 	%rd6709, [%rd36020];
	// begin inline asm
	add.cc.u64 %rd6705, %rd6705, %rd35997;
	addc.cc.u64 %rd6706, %rd6706, %rd35998;
	addc.cc.u64 %rd6707, %rd6707, %rd35999;
	addc.cc.u64 %rd6708, %rd6708, %rd36000;
	addc.cc.u64 %rd6709, %rd6709, %rd36001;
	addc.u64 %rd6422, %rd6422, %rd36002;
	
	// end inline asm
	st.global.u64 	[%rd36012], %rd6705;
	st.global.u64 	[%rd36016], %rd6706;
	st.global.u64 	[%rd36018], %rd6707;
	st.global.u64 	[%rd36019], %rd6708;
	st.global.u64 	[%rd36020], %rd6709;
	st.global.u64 	[%rd36021], %rd6422;
	ld.global.u64 	%rd6723, [%rd36012];
	ld.global.u64 	%rd6724, [%rd36016];
	ld.global.u64 	%rd6725, [%rd36018];
	ld.global.u64 	%rd6726, [%rd36019];
	ld.global.u64 	%rd6727, [%rd36020];
	// begin inline asm
	add.cc.u64 %rd6723, %rd6723, %rd35997;
	addc.cc.u64 %rd6724, %rd6724, %rd35998;
	addc.cc.u64 %rd6725, %rd6725, %rd35999;
	addc.cc.u64 %rd6726, %rd6726, %rd36000;
	addc.cc.u64 %rd6727, %rd6727, %rd36001;
	addc.u64 %rd6422, %rd6422, %rd36002;
	
	// end inline asm
	st.global.u64 	[%rd36012], %rd6723;
	st.global.u64 	[%rd36016], %rd6724;
	st.global.u64 	[%rd36018], %rd6725;
	st.global.u64 	[%rd36019], %rd6726;
	st.global.u64 	[%rd36020], %rd6727;
	st.global.u64 	[%rd36021], %rd6422;
	ld.global.u64 	%rd6741, [%rd36012];
	ld.global.u64 	%rd6742, [%rd36016];
	ld.global.u64 	%rd6743, [%rd36018];
	ld.global.u64 	%rd6744, [%rd36019];
	ld.global.u64 	%rd6745, [%rd36020];
	// begin inline asm
	add.cc.u64 %rd6741, %rd6741, %rd35997;
	addc.cc.u64 %rd6742, %rd6742, %rd35998;
	addc.cc.u64 %rd6743, %rd6743, %rd35999;
	addc.cc.u64 %rd6744, %rd6744, %rd36000;
	addc.cc.u64 %rd6745, %rd6745, %rd36001;
	addc.u64 %rd6422, %rd6422, %rd36002;
	
	// end inline asm
	st.global.u64 	[%rd36012], %rd6741;
	st.global.u64 	[%rd36016], %rd6742;
	st.global.u64 	[%rd36018], %rd6743;
	st.global.u64 	[%rd36019], %rd6744;
	st.global.u64 	[%rd36020], %rd6745;
	st.global.u64 	[%rd36021], %rd6422;
	ld.global.u64 	%rd6759, [%rd36012];
	ld.global.u64 	%rd6760, [%rd36016];
	ld.global.u64 	%rd6761, [%rd36018];
	ld.global.u64 	%rd6762, [%rd36019];
	ld.global.u64 	%rd6763, [%rd36020];
	// begin inline asm
	add.cc.u64 %rd6759, %rd6759, %rd35997;
	addc.cc.u64 %rd6760, %rd6760, %rd35998;
	addc.cc.u64 %rd6761, %rd6761, %rd35999;
	addc.cc.u64 %rd6762, %rd6762, %rd36000;
	addc.cc.u64 %rd6763, %rd6763, %rd36001;
	addc.u64 %rd6422, %rd6422, %rd36002;
	
	// end inline asm
	st.global.u64 	[%rd36012], %rd6759;
	st.global.u64 	[%rd36016], %rd6760;
	st.global.u64 	[%rd36018], %rd6761;
	st.global.u64 	[%rd36019], %rd6762;
	st.global.u64 	[%rd36020], %rd6763;
	st.global.u64 	[%rd36021], %rd6422;
	ld.global.u64 	%rd6777, [%rd36012];
	ld.global.u64 	%rd6778, [%rd36016];
	ld.global.u64 	%rd6779, [%rd36018];
	ld.global.u64 	%rd6780, [%rd36019];
	ld.global.u64 	%rd6781, [%rd36020];
	// begin inline asm
	add.cc.u64 %rd6777, %rd6777, %rd35997;
	addc.cc.u64 %rd6778, %rd6778, %rd35998;
	addc.cc.u64 %rd6779, %rd6779, %rd35999;
	addc.cc.u64 %rd6780, %rd6780, %rd36000;
	addc.cc.u64 %rd6781, %rd6781, %rd36001;
	addc.u64 %rd6422, %rd6422, %rd36002;
	
	// end inline asm
	st.global.u64 	[%rd36012], %rd6777;
	st.global.u64 	[%rd36016], %rd6778;
	st.global.u64 	[%rd36018], %rd6779;
	st.global.u64 	[%rd36019], %rd6780;
	st.global.u64 	[%rd36020], %rd6781;
	st.global.u64 	[%rd36021], %rd6422;
	ld.global.u64 	%rd6795, [%rd36012];
	ld.global.u64 	%rd6796, [%rd36016];
	ld.global.u64 	%rd6797, [%rd36018];
	ld.global.u64 	%rd6798, [%rd36019];
	ld.global.u64 	%rd6799, [%rd36020];
	// begin inline asm
	add.cc.u64 %rd6795, %rd6795, %rd35997;
	addc.cc.u64 %rd6796, %rd6796, %rd35998;
	addc.cc.u64 %rd6797, %rd6797, %rd35999;
	addc.cc.u64 %rd6798, %rd6798, %rd36000;
	addc.cc.u64 %rd6799, %rd6799, %rd36001;
	addc.u64 %rd6422, %rd6422, %rd36002;
	
	// end inline asm
	st.global.u64 	[%rd36012], %rd6795;
	st.global.u64 	[%rd36016], %rd6796;
	st.global.u64 	[%rd36018], %rd6797;
	st.global.u64 	[%rd36019], %rd6798;
	st.global.u64 	[%rd36020], %rd6799;
	st.global.u64 	[%rd36021], %rd6422;
	ld.global.u64 	%rd6813, [%rd36012];
	ld.global.u64 	%rd6814, [%rd36016];
	ld.global.u64 	%rd6815, [%rd36018];
	ld.global.u64 	%rd6816, [%rd36019];
	ld.global.u64 	%rd6817, [%rd36020];
	// begin inline asm
	add.cc.u64 %rd6813, %rd6813, %rd35997;
	addc.cc.u64 %rd6814, %rd6814, %rd35998;
	addc.cc.u64 %rd6815, %rd6815, %rd35999;
	addc.cc.u64 %rd6816, %rd6816, %rd36000;
	addc.cc.u64 %rd6817, %rd6817, %rd36001;
	addc.u64 %rd6422, %rd6422, %rd36002;
	
	// end inline asm
	st.global.u64 	[%rd36012], %rd6813;
	st.global.u64 	[%rd36016], %rd6814;
	st.global.u64 	[%rd36018], %rd6815;
	st.global.u64 	[%rd36019], %rd6816;
	st.global.u64 	[%rd36020], %rd6817;
	st.global.u64 	[%rd36021], %rd6422;
	ld.global.u64 	%rd6831, [%rd36012];
	ld.global.u64 	%rd6832, [%rd36016];
	ld.global.u64 	%rd6833, [%rd36018];
	ld.global.u64 	%rd6834, [%rd36019];
	ld.global.u64 	%rd6835, [%rd36020];
	// begin inline asm
	add.cc.u64 %rd6831, %rd6831, %rd35997;
	addc.cc.u64 %rd6832, %rd6832, %rd35998;
	addc.cc.u64 %rd6833, %rd6833, %rd35999;
	addc.cc.u64 %rd6834, %rd6834, %rd36000;
	addc.cc.u64 %rd6835, %rd6835, %rd36001;
	addc.u64 %rd6422, %rd6422, %rd36002;
	
	// end inline asm
	st.global.u64 	[%rd36012], %rd6831;
	st.global.u64 	[%rd36016], %rd6832;
	st.global.u64 	[%rd36018], %rd6833;
	st.global.u64 	[%rd36019], %rd6834;
	st.global.u64 	[%rd36020], %rd6835;
	st.global.u64 	[%rd36021], %rd6422;
	ld.global.u64 	%rd6849, [%rd36012];
	ld.global.u64 	%rd6850, [%rd36016];
	ld.global.u64 	%rd6851, [%rd36018];
	ld.global.u64 	%rd6852, [%rd36019];
	ld.global.u64 	%rd6853, [%rd36020];
	// begin inline asm
	add.cc.u64 %rd6849, %rd6849, %rd35997;
	addc.cc.u64 %rd6850, %rd6850, %rd35998;
	addc.cc.u64 %rd6851, %rd6851, %rd35999;
	addc.cc.u64 %rd6852, %rd6852, %rd36000;
	addc.cc.u64 %rd6853, %rd6853, %rd36001;
	addc.u64 %rd6422, %rd6422, %rd36002;
	
	// end inline asm
	st.global.u64 	[%rd36012], %rd6849;
	st.global.u64 	[%rd36016], %rd6850;
	st.global.u64 	[%rd36018], %rd6851;
	st.global.u64 	[%rd36019], %rd6852;
	st.global.u64 	[%rd36020], %rd6853;
	st.global.u64 	[%rd36021], %rd6422;
	ld.global.u64 	%rd6867, [%rd36012];
	ld.global.u64 	%rd6868, [%rd36016];
	ld.global.u64 	%rd6869, [%rd36018];
	ld.global.u64 	%rd6870, [%rd36019];
	ld.global.u64 	%rd6871, [%rd36020];
	// begin inline asm
	add.cc.u64 %rd6867, %rd6867, %rd35997;
	addc.cc.u64 %rd6868, %rd6868, %rd35998;
	addc.cc.u64 %rd6869, %rd6869, %rd35999;
	addc.cc.u64 %rd6870, %rd6870, %rd36000;
	addc.cc.u64 %rd6871, %rd6871, %rd36001;
	addc.u64 %rd6422, %rd6422, %rd36002;
	
	// end inline asm
	st.global.u64 	[%rd36012], %rd6867;
	st.global.u64 	[%rd36016], %rd6868;
	st.global.u64 	[%rd36018], %rd6869;
	st.global.u64 	[%rd36019], %rd6870;
	st.global.u64 	[%rd36020], %rd6871;
	st.global.u64 	[%rd36021], %rd6422;
	ld.global.u64 	%rd6885, [%rd36012];
	ld.global.u64 	%rd6886, [%rd36016];
	ld.global.u64 	%rd6887, [%rd36018];
	ld.global.u64 	%rd6888, [%rd36019];
	ld.global.u64 	%rd6889, [%rd36020];
	// begin inline asm
	add.cc.u64 %rd6885, %rd6885, %rd35997;
	addc.cc.u64 %rd6886, %rd6886, %rd35998;
	addc.cc.u64 %rd6887, %rd6887, %rd35999;
	addc.cc.u64 %rd6888, %rd6888, %rd36000;
	addc.cc.u64 %rd6889, %rd6889, %rd36001;
	addc.u64 %rd6422, %rd6422, %rd36002;
	
	// end inline asm
	st.global.u64 	[%rd36012], %rd6885;
	st.global.u64 	[%rd36016], %rd6886;
	st.global.u64 	[%rd36018], %rd6887;
	st.global.u64 	[%rd36019], %rd6888;
	st.global.u64 	[%rd36020], %rd6889;
	st.global.u64 	[%rd36021], %rd6422;
	ld.global.u64 	%rd6903, [%rd36012];
	ld.global.u64 	%rd6904, [%rd36016];
	ld.global.u64 	%rd6905, [%rd36018];
	ld.global.u64 	%rd6906, [%rd36019];
	ld.global.u64 	%rd6907, [%rd36020];
	// begin inline asm
	add.cc.u64 %rd6903, %rd6903, %rd35997;
	addc.cc.u64 %rd6904, %rd6904, %rd35998;
	addc.cc.u64 %rd6905, %rd6905, %rd35999;
	addc.cc.u64 %rd6906, %rd6906, %rd36000;
	addc.cc.u64 %rd6907, %rd6907, %rd36001;
	addc.u64 %rd6422, %rd6422, %rd36002;
	
	// end inline asm
	st.global.u64 	[%rd36012], %rd6903;
	st.global.u64 	[%rd36016], %rd6904;
	st.global.u64 	[%rd36018], %rd6905;
	st.global.u64 	[%rd36019], %rd6906;
	st.global.u64 	[%rd36020], %rd6907;
	st.global.u64 	[%rd36021], %rd6422;
	ld.global.u64 	%rd6921, [%rd36012];
	ld.global.u64 	%rd6922, [%rd36016];
	ld.global.u64 	%rd6923, [%rd36018];
	ld.global.u64 	%rd6924, [%rd36019];
	ld.global.u64 	%rd6925, [%rd36020];
	// begin inline asm
	add.cc.u64 %rd6921, %rd6921, %rd35997;
	addc.cc.u64 %rd6922, %rd6922, %rd35998;
	addc.cc.u64 %rd6923, %rd6923, %rd35999;
	addc.cc.u64 %rd6924, %rd6924, %rd36000;
	addc.cc.u64 %rd6925, %rd6925, %rd36001;
	addc.u64 %rd6422, %rd6422, %rd36002;
	
	// end inline asm
	st.global.u64 	[%rd36012], %rd6921;
	st.global.u64 	[%rd36016], %rd6922;
	st.global.u64 	[%rd36018], %rd6923;
	st.global.u64 	[%rd36019], %rd6924;
	st.global.u64 	[%rd36020], %rd6925;
	st.global.u64 	[%rd36021], %rd6422;
	ld.global.u64 	%rd6939, [%rd36012];
	ld.global.u64 	%rd6940, [%rd36016];
	ld.global.u64 	%rd6941, [%rd36018];
	ld.global.u64 	%rd6942, [%rd36019];
	ld.global.u64 	%rd6943, [%rd36020];
	// begin inline asm
	add.cc.u64 %rd6939, %rd6939, %rd35997;
	addc.cc.u64 %rd6940, %rd6940, %rd35998;
	addc.cc.u64 %rd6941, %rd6941, %rd35999;
	addc.cc.u64 %rd6942, %rd6942, %rd36000;
	addc.cc.u64 %rd6943, %rd6943, %rd36001;
	addc.u64 %rd6422, %rd6422, %rd36002;
	
	// end inline asm
	st.global.u64 	[%rd36012], %rd6939;
	st.global.u64 	[%rd36016], %rd6940;
	st.global.u64 	[%rd36018], %rd6941;
	st.global.u64 	[%rd36019], %rd6942;
	st.global.u64 	[%rd36020], %rd6943;
	st.global.u64 	[%rd36021], %rd6422;
	ld.global.u64 	%rd6957, [%rd36012];
	ld.global.u64 	%rd6958, [%rd36016];
	ld.global.u64 	%rd6959, [%rd36018];
	ld.global.u64 	%rd6960, [%rd36019];
	ld.global.u64 	%rd6961, [%rd36020];
	// begin inline asm
	add.cc.u64 %rd6957, %rd6957, %rd35997;
	addc.cc.u64 %rd6958, %rd6958, %rd35998;
	addc.cc.u64 %rd6959, %rd6959, %rd35999;
	addc.cc.u64 %rd6960, %rd6960, %rd36000;
	addc.cc.u64 %rd6961, %rd6961, %rd36001;
	addc.u64 %rd6422, %rd6422, %rd36002;
	
	// end inline asm
	st.global.u64 	[%rd36012], %rd6957;
	st.global.u64 	[%rd36016], %rd6958;
	st.global.u64 	[%rd36018], %rd6959;
	st.global.u64 	[%rd36019], %rd6960;
	st.global.u64 	[%rd36020], %rd6961;
	st.global.u64 	[%rd36021], %rd6422;
	ld.global.u64 	%rd6975, [%rd36012];
	ld.global.u64 	%rd6976, [%rd36016];
	ld.global.u64 	%rd6977, [%rd36018];
	ld.global.u64 	%rd6978, [%rd36019];
	ld.global.u64 	%rd6979, [%rd36020];
	// begin inline asm
	add.cc.u64 %rd6975, %rd6975, %rd35997;
	addc.cc.u64 %rd6976, %rd6976, %rd35998;
	addc.cc.u64 %rd6977, %rd6977, %rd35999;
	addc.cc.u64 %rd6978, %rd6978, %rd36000;
	addc.cc.u64 %rd6979, %rd6979, %rd36001;
	addc.u64 %rd6422, %rd6422, %rd36002;
	
	// end inline asm
	st.global.u64 	[%rd36012], %rd6975;
	st.global.u64 	[%rd36016], %rd6976;
	st.global.u64 	[%rd36018], %rd6977;
	st.global.u64 	[%rd36019], %rd6978;
	st.global.u64 	[%rd36020], %rd6979;
	st.global.u64 	[%rd36021], %rd6422;
	ld.global.u64 	%rd6993, [%rd36012];
	ld.global.u64 	%rd6994, [%rd36016];
	ld.global.u64 	%rd6995, [%rd36018];
	ld.global.u64 	%rd6996, [%rd36019];
	ld.global.u64 	%rd6997, [%rd36020];
	// begin inline asm
	add.cc.u64 %rd6993, %rd6993, %rd35997;
	addc.cc.u64 %rd6994, %rd6994, %rd35998;
	addc.cc.u64 %rd6995, %rd6995, %rd35999;
	addc.cc.u64 %rd6996, %rd6996, %rd36000;
	addc.cc.u64 %rd6997, %rd6997, %rd36001;
	addc.u64 %rd6422, %rd6422, %rd36002;
	
	// end inline asm
	st.global.u64 	[%rd36012], %rd6993;
	st.global.u64 	[%rd36016], %rd6994;
	st.global.u64 	[%rd36018], %rd6995;
	st.global.u64 	[%rd36019], %rd6996;
	st.global.u64 	[%rd36020], %rd6997;
	st.global.u64 	[%rd36021], %rd6422;
	ld.global.u64 	%rd7011, [%rd36012];
	ld.global.u64 	%rd7012, [%rd36016];
	ld.global.u64 	%rd7013, [%rd36018];
	ld.global.u64 	%rd7014, [%rd36019];
	ld.global.u64 	%rd7015, [%rd36020];
	// begin inline asm
	add.cc.u64 %rd7011, %rd7011, %rd35997;
	addc.cc.u64 %rd7012, %rd7012, %rd35998;
	addc.cc.u64 %rd7013, %rd7013, %rd35999;
	addc.cc.u64 %rd7014, %rd7014, %rd36000;
	addc.cc.u64 %rd7015, %rd7015, %rd36001;
	addc.u64 %rd6422, %rd6422, %rd36002;
	
	// end inline asm
	st.global.u64 	[%rd36012], %rd7011;
	st.global.u64 	[%rd36016], %rd7012;
	st.global.u64 	[%rd36018], %rd7013;
	st.global.u64 	[%rd36019], %rd7014;
	st.global.u64 	[%rd36020], %rd7015;
	st.global.u64 	[%rd36021], %rd6422;
	ld.global.u64 	%rd7029, [%rd36012];
	ld.global.u64 	%rd7030, [%rd36016];
	ld.global.u64 	%rd7031, [%rd36018];
	ld.global.u64 	%rd7032, [%rd36019];
	ld.global.u64 	%rd7033, [%rd36020];
	// begin inline asm
	add.cc.u64 %rd7029, %rd7029, %rd35997;
	addc.cc.u64 %rd7030, %rd7030, %rd35998;
	addc.cc.u64 %rd7031, %rd7031, %rd35999;
	addc.cc.u64 %rd7032, %rd7032, %rd36000;
	addc.cc.u64 %rd7033, %rd7033, %rd36001;
	addc.u64 %rd6422, %rd6422, %rd36002;
	
	// end inline asm
	st.global.u64 	[%rd36012], %rd7029;
	st.global.u64 	[%rd36016], %rd7030;
	st.global.u64 	[%rd36018], %rd7031;
	st.global.u64 	[%rd36019], %rd7032;
	st.global.u64 	[%rd36020], %rd7033;
	st.global.u64 	[%rd36021], %rd6422;
	ld.global.u64 	%rd7047, [%rd36012];
	ld.global.u64 	%rd7048, [%rd36016];
	ld.global.u64 	%rd7049, [%rd36018];
	ld.global.u64 	%rd7050, [%rd36019];
	ld.global.u64 	%rd7051, [%rd36020];
	// begin inline asm
	add.cc.u64 %rd7047, %rd7047, %rd35997;
	addc.cc.u64 %rd7048, %rd7048, %rd35998;
	addc.cc.u64 %rd7049, %rd7049, %rd35999;
	addc.cc.u64 %rd7050, %rd7050, %rd36000;
	addc.cc.u64 %rd7051, %rd7051, %rd36001;
	addc.u64 %rd6422, %rd6422, %rd36002;
	
	// end inline asm
	st.global.u64 	[%rd36012], %rd7047;
	st.global.u64 	[%rd36016], %rd7048;
	st.global.u64 	[%rd36018], %rd7049;
	st.global.u64 	[%rd36019], %rd7050;
	st.global.u64 	[%rd36020], %rd7051;
	st.global.u64 	[%rd36021], %rd6422;
	ld.global.u64 	%rd7065, [%rd36012];
	ld.global.u64 	%rd7066, [%rd36016];
	ld.global.u64 	%rd7067, [%rd36018];
	ld.global.u64 	%rd7068, [%rd36019];
	ld.global.u64 	%rd7069, [%rd36020];
	// begin inline asm
	add.cc.u64 %rd7065, %rd7065, %rd35997;
	addc.cc.u64 %rd7066, %rd7066, %rd35998;
	addc.cc.u64 %rd7067, %rd7067, %rd35999;
	addc.cc.u64 %rd7068, %rd7068, %rd36000;
	addc.cc.u64 %rd7069, %rd7069, %rd36001;
	addc.u64 %rd6422, %rd6422, %rd36002;
	
	// end inline asm
	st.global.u64 	[%rd36012], %rd7065;
	st.global.u64 	[%rd36016], %rd7066;
	st.global.u64 	[%rd36018], %rd7067;
	st.global.u64 	[%rd36019], %rd7068;
	st.global.u64 	[%rd36020], %rd7069;
	st.global.u64 	[%rd36021], %rd6422;
	ld.global.u64 	%rd7083, [%rd36012];
	ld.global.u64 	%rd7084, [%rd36016];
	ld.global.u64 	%rd7085, [%rd36018];
	ld.global.u64 	%rd7086, [%rd36019];
	ld.global.u64 	%rd7087, [%rd36020];
	// begin inline asm
	add.cc.u64 %rd7083, %rd7083, %rd35997;
	addc.cc.u64 %rd7084, %rd7084, %rd35998;
	addc.cc.u64 %rd7085, %rd7085, %rd35999;
	addc.cc.u64 %rd7086, %rd7086, %rd36000;
	addc.cc.u64 %rd7087, %rd7087, %rd36001;
	addc.u64 %rd6422, %rd6422, %rd36002;
	
	// end inline asm
	st.global.u64 	[%rd36012], %rd7083;
	st.global.u64 	[%rd36016], %rd7084;
	st.global.u64 	[%rd36018], %rd7085;
	st.global.u64 	[%rd36019], %rd7086;
	st.global.u64 	[%rd36020], %rd7087;
	st.global.u64 	[%rd36021], %rd6422;
	ld.global.u64 	%rd7101, [%rd36012];
	ld.global.u64 	%rd7102, [%rd36016];
	ld.global.u64 	%rd7103, [%rd36018];
	ld.global.u64 	%rd7104, [%rd36019];
	ld.global.u64 	%rd7105, [%rd36020];
	// begin inline asm
	add.cc.u64 %rd7101, %rd7101, %rd35997;
	addc.cc.u64 %rd7102, %rd7102, %rd35998;
	addc.cc.u64 %rd7103, %rd7103, %rd35999;
	addc.cc.u64 %rd7104, %rd7104, %rd36000;
	addc.cc.u64 %rd7105, %rd7105, %rd36001;
	addc.u64 %rd6422, %rd6422, %rd36002;
	
	// end inline asm
	st.global.u64 	[%rd36012], %rd7101;
	st.global.u64 	[%rd36016], %rd7102;
	st.global.u64 	[%rd36018], %rd7103;
	st.global.u64 	[%rd36019], %rd7104;
	st.global.u64 	[%rd36020], %rd7105;
	st.global.u64 	[%rd36021], %rd6422;
	ld.global.u64 	%rd7119, [%rd36012];
	ld.global.u64 	%rd7120, [%rd36016];
	ld.global.u64 	%rd7121, [%rd36018];
	ld.global.u64 	%rd7122, [%rd36019];
	ld.global.u64 	%rd7123, [%rd36020];
	// begin inline asm
	add.cc.u64 %rd7119, %rd7119, %rd35997;
	addc.cc.u64 %rd7120, %rd7120, %rd35998;
	addc.cc.u64 %rd7121, %rd7121, %rd35999;
	addc.cc.u64 %rd7122, %rd7122, %rd36000;
	addc.cc.u64 %rd7123, %rd7123, %rd36001;
	addc.u64 %rd6422, %rd6422, %rd36002;
	
	// end inline asm
	st.global.u64 	[%rd36012], %rd7119;
	st.global.u64 	[%rd36016], %rd7120;
	st.global.u64 	[%rd36018], %rd7121;
	st.global.u64 	[%rd36019], %rd7122;
	st.global.u64 	[%rd36020], %rd7123;
	st.global.u64 	[%rd36021], %rd6422;
	ld.global.u64 	%rd7137, [%rd36012];
	ld.global.u64 	%rd7138, [%rd36016];
	ld.global.u64 	%rd7139, [%rd36018];
	ld.global.u64 	%rd7140, [%rd36019];
	ld.global.u64 	%rd7141, [%rd36020];
	// begin inline asm
	add.cc.u64 %rd7137, %rd7137, %rd35997;
	addc.cc.u64 %rd7138, %rd7138, %rd35998;
	addc.cc.u64 %rd7139, %rd7139, %rd35999;
	addc.cc.u64 %rd7140, %rd7140, %rd36000;
	addc.cc.u64 %rd7141, %rd7141, %rd36001;
	addc.u64 %rd6422, %rd6422, %rd36002;
	
	// end inline asm
	st.global.u64 	[%rd36012], %rd7137;
	st.global.u64 	[%rd36016], %rd7138;
	st.global.u64 	[%rd36018], %rd7139;
	st.global.u64 	[%rd36019], %rd7140;
	st.global.u64 	[%rd36020], %rd7141;
	st.global.u64 	[%rd36021], %rd6422;
	ld.global.u64 	%rd7155, [%rd36012];
	ld.global.u64 	%rd7156, [%rd36016];
	ld.global.u64 	%rd7157, [%rd36018];
	ld.global.u64 	%rd7158, [%rd36019];
	ld.global.u64 	%rd7159, [%rd36020];
	// begin inline asm
	add.cc.u64 %rd7155, %rd7155, %rd35997;
	addc.cc.u64 %rd7156, %rd7156, %rd35998;
	addc.cc.u64 %rd7157, %rd7157, %rd35999;
	addc.cc.u64 %rd7158, %rd7158, %rd36000;
	addc.cc.u64 %rd7159, %rd7159, %rd36001;
	addc.u64 %rd6422, %rd6422, %rd36002;
	
	// end inline asm
	st.global.u64 	[%rd36012], %rd7155;
	st.global.u64 	[%rd36016], %rd7156;
	st.global.u64 	[%rd36018], %rd7157;
	st.global.u64 	[%rd36019], %rd7158;
	st.global.u64 	[%rd36020], %rd7159;
	st.global.u64 	[%rd36021], %rd6422;
	ld.global.u64 	%rd7173, [%rd36012];
	ld.global.u64 	%rd7174, [%rd36016];
	ld.global.u64 	%rd7175, [%rd36018];
	ld.global.u64 	%rd7176, [%rd36019];
	ld.global.u64 	%rd7177, [%rd36020];
	// begin inline asm
	add.cc.u64 %rd7173, %rd7173, %rd35997;
	addc.cc.u64 %rd7174, %rd7174, %rd35998;
	addc.cc.u64 %rd7175, %rd7175, %rd35999;
	addc.cc.u64 %rd7176, %rd7176, %rd36000;
	addc.cc.u64 %rd7177, %rd7177, %rd36001;
	addc.u64 %rd6422, %rd6422, %rd36002;
	
	// end inline asm
	st.global.u64 	[%rd36012], %rd7173;
	st.global.u64 	[%rd36016], %rd7174;
	st.global.u64 	[%rd36018], %rd7175;
	st.global.u64 	[%rd36019], %rd7176;
	st.global.u64 	[%rd36020], %rd7177;
	st.global.u64 	[%rd36021], %rd6422;
	ld.global.u64 	%rd7191, [%rd36012];
	ld.global.u64 	%rd7192, [%rd36016];
	ld.global.u64 	%rd7193, [%rd36018];
	ld.global.u64 	%rd7194, [%rd36019];
	ld.global.u64 	%rd7195, [%rd36020];
	// begin inline asm
	add.cc.u64 %rd7191, %rd7191, %rd35997;
	addc.cc.u64 %rd7192, %rd7192, %rd35998;
	addc.cc.u64 %rd7193, %rd7193, %rd35999;
	addc.cc.u64 %rd7194, %rd7194, %rd36000;
	addc.cc.u64 %rd7195, %rd7195, %rd36001;
	addc.u64 %rd6422, %rd6422, %rd36002;
	
	// end inline asm
	st.global.u64 	[%rd36012], %rd7191;
	st.global.u64 	[%rd36016], %rd7192;
	st.global.u64 	[%rd36018], %rd7193;
	st.global.u64 	[%rd36019], %rd7194;
	st.global.u64 	[%rd36020], %rd7195;
	st.global.u64 	[%rd36021], %rd6422;
	ld.global.u64 	%rd7209, [%rd36012];
	ld.global.u64 	%rd7210, [%rd36016];
	ld.global.u64 	%rd7211, [%rd36018];
	ld.global.u64 	%rd7212, [%rd36019];
	ld.global.u64 	%rd7213, [%rd36020];
	// begin inline asm
	add.cc.u64 %rd7209, %rd7209, %rd35997;
	addc.cc.u64 %rd7210, %rd7210, %rd35998;
	addc.cc.u64 %rd7211, %rd7211, %rd35999;
	addc.cc.u64 %rd7212, %rd7212, %rd36000;
	addc.cc.u64 %rd7213, %rd7213, %rd36001;
	addc.u64 %rd6422, %rd6422, %rd36002;
	
	// end inline asm
	st.global.u64 	[%rd36012], %rd7209;
	st.global.u64 	[%rd36016], %rd7210;
	st.global.u64 	[%rd36018], %rd7211;
	st.global.u64 	[%rd36019], %rd7212;
	st.global.u64 	[%rd36020], %rd7213;
	st.global.u64 	[%rd36021], %rd6422;
	ld.global.u64 	%rd7227, [%rd36012];
	ld.global.u64 	%rd7228, [%rd36016];
	ld.global.u64 	%rd7229, [%rd36018];
	ld.global.u64 	%rd7230, [%rd36019];
	ld.global.u64 	%rd7231, [%rd36020];
	// begin inline asm
	add.cc.u64 %rd7227, %rd7227, %rd35997;
	addc.cc.u64 %rd7228, %rd7228, %rd35998;
	addc.cc.u64 %rd7229, %rd7229, %rd35999;
	addc.cc.u64 %rd7230, %rd7230, %rd36000;
	addc.cc.u64 %rd7231, %rd7231, %rd36001;
	addc.u64 %rd6422, %rd6422, %rd36002;
	
	// end inline asm
	st.global.u64 	[%rd36012], %rd7227;
	st.global.u64 	[%rd36016], %rd7228;
	st.global.u64 	[%rd36018], %rd7229;
	st.global.u64 	[%rd36019], %rd7230;
	st.global.u64 	[%rd36020], %rd7231;
	st.global.u64 	[%rd36021], %rd6422;
	ld.global.u64 	%rd7245, [%rd36012];
	ld.global.u64 	%rd7246, [%rd36016];
	ld.global.u64 	%rd7247, [%rd36018];
	ld.global.u64 	%rd7248, [%rd36019];
	ld.global.u64 	%rd7249, [%rd36020];
	// begin inline asm
	add.cc.u64 %rd7245, %rd7245, %rd35997;
	addc.cc.u64 %rd7246, %rd7246, %rd35998;
	addc.cc.u64 %rd7247, %rd7247, %rd35999;
	addc.cc.u64 %rd7248, %rd7248, %rd36000;
	addc.cc.u64 %rd7249, %rd7249, %rd36001;
	addc.u64 %rd6422, %rd6422, %rd36002;
	
	// end inline asm
	st.global.u64 	[%rd36012], %rd7245;
	st.global.u64 	[%rd36016], %rd7246;
	st.global.u64 	[%rd36018], %rd7247;
	st.global.u64 	[%rd36019], %rd7248;
	st.global.u64 	[%rd36020], %rd7249;
	st.global.u64 	[%rd36021], %rd6422;
	ld.global.u64 	%rd7263, [%rd36012];
	ld.global.u64 	%rd7264, [%rd36016];
	ld.global.u64 	%rd7265, [%rd36018];
	ld.global.u64 	%rd7266, [%rd36019];
	ld.global.u64 	%rd7267, [%rd36020];
	// begin inline asm
	add.cc.u64 %rd7263, %rd7263, %rd35997;
	addc.cc.u64 %rd7264, %rd7264, %rd35998;
	addc.cc.u64 %rd7265, %rd7265, %rd35999;
	addc.cc.u64 %rd7266, %rd7266, %rd36000;
	addc.cc.u64 %rd7267, %rd7267, %rd36001;
	addc.u64 %rd6422, %rd6422, %rd36002;
	
	// end inline asm
	st.global.u64 	[%rd36012], %rd7263;
	st.global.u64 	[%rd36016], %rd7264;
	st.global.u64 	[%rd36018], %rd7265;
	st.global.u64 	[%rd36019], %rd7266;
	st.global.u64 	[%rd36020], %rd7267;
	st.global.u64 	[%rd36021], %rd6422;
	ld.global.u64 	%rd7281, [%rd36012];
	ld.global.u64 	%rd7282, [%rd36016];
	ld.global.u64 	%rd7283, [%rd36018];
	ld.global.u64 	%rd7284, [%rd36019];
	ld.global.u64 	%rd7285, [%rd36020];
	// begin inline asm
	add.cc.u64 %rd7281, %rd7281, %rd35997;
	addc.cc.u64 %rd7282, %rd7282, %rd35998;
	addc.cc.u64 %rd7283, %rd7283, %rd35999;
	addc.cc.u64 %rd7284, %rd7284, %rd36000;
	addc.cc.u64 %rd7285, %rd7285, %rd36001;
	addc.u64 %rd6422, %rd6422, %rd36002;
	
	// end inline asm
	st.global.u64 	[%rd36012], %rd7281;
	st.global.u64 	[%rd36016], %rd7282;
	st.global.u64 	[%rd36018], %rd7283;
	st.global.u64 	[%rd36019], %rd7284;
	st.global.u64 	[%rd36020], %rd7285;
	st.global.u64 	[%rd36021], %rd6422;
	ld.global.u64 	%rd7299, [%rd36012];
	ld.global.u64 	%rd7300, [%rd36016];
	ld.global.u64 	%rd7301, [%rd36018];
	ld.global.u64 	%rd7302, [%rd36019];
	ld.global.u64 	%rd7303, [%rd36020];
	// begin inline asm
	add.cc.u64 %rd7299, %rd7299, %rd35997;
	addc.cc.u64 %rd7300, %rd7300, %rd35998;
	addc.cc.u64 %rd7301, %rd7301, %rd35999;
	addc.cc.u64 %rd7302, %rd7302, %rd36000;
	addc.cc.u64 %rd7303, %rd7303, %rd36001;
	addc.u64 %rd6422, %rd6422, %rd36002;
	
	// end inline asm
	st.global.u64 	[%rd36012], %rd7299;
	st.global.u64 	[%rd36016], %rd7300;
	st.global.u64 	[%rd36018], %rd7301;
	st.global.u64 	[%rd36019], %rd7302;
	st.global.u64 	[%rd36020], %rd7303;
	st.global.u64 	[%rd36021], %rd6422;
	ld.global.u64 	%rd7317, [%rd36012];
	ld.global.u64 	%rd7318, [%rd36016];
	ld.global.u64 	%rd7319, [%rd36018];
	ld.global.u64 	%rd7320, [%rd36019];
	ld.global.u64 	%rd7321, [%rd36020];
	// begin inline asm
	add.cc.u64 %rd7317, %rd7317, %rd35997;
	addc.cc.u64 %rd7318, %rd7318, %rd35998;
	addc.cc.u64 %rd7319, %rd7319, %rd35999;
	addc.cc.u64 %rd7320, %rd7320, %rd36000;
	addc.cc.u64 %rd7321, %rd7321, %rd36001;
	addc.u64 %rd6422, %rd6422, %rd36002;
	
	// end inline asm
	st.global.u64 	[%rd36012], %rd7317;
	st.global.u64 	[%rd36016], %rd7318;
	st.global.u64 	[%rd36018], %rd7319;
	st.global.u64 	[%rd36019], %rd7320;
	st.global.u64 	[%rd36020], %rd7321;
	st.global.u64 	[%rd36021], %rd6422;
	ld.global.u64 	%rd7335, [%rd36012];
	ld.global.u64 	%rd7336, [%rd36016];
	ld.global.u64 	%rd7337, [%rd36018];
	ld.global.u64 	%rd7338, [%rd36019];
	ld.global.u64 	%rd7339, [%rd36020];
	// begin inline asm
	add.cc.u64 %rd7335, %rd7335, %rd35997;
	addc.cc.u64 %rd7336, %rd7336, %rd35998;
	addc.cc.u64 %rd7337, %rd7337, %rd35999;
	addc.cc.u64 %rd7338, %rd7338, %rd36000;
	addc.cc.u64 %rd7339, %rd7339, %rd36001;
	addc.u64 %rd6422, %rd6422, %rd36002;
	
	// end inline asm
	st.global.u64 	[%rd36012], %rd7335;
	st.global.u64 	[%rd36016], %rd7336;
	st.global.u64 	[%rd36018], %rd7337;
	st.global.u64 	[%rd36019], %rd7338;
	st.global.u64 	[%rd36020], %rd7339;
	st.global.u64 	[%rd36021], %rd6422;
	ld.global.u64 	%rd7353, [%rd36012];
	ld.global.u64 	%rd7354, [%rd36016];
	ld.global.u64 	%rd7355, [%rd36018];
	ld.global.u64 	%rd7356, [%rd36019];
	ld.global.u64 	%rd7357, [%rd36020];
	// begin inline asm
	add.cc.u64 %rd7353, %rd7353, %rd35997;
	addc.cc.u64 %rd7354, %rd7354, %rd35998;
	addc.cc.u64 %rd7355, %rd7355, %rd35999;
	addc.cc.u64 %rd7356, %rd7356, %rd36000;
	addc.cc.u64 %rd7357, %rd7357, %rd36001;
	addc.u64 %rd6422, %rd6422, %rd36002;
	
	// end inline asm
	st.global.u64 	[%rd36012], %rd7353;
	st.global.u64 	[%rd36016], %rd7354;
	st.global.u64 	[%rd36018], %rd7355;
	st.global.u64 	[%rd36019], %rd7356;
	st.global.u64 	[%rd36020], %rd7357;
	st.global.u64 	[%rd36021], %rd6422;
	ld.global.u64 	%rd7371, [%rd36012];
	ld.global.u64 	%rd7372, [%rd36016];
	ld.global.u64 	%rd7373, [%rd36018];
	ld.global.u64 	%rd7374, [%rd36019];
	ld.global.u64 	%rd7375, [%rd36020];
	// begin inline asm
	add.cc.u64 %rd7371, %rd7371, %rd35997;
	addc.cc.u64 %rd7372, %rd7372, %rd35998;
	addc.cc.u64 %rd7373, %rd7373, %rd35999;
	addc.cc.u64 %rd7374, %rd7374, %rd36000;
	addc.cc.u64 %rd7375, %rd7375, %rd36001;
	addc.u64 %rd6422, %rd6422, %rd36002;
	
	// end inline asm
	st.global.u64 	[%rd36012], %rd7371;
	st.global.u64 	[%rd36016], %rd7372;
	st.global.u64 	[%rd36018], %rd7373;
	st.global.u64 	[%rd36019], %rd7374;
	st.global.u64 	[%rd36020], %rd7375;
	st.global.u64 	[%rd36021], %rd6422;
	ld.global.u64 	%rd7389, [%rd36012];
	ld.global.u64 	%rd7390, [%rd36016];
	ld.global.u64 	%rd7391, [%rd36018];
	ld.global.u64 	%rd7392, [%rd36019];
	ld.global.u64 	%rd7393, [%rd36020];
	// begin inline asm
	add.cc.u64 %rd7389, %rd7389, %rd35997;
	addc.cc.u64 %rd7390, %rd7390, %rd35998;
	addc.cc.u64 %rd7391, %rd7391, %rd35999;
	addc.cc.u64 %rd7392, %rd7392, %rd36000;
	addc.cc.u64 %rd7393, %rd7393, %rd36001;
	addc.u64 %rd6422, %rd6422, %rd36002;
	
	// end inline asm
	st.global.u64 	[%rd36012], %rd7389;
	st.global.u64 	[%rd36016], %rd7390;
	st.global.u64 	[%rd36018], %rd7391;
	st.global.u64 	[%rd36019], %rd7392;
	st.global.u64 	[%rd36020], %rd7393;
	st.global.u64 	[%rd36021], %rd6422;
	ld.global.u64 	%rd7407, [%rd36012];
	ld.global.u64 	%rd7408, [%rd36016];
	ld.global.u64 	%rd7409, [%rd36018];
	ld.global.u64 	%rd7410, [%rd36019];
	ld.global.u64 	%rd7411, [%rd36020];
	// begin inline asm
	add.cc.u64 %rd7407, %rd7407, %rd35997;
	addc.cc.u64 %rd7408, %rd7408, %rd35998;
	addc.cc.u64 %rd7409, %rd7409, %rd35999;
	addc.cc.u64 %rd7410, %rd7410, %rd36000;
	addc.cc.u64 %rd7411, %rd7411, %rd36001;
	addc.u64 %rd6422, %rd6422, %rd36002;
	
	// end inline asm
	st.global.u64 	[%rd36012], %rd7407;
	st.global.u64 	[%rd36016], %rd7408;
	st.global.u64 	[%rd36018], %rd7409;
	st.global.u64 	[%rd36019], %rd7410;
	st.global.u64 	[%rd36020], %rd7411;
	st.global.u64 	[%rd36021], %rd6422;
	ld.global.u64 	%rd7425, [%rd36012];
	ld.global.u64 	%rd7426, [%rd36016];
	ld.global.u64 	%rd7427, [%rd36018];
	ld.global.u64 	%rd7428, [%rd36019];
	ld.global.u64 	%rd7429, [%rd36020];
	// begin inline asm
	add.cc.u64 %rd7425, %rd7425, %rd35997;
	addc.cc.u64 %rd7426, %rd7426, %rd35998;
	addc.cc.u64 %rd7427, %rd7427, %rd35999;
	addc.cc.u64 %rd7428, %rd7428, %rd36000;
	addc.cc.u64 %rd7429, %rd7429, %rd36001;
	addc.u64 %rd6422, %rd6422, %rd36002;
	
	// end inline asm
	st.global.u64 	[%rd36012], %rd7425;
	st.global.u64 	[%rd36016], %rd7426;
	st.global.u64 	[%rd36018], %rd7427;
	st.global.u64 	[%rd36019], %rd7428;
	st.global.u64 	[%rd36020], %rd7429;
	st.global.u64 	[%rd36021], %rd6422;
	ld.global.u64 	%rd7443, [%rd36012];
	ld.global.u64 	%rd7444, [%rd36016];
	ld.global.u64 	%rd7445, [%rd36018];
	ld.global.u64 	%rd7446, [%rd36019];
	ld.global.u64 	%rd7447, [%rd36020];
	// begin inline asm
	add.cc.u64 %rd7443, %rd7443, %rd35997;
	addc.cc.u64 %rd7444, %rd7444, %rd35998;
	addc.cc.u64 %rd7445, %rd7445, %rd35999;
	addc.cc.u64 %rd7446, %rd7446, %rd36000;
	addc.cc.u64 %rd7447, %rd7447, %rd36001;
	addc.u64 %rd6422, %rd6422, %rd36002;
	
	// end inline asm
	st.global.u64 	[%rd36012], %rd7443;
	st.global.u64 	[%rd36016], %rd7444;
	st.global.u64 	[%rd36018], %rd7445;
	st.global.u64 	[%rd36019], %rd7446;
	st.global.u64 	[%rd36020], %rd7447;
	st.global.u64 	[%rd36021], %rd6422;
	ld.global.u64 	%rd7461, [%rd36012];
	ld.global.u64 	%rd7462, [%rd36016];
	ld.global.u64 	%rd7463, [%rd36018];
	ld.global.u64 	%rd7464, [%rd36019];
	ld.global.u64 	%rd7465, [%rd36020];
	// begin inline asm
	add.cc.u64 %rd7461, %rd7461, %rd35997;
	addc.cc.u64 %rd7462, %rd7462, %rd35998;
	addc.cc.u64 %rd7463, %rd7463, %rd35999;
	addc.cc.u64 %rd7464, %rd7464, %rd36000;
	addc.cc.u64 %rd7465, %rd7465, %rd36001;
	addc.u64 %rd6422, %rd6422, %rd36002;
	
	// end inline asm
	st.global.u64 	[%rd36012], %rd7461;
	st.global.u64 	[%rd36016], %rd7462;
	st.global.u64 	[%rd36018], %rd7463;
	st.global.u64 	[%rd36019], %rd7464;
	st.global.u64 	[%rd36020], %rd7465;
	st.global.u64 	[%rd36021], %rd6422;
	ld.global.u64 	%rd7479, [%rd36012];
	ld.global.u64 	%rd7480, [%rd36016];
	ld.global.u64 	%rd7481, [%rd36018];
	ld.global.u64 	%rd7482, [%rd36019];
	ld.global.u64 	%rd7483, [%rd36020];
	// begin inline asm
	add.cc.u64 %rd7479, %rd7479, %rd35997;
	addc.cc.u64 %rd7480, %rd7480, %rd35998;
	addc.cc.u64 %rd7481, %rd7481, %rd35999;
	addc.cc.u64 %rd7482, %rd7482, %rd36000;
	addc.cc.u64 %rd7483, %rd7483, %rd36001;
	addc.u64 %rd6422, %rd6422, %rd36002;
	
	// end inline asm
	st.global.u64 	[%rd36012], %rd7479;
	st.global.u64 	[%rd36016], %rd7480;
	st.global.u64 	[%rd36018], %rd7481;
	st.global.u64 	[%rd36019], %rd7482;
	st.global.u64 	[%rd36020], %rd7483;
	st.global.u64 	[%rd36021], %rd6422;
	ld.global.u64 	%rd7497, [%rd36012];
	ld.global.u64 	%rd7498, [%rd36016];
	ld.global.u64 	%rd7499, [%rd36018];
	ld.global.u64 	%rd7500, [%rd36019];
	ld.global.u64 	%rd7501, [%rd36020];
	// begin inline asm
	add.cc.u64 %rd7497, %rd7497, %rd35997;
	addc.cc.u64 %rd7498, %rd7498, %rd35998;
	addc.cc.u64 %rd7499, %rd7499, %rd35999;
	addc.cc.u64 %rd7500, %rd7500, %rd36000;
	addc.cc.u64 %rd7501, %rd7501, %rd36001;
	addc.u64 %rd6422, %rd6422, %rd36002;
	
	// end inline asm
	st.global.u64 	[%rd36012], %rd7497;
	st.global.u64 	[%rd36016], %rd7498;
	st.global.u64 	[%rd36018], %rd7499;
	st.global.u64 	[%rd36019], %rd7500;
	st.global.u64 	[%rd36020], %rd7501;
	st.global.u64 	[%rd36021], %rd6422;
	ld.global.u64 	%rd7515, [%rd36012];
	ld.global.u64 	%rd7516, [%rd36016];
	ld.global.u64 	%rd7517, [%rd36018];
	ld.global.u64 	%rd7518, [%rd36019];
	ld.global.u64 	%rd7519, [%rd36020];
	// begin inline asm
	add.cc.u64 %rd7515, %rd7515, %rd35997;
	addc.cc.u64 %rd7516, %rd7516, %rd35998;
	addc.cc.u64 %rd7517, %rd7517, %rd35999;
	addc.cc.u64 %rd7518, %rd7518, %rd36000;
	addc.cc.u64 %rd7519, %rd7519, %rd36001;
	addc.u64 %rd6422, %rd6422, %rd36002;
	
	// end inline asm
	st.global.u64 	[%rd36012], %rd7515;
	st.global.u64 	[%rd36016], %rd7516;
	st.global.u64 	[%rd36018], %rd7517;
	st.global.u64 	[%rd36019], %rd7518;
	st.global.u64 	[%rd36020], %rd7519;
	st.global.u64 	[%rd36021], %rd6422;
	ld.global.u64 	%rd7533, [%rd36012];
	ld.global.u64 	%rd7534, [%rd36016];
	ld.global.u64 	%rd7535, [%rd36018];
	ld.global.u64 	%rd7536, [%rd36019];
	ld.global.u64 	%rd7537, [%rd36020];
	// begin inline asm
	add.cc.u64 %rd7533, %rd7533, %rd35997;
	addc.cc.u64 %rd7534, %rd7534, %rd35998;
	addc.cc.u64 %rd7535, %rd7535, %rd35999;
	addc.cc.u64 %rd7536, %rd7536, %rd36000;
	addc.cc.u64 %rd7537, %rd7537, %rd36001;
	addc.u64 %rd6422, %rd6422, %rd36002;
	
	// end inline asm
	st.global.u64 	[%rd36012], %rd7533;
	st.global.u64 	[%rd36016], %rd7534;
	st.global.u64 	[%rd36018], %rd7535;
	st.global.u64 	[%rd36019], %rd7536;
	st.global.u64 	[%rd36020], %rd7537;
	st.global.u64 	[%rd36021], %rd6422;
	ld.global.u64 	%rd7551, [%rd36012];
	ld.global.u64 	%rd7552, [%rd36016];
	ld.global.u64 	%rd7553, [%rd36018];
	ld.global.u64 	%rd7554, [%rd36019];
	ld.global.u64 	%rd7555, [%rd36020];
	// begin inline asm
	add.cc.u64 %rd7551, %rd7551, %rd35997;
	addc.cc.u64 %rd7552, %rd7552, %rd35998;
	addc.cc.u64 %rd7553, %rd7553, %rd35999;
	addc.cc.u64 %rd7554, %rd7554, %rd36000;
	addc.cc.u64 %rd7555, %rd7555, %rd36001;
	addc.u64 %rd6422, %rd6422, %rd36002;
	
	// end inline asm
	st.global.u64 	[%rd36012], %rd7551;
	st.global.u64 	[%rd36016], %rd7552;
	st.global.u64 	[%rd36018], %rd7553;
	st.global.u64 	[%rd36019], %rd7554;
	st.global.u64 	[%rd36020], %rd7555;
	st.global.u64 	[%rd36021], %rd6422;
	ld.global.u64 	%rd7569, [%rd36012];
	ld.global.u64 	%rd7570, [%rd36016];
	ld.global.u64 	%rd7571, [%rd36018];
	ld.global.u64 	%rd7572, [%rd36019];
	ld.global.u64 	%rd7573, [%rd36020];
	// begin inline asm
	add.cc.u64 %rd7569, %rd7569, %rd35997;
	addc.cc.u64 %rd7570, %rd7570, %rd35998;
	addc.cc.u64 %rd7571, %rd7571, %rd35999;
	addc.cc.u64 %rd7572, %rd7572, %rd36000;
	addc.cc.u64 %rd7573, %rd7573, %rd36001;
	addc.u64 %rd6422, %rd6422, %rd36002;
	
	// end inline asm
	st.global.u64 	[%rd36012], %rd7569;
	st.global.u64 	[%rd36016], %rd7570;
	st.global.u64 	[%rd36018], %rd7571;
	st.global.u64 	[%rd36019], %rd7572;
	st.global.u64 	[%rd36020], %rd7573;
	st.global.u64 	[%rd36021], %rd6422;
	ld.global.u64 	%rd7587, [%rd36012];
	ld.global.u64 	%rd7588, [%rd36016];
	ld.global.u64 	%rd7589, [%rd36018];
	ld.global.u64 	%rd7590, [%rd36019];
	ld.global.u64 	%rd7591, [%rd36020];
	// begin inline asm
	add.cc.u64 %rd7587, %rd7587, %rd35997;
	addc.cc.u64 %rd7588, %rd7588, %rd35998;
	addc.cc.u64 %rd7589, %rd7589, %rd35999;
	addc.cc.u64 %rd7590, %rd7590, %rd36000;
	addc.cc.u64 %rd7591, %rd7591, %rd36001;
	addc.u64 %rd6422, %rd6422, %rd36002;
	
	// end inline asm
	st.global.u64 	[%rd36012], %rd7587;
	st.global.u64 	[%rd36016], %rd7588;
	st.global.u64 	[%rd36018], %rd7589;
	st.global.u64 	[%rd36019], %rd7590;
	st.global.u64 	[%rd36020], %rd7591;
	st.global.u64 	[%rd36021], %rd6422;
	ld.global.u64 	%rd7605, [%rd36012];
	ld.global.u64 	%rd7606, [%rd36016];
	ld.global.u64 	%rd7607, [%rd36018];
	ld.global.u64 	%rd7608, [%rd36019];
	ld.global.u64 	%rd7609, [%rd36020];
	// begin inline asm
	add.cc.u64 %rd7605, %rd7605, %rd35997;
	addc.cc.u64 %rd7606, %rd7606, %rd35998;
	addc.cc.u64 %rd7607, %rd7607, %rd35999;
	addc.cc.u64 %rd7608, %rd7608, %rd36000;
	addc.cc.u64 %rd7609, %rd7609, %rd36001;
	addc.u64 %rd6422, %rd6422, %rd36002;
	
	// end inline asm
	st.global.u64 	[%rd36012], %rd7605;
	st.global.u64 	[%rd36016], %rd7606;
	st.global.u64 	[%rd36018], %rd7607;
	st.global.u64 	[%rd36019], %rd7608;
	st.global.u64 	[%rd36020], %rd7609;
	st.global.u64 	[%rd36021], %rd6422;
	ld.global.u64 	%rd7623, [%rd36012];
	ld.global.u64 	%rd7624, [%rd36016];
	ld.global.u64 	%rd7625, [%rd36018];
	ld.global.u64 	%rd7626, [%rd36019];
	ld.global.u64 	%rd7627, [%rd36020];
	// begin inline asm
	add.cc.u64 %rd7623, %rd7623, %rd35997;
	addc.cc.u64 %rd7624, %rd7624, %rd35998;
	addc.cc.u64 %rd7625, %rd7625, %rd35999;
	addc.cc.u64 %rd7626, %rd7626, %rd36000;
	addc.cc.u64 %rd7627, %rd7627, %rd36001;
	addc.u64 %rd6422, %rd6422, %rd36002;
	
	// end inline asm
	st.global.u64 	[%rd36012], %rd7623;
	st.global.u64 	[%rd36016], %rd7624;
	st.global.u64 	[%rd36018], %rd7625;
	st.global.u64 	[%rd36019], %rd7626;
	st.global.u64 	[%rd36020], %rd7627;
	st.global.u64 	[%rd36021], %rd6422;
	ld.global.u64 	%rd7641, [%rd36012];
	ld.global.u64 	%rd7642, [%rd36016];
	ld.global.u64 	%rd7643, [%rd36018];
	ld.global.u64 	%rd7644, [%rd36019];
	ld.global.u64 	%rd7645, [%rd36020];
	// begin inline asm
	add.cc.u64 %rd7641, %rd7641, %rd35997;
	addc.cc.u64 %rd7642, %rd7642, %rd35998;
	addc.cc.u64 %rd7643, %rd7643, %rd35999;
	addc.cc.u64 %rd7644, %rd7644, %rd36000;
	addc.cc.u64 %rd7645, %rd7645, %rd36001;
	addc.u64 %rd6422, %rd6422, %rd36002;
	
	// end inline asm
	st.global.u64 	[%rd36012], %rd7641;
	st.global.u64 	[%rd36016], %rd7642;
	st.global.u64 	[%rd36018], %rd7643;
	st.global.u64 	[%rd36019], %rd7644;
	st.global.u64 	[%rd36020], %rd7645;
	st.global.u64 	[%rd36021], %rd6422;
	ld.global.u64 	%rd7659, [%rd36012];
	ld.global.u64 	%rd7660, [%rd36016];
	ld.global.u64 	%rd7661, [%rd36018];
	ld.global.u64 	%rd7662, [%rd36019];
	ld.global.u64 	%rd7663, [%rd36020];
	// begin inline asm
	add.cc.u64 %rd7659, %rd7659, %rd35997;
	addc.cc.u64 %rd7660, %rd7660, %rd35998;
	addc.cc.u64 %rd7661, %rd7661, %rd35999;
	addc.cc.u64 %rd7662, %rd7662, %rd36000;
	addc.cc.u64 %rd7663, %rd7663, %rd36001;
	addc.u64 %rd6422, %rd6422, %rd36002;
	
	// end inline asm
	st.global.u64 	[%rd36012], %rd7659;
	st.global.u64 	[%rd36016], %rd7660;
	st.global.u64 	[%rd36018], %rd7661;
	st.global.u64 	[%rd36019], %rd7662;
	st.global.u64 	[%rd36020], %rd7663;
	st.global.u64 	[%rd36021], %rd6422;
	ld.global.u64 	%rd7677, [%rd36012];
	ld.global.u64 	%rd7678, [%rd36016];
	ld.global.u64 	%rd7679, [%rd36018];
	ld.global.u64 	%rd7680, [%rd36019];
	ld.global.u64 	%rd7681, [%rd36020];
	// begin inline asm
	add.cc.u64 %rd7677, %rd7677, %rd35997;
	addc.cc.u64 %rd7678, %rd7678, %rd35998;
	addc.cc.u64 %rd7679, %rd7679, %rd35999;
	addc.cc.u64 %rd7680, %rd7680, %rd36000;
	addc.cc.u64 %rd7681, %rd7681, %rd36001;
	addc.u64 %rd6422, %rd6422, %rd36002;
	
	// end inline asm
	st.global.u64 	[%rd36012], %rd7677;
	st.global.u64 	[%rd36016], %rd7678;
	st.global.u64 	[%rd36018], %rd7679;
	st.global.u64 	[%rd36019], %rd7680;
	st.global.u64 	[%rd36020], %rd7681;
	st.global.u64 	[%rd36021], %rd6422;
	ld.global.u64 	%rd7695, [%rd36012];
	ld.global.u64 	%rd7696, [%rd36016];
	ld.global.u64 	%rd7697, [%rd36018];
	ld.global.u64 	%rd7698, [%rd36019];
	ld.global.u64 	%rd7699, [%rd36020];
	// begin inline asm
	add.cc.u64 %rd7695, %rd7695, %rd35997;
	addc.cc.u64 %rd7696, %rd7696, %rd35998;
	addc.cc.u64 %rd7697, %rd7697, %rd35999;
	addc.cc.u64 %rd7698, %rd7698, %rd36000;
	addc.cc.u64 %rd7699, %rd7699, %rd36001;
	addc.u64 %rd6422, %rd6422, %rd36002;
	
	// end inline asm
	st.global.u64 	[%rd36012], %rd7695;
	st.global.u64 	[%rd36016], %rd7696;
	st.global.u64 	[%rd36018], %rd7697;
	st.global.u64 	[%rd36019], %rd7698;
	st.global.u64 	[%rd36020], %rd7699;
	st.global.u64 	[%rd36021], %rd6422;
	ld.global.u64 	%rd7713, [%rd36012];
	ld.global.u64 	%rd7714, [%rd36016];
	ld.global.u64 	%rd7715, [%rd36018];
	ld.global.u64 	%rd7716, [%rd36019];
	ld.global.u64 	%rd7717, [%rd36020];
	// begin inline asm
	add.cc.u64 %rd7713, %rd7713, %rd35997;
	addc.cc.u64 %rd7714, %rd7714, %rd35998;
	addc.cc.u64 %rd7715, %rd7715, %rd35999;
	addc.cc.u64 %rd7716, %rd7716, %rd36000;
	addc.cc.u64 %rd7717, %rd7717, %rd36001;
	addc.u64 %rd6422, %rd6422, %rd36002;
	
	// end inline asm
	st.global.u64 	[%rd36012], %rd7713;
	st.global.u64 	[%rd36016], %rd7714;
	st.global.u64 	[%rd36018], %rd7715;
	st.global.u64 	[%rd36019], %rd7716;
	st.global.u64 	[%rd36020], %rd7717;
	st.global.u64 	[%rd36021], %rd6422;
	ld.global.u64 	%rd7731, [%rd36012];
	ld.global.u64 	%rd7732, [%rd36016];
	ld.global.u64 	%rd7733, [%rd36018];
	ld.global.u64 	%rd7734, [%rd36019];
	ld.global.u64 	%rd7735, [%rd36020];
	// begin inline asm
	add.cc.u64 %rd7731, %rd7731, %rd35997;
	addc.cc.u64 %rd7732, %rd7732, %rd35998;
	addc.cc.u64 %rd7733, %rd7733, %rd35999;
	addc.cc.u64 %rd7734, %rd7734, %rd36000;
	addc.cc.u64 %rd7735, %rd7735, %rd36001;
	addc.u64 %rd6422, %rd6422, %rd36002;
	
	// end inline asm
	st.global.u64 	[%rd36012], %rd7731;
	st.global.u64 	[%rd36016], %rd7732;
	st.global.u64 	[%rd36018], %rd7733;
	st.global.u64 	[%rd36019], %rd7734;
	st.global.u64 	[%rd36020], %rd7735;
	st.global.u64 	[%rd36021], %rd6422;
	ld.global.u64 	%rd7749, [%rd36012];
	ld.global.u64 	%rd7750, [%rd36016];
	ld.global.u64 	%rd7751, [%rd36018];
	ld.global.u64 	%rd7752, [%rd36019];
	ld.global.u64 	%rd7753, [%rd36020];
	// begin inline asm
	add.cc.u64 %rd7749, %rd7749, %rd35997;
	addc.cc.u64 %rd7750, %rd7750, %rd35998;
	addc.cc.u64 %rd7751, %rd7751, %rd35999;
	addc.cc.u64 %rd7752, %rd7752, %rd36000;
	addc.cc.u64 %rd7753, %rd7753, %rd36001;
	addc.u64 %rd6422, %rd6422, %rd36002;
	
	// end inline asm
	st.global.u64 	[%rd36012], %rd7749;
	st.global.u64 	[%rd36016], %rd7750;
	st.global.u64 	[%rd36018], %rd7751;
	st.global.u64 	[%rd36019], %rd7752;
	st.global.u64 	[%rd36020], %rd7753;
	st.global.u64 	[%rd36021], %rd6422;
	ld.global.u64 	%rd7767, [%rd36012];
	ld.global.u64 	%rd7768, [%rd36016];
	ld.global.u64 	%rd7769, [%rd36018];
	ld.global.u64 	%rd7770, [%rd36019];
	ld.global.u64 	%rd7771, [%rd36020];
	// begin inline asm
	add.cc.u64 %rd7767, %rd7767, %rd35997;
	addc.cc.u64 %rd7768, %rd7768, %rd35998;
	addc.cc.u64 %rd7769, %rd7769, %rd35999;
	addc.cc.u64 %rd7770, %rd7770, %rd36000;
	addc.cc.u64 %rd7771, %rd7771, %rd36001;
	addc.u64 %rd6422, %rd6422, %rd36002;
	
	// end inline asm
	st.global.u64 	[%rd36012], %rd7767;
	st.global.u64 	[%rd36016], %rd7768;
	st.global.u64 	[%rd36018], %rd7769;
	st.global.u64 	[%rd36019], %rd7770;
	st.global.u64 	[%rd36020], %rd7771;
	st.global.u64 	[%rd36021], %rd6422;
	ld.global.u64 	%rd7785, [%rd36012];
	ld.global.u64 	%rd7786, [%rd36016];
	ld.global.u64 	%rd7787, [%rd36018];
	ld.global.u64 	%rd7788, [%rd36019];
	ld.global.u64 	%rd7789, [%rd36020];
	// begin inline asm
	add.cc.u64 %rd7785, %rd7785, %rd35997;
	addc.cc.u64 %rd7786, %rd7786, %rd35998;
	addc.cc.u64 %rd7787, %rd7787, %rd35999;
	addc.cc.u64 %rd7788, %rd7788, %rd36000;
	addc.cc.u64 %rd7789, %rd7789, %rd36001;
	addc.u64 %rd6422, %rd6422, %rd36002;
	
	// end inline asm
	st.global.u64 	[%rd36012], %rd7785;
	st.global.u64 	[%rd36016], %rd7786;
	st.global.u64 	[%rd36018], %rd7787;
	st.global.u64 	[%rd36019], %rd7788;
	st.global.u64 	[%rd36020], %rd7789;
	st.global.u64 	[%rd36021], %rd6422;
	ld.global.u64 	%rd7803, [%rd36012];
	ld.global.u64 	%rd7804, [%rd36016];
	ld.global.u64 	%rd7805, [%rd36018];
	ld.global.u64 	%rd7806, [%rd36019];
	ld.global.u64 	%rd7807, [%rd36020];
	// begin inline asm
	add.cc.u64 %rd7803, %rd7803, %rd35997;
	addc.cc.u64 %rd7804, %rd7804, %rd35998;
	addc.cc.u64 %rd7805, %rd7805, %rd35999;
	addc.cc.u64 %rd7806, %rd7806, %rd36000;
	addc.cc.u64 %rd7807, %rd7807, %rd36001;
	addc.u64 %rd6422, %rd6422, %rd36002;
	
	// end inline asm
	st.global.u64 	[%rd36012], %rd7803;
	st.global.u64 	[%rd36016], %rd7804;
	st.global.u64 	[%rd36018], %rd7805;
	st.global.u64 	[%rd36019], %rd7806;
	st.global.u64 	[%rd36020], %rd7807;
	st.global.u64 	[%rd36021], %rd6422;
	ld.global.u64 	%rd7821, [%rd36012];
	ld.global.u64 	%rd7822, [%rd36016];
	ld.global.u64 	%rd7823, [%rd36018];
	ld.global.u64 	%rd7824, [%rd36019];
	ld.global.u64 	%rd7825, [%rd36020];
	// begin inline asm
	add.cc.u64 %rd7821, %rd7821, %rd35997;
	addc.cc.u64 %rd7822, %rd7822, %rd35998;
	addc.cc.u64 %rd7823, %rd7823, %rd35999;
	addc.cc.u64 %rd7824, %rd7824, %rd36000;
	addc.cc.u64 %rd7825, %rd7825, %rd36001;
	addc.u64 %rd6422, %rd6422, %rd36002;
	
	// end inline asm
	st.global.u64 	[%rd36012], %rd7821;
	st.global.u64 	[%rd36016], %rd7822;
	st.global.u64 	[%rd36018], %rd7823;
	st.global.u64 	[%rd36019], %rd7824;
	st.global.u64 	[%rd36020], %rd7825;
	st.global.u64 	[%rd36021], %rd6422;
	ld.global.u64 	%rd7839, [%rd36012];
	ld.global.u64 	%rd7840, [%rd36016];
	ld.global.u64 	%rd7841, [%rd36018];
	ld.global.u64 	%rd7842, [%rd36019];
	ld.global.u64 	%rd7843, [%rd36020];
	// begin inline asm
	add.cc.u64 %rd7839, %rd7839, %rd35997;
	addc.cc.u64 %rd7840, %rd7840, %rd35998;
	addc.cc.u64 %rd7841, %rd7841, %rd35999;
	addc.cc.u64 %rd7842, %rd7842, %rd36000;
	addc.cc.u64 %rd7843, %rd7843, %rd36001;
	addc.u64 %rd6422, %rd6422, %rd36002;
	
	// end inline asm
	st.global.u64 	[%rd36012], %rd7839;
	st.global.u64 	[%rd36016], %rd7840;
	st.global.u64 	[%rd36018], %rd7841;
	st.global.u64 	[%rd36019], %rd7842;
	st.global.u64 	[%rd36020], %rd7843;
	st.global.u64 	[%rd36021], %rd6422;
	ld.global.u64 	%rd7857, [%rd36012];
	ld.global.u64 	%rd7858, [%rd36016];
	ld.global.u64 	%rd7859, [%rd36018];
	ld.global.u64 	%rd7860, [%rd36019];
	ld.global.u64 	%rd7861, [%rd36020];
	// begin inline asm
	add.cc.u64 %rd7857, %rd7857, %rd35997;
	addc.cc.u64 %rd7858, %rd7858, %rd35998;
	addc.cc.u64 %rd7859, %rd7859, %rd35999;
	addc.cc.u64 %rd7860, %rd7860, %rd36000;
	addc.cc.u64 %rd7861, %rd7861, %rd36001;
	addc.u64 %rd6422, %rd6422, %rd36002;
	
	// end inline asm
	st.global.u64 	[%rd36012], %rd7857;
	st.global.u64 	[%rd36016], %rd7858;
	st.global.u64 	[%rd36018], %rd7859;
	st.global.u64 	[%rd36019], %rd7860;
	st.global.u64 	[%rd36020], %rd7861;
	st.global.u64 	[%rd36021], %rd6422;
	ld.global.u64 	%rd7875, [%rd36012];
	ld.global.u64 	%rd7876, [%rd36016];
	ld.global.u64 	%rd7877, [%rd36018];
	ld.global.u64 	%rd7878, [%rd36019];
	ld.global.u64 	%rd7879, [%rd36020];
	// begin inline asm
	add.cc.u64 %rd7875, %rd7875, %rd35997;
	addc.cc.u64 %rd7876, %rd7876, %rd35998;
	addc.cc.u64 %rd7877, %rd7877, %rd35999;
	addc.cc.u64 %rd7878, %rd7878, %rd36000;
	addc.cc.u64 %rd7879, %rd7879, %rd36001;
	addc.u64 %rd6422, %rd6422, %rd36002;
	
	// end inline asm
	st.global.u64 	[%rd36012], %rd7875;
	st.global.u64 	[%rd36016], %rd7876;
	st.global.u64 	[%rd36018], %rd7877;
	st.global.u64 	[%rd36019], %rd7878;
	st.global.u64 	[%rd36020], %rd7879;
	st.global.u64 	[%rd36021], %rd6422;
	ld.global.u64 	%rd7893, [%rd36012];
	ld.global.u64 	%rd7894, [%rd36016];
	ld.global.u64 	%rd7895, [%rd36018];
	ld.global.u64 	%rd7896, [%rd36019];
	ld.global.u64 	%rd7897, [%rd36020];
	// begin inline asm
	add.cc.u64 %rd7893, %rd7893, %rd35997;
	addc.cc.u64 %rd7894, %rd7894, %rd35998;
	addc.cc.u64 %rd7895, %rd7895, %rd35999;
	addc.cc.u64 %rd7896, %rd7896, %rd36000;
	addc.cc.u64 %rd7897, %rd7897, %rd36001;
	addc.u64 %rd6422, %rd6422, %rd36002;
	
	// end inline asm
	st.global.u64 	[%rd36012], %rd7893;
	st.global.u64 	[%rd36016], %rd7894;
	st.global.u64 	[%rd36018], %rd7895;
	st.global.u64 	[%rd36019], %rd7896;
	st.global.u64 	[%rd36020], %rd7897;
	st.global.u64 	[%rd36021], %rd6422;
	ld.global.u64 	%rd7911, [%rd36012];
	ld.global.u64 	%rd7912, [%rd36016];
	ld.global.u64 	%rd7913, [%rd36018];
	ld.global.u64 	%rd7914, [%rd36019];
	ld.global.u64 	%rd7915, [%rd36020];
	// begin inline asm
	add.cc.u64 %rd7911, %rd7911, %rd35997;
	addc.cc.u64 %rd7912, %rd7912, %rd35998;
	addc.cc.u64 %rd7913, %rd7913, %rd35999;
	addc.cc.u64 %rd7914, %rd7914, %rd36000;
	addc.cc.u64 %rd7915, %rd7915, %rd36001;
	addc.u64 %rd6422, %rd6422, %rd36002;
	
	// end inline asm
	st.global.u64 	[%rd36012], %rd7911;
	st.global.u64 	[%rd36016], %rd7912;
	st.global.u64 	[%rd36018], %rd7913;
	st.global.u64 	[%rd36019], %rd7914;
	st.global.u64 	[%rd36020], %rd7915;
	st.global.u64 	[%rd36021], %rd6422;
	ld.global.u64 	%rd7929, [%rd36012];
	ld.global.u64 	%rd7930, [%rd36016];
	ld.global.u64 	%rd7931, [%rd36018];
	ld.global.u64 	%rd7932, [%rd36019];
	ld.global.u64 	%rd7933, [%rd36020];
	// begin inline asm
	add.cc.u64 %rd7929, %rd7929, %rd35997;
	addc.cc.u64 %rd7930, %rd7930, %rd35998;
	addc.cc.u64 %rd7931, %rd7931, %rd35999;
	addc.cc.u64 %rd7932, %rd7932, %rd36000;
	addc.cc.u64 %rd7933, %rd7933, %rd36001;
	addc.u64 %rd6422, %rd6422, %rd36002;
	
	// end inline asm
	st.global.u64 	[%rd36012], %rd7929;
	st.global.u64 	[%rd36016], %rd7930;
	st.global.u64 	[%rd36018], %rd7931;
	st.global.u64 	[%rd36019], %rd7932;
	st.global.u64 	[%rd36020], %rd7933;
	st.global.u64 	[%rd36021], %rd6422;
	ld.global.u64 	%rd7947, [%rd36012];
	ld.global.u64 	%rd7948, [%rd36016];
	ld.global.u64 	%rd7949, [%rd36018];
	ld.global.u64 	%rd7950, [%rd36019];
	ld.global.u64 	%rd7951, [%rd36020];
	// begin inline asm
	add.cc.u64 %rd7947, %rd7947, %rd35997;
	addc.cc.u64 %rd7948, %rd7948, %rd35998;
	addc.cc.u64 %rd7949, %rd7949, %rd35999;
	addc.cc.u64 %rd7950, %rd7950, %rd36000;
	addc.cc.u64 %rd7951, %rd7951, %rd36001;
	addc.u64 %rd6422, %rd6422, %rd36002;
	
	// end inline asm
	st.global.u64 	[%rd36012], %rd7947;
	st.global.u64 	[%rd36016], %rd7948;
	st.global.u64 	[%rd36018], %rd7949;
	st.global.u64 	[%rd36019], %rd7950;
	st.global.u64 	[%rd36020], %rd7951;
	st.global.u64 	[%rd36021], %rd6422;
	ld.global.u64 	%rd7965, [%rd36012];
	ld.global.u64 	%rd7966, [%rd36016];
	ld.global.u64 	%rd7967, [%rd36018];
	ld.global.u64 	%rd7968, [%rd36019];
	ld.global.u64 	%rd7969, [%rd36020];
	// begin inline asm
	add.cc.u64 %rd7965, %rd7965, %rd35997;
	addc.cc.u64 %rd7966, %rd7966, %rd35998;
	addc.cc.u64 %rd7967, %rd7967, %rd35999;
	addc.cc.u64 %rd7968, %rd7968, %rd36000;
	addc.cc.u64 %rd7969, %rd7969, %rd36001;
	addc.u64 %rd6422, %rd6422, %rd36002;
	
	// end inline asm
	st.global.u64 	[%rd36012], %rd7965;
	st.global.u64 	[%rd36016], %rd7966;
	st.global.u64 	[%rd36018], %rd7967;
	st.global.u64 	[%rd36019], %rd7968;
	st.global.u64 	[%rd36020], %rd7969;
	st.global.u64 	[%rd36021], %rd6422;
	ld.global.u64 	%rd7983, [%rd36012];
	ld.global.u64 	%rd7984, [%rd36016];
	ld.global.u64 	%rd7985, [%rd36018];
	ld.global.u64 	%rd7986, [%rd36019];
	ld.global.u64 	%rd7987, [%rd36020];
	// begin inline asm
	add.cc.u64 %rd7983, %rd7983, %rd35997;
	addc.cc.u64 %rd7984, %rd7984, %rd35998;
	addc.cc.u64 %rd7985, %rd7985, %rd35999;
	addc.cc.u64 %rd7986, %rd7986, %rd36000;
	addc.cc.u64 %rd7987, %rd7987, %rd36001;
	addc.u64 %rd6422, %rd6422, %rd36002;
	
	// end inline asm
	st.global.u64 	[%rd36012], %rd7983;
	st.global.u64 	[%rd36016], %rd7984;
	st.global.u64 	[%rd36018], %rd7985;
	st.global.u64 	[%rd36019], %rd7986;
	st.global.u64 	[%rd36020], %rd7987;
	st.global.u64 	[%rd36021], %rd6422;
	ld.global.u64 	%rd8001, [%rd36012];
	ld.global.u64 	%rd8002, [%rd36016];
	ld.global.u64 	%rd8003, [%rd36018];
	ld.global.u64 	%rd8004, [%rd36019];
	ld.global.u64 	%rd8005, [%rd36020];
	// begin inline asm
	add.cc.u64 %rd8001, %rd8001, %rd35997;
	addc.cc.u64 %rd8002, %rd8002, %rd35998;
	addc.cc.u64 %rd8003, %rd8003, %rd35999;
	addc.cc.u64 %rd8004, %rd8004, %rd36000;
	addc.cc.u64 %rd8005, %rd8005, %rd36001;
	addc.u64 %rd6422, %rd6422, %rd36002;
	
	// end inline asm
	st.global.u64 	[%rd36012], %rd8001;
	st.global.u64 	[%rd36016], %rd8002;
	st.global.u64 	[%rd36018], %rd8003;
	st.global.u64 	[%rd36019], %rd8004;
	st.global.u64 	[%rd36020], %rd8005;
	st.global.u64 	[%rd36021], %rd6422;
	ld.global.u64 	%rd8019, [%rd36012];
	ld.global.u64 	%rd8020, [%rd36016];
	ld.global.u64 	%rd8021, [%rd36018];
	ld.global.u64 	%rd8022, [%rd36019];
	ld.global.u64 	%rd8023, [%rd36020];
	// begin inline asm
	add.cc.u64 %rd8019, %rd8019, %rd35997;
	addc.cc.u64 %rd8020, %rd8020, %rd35998;
	addc.cc.u64 %rd8021, %rd8021, %rd35999;
	addc.cc.u64 %rd8022, %rd8022, %rd36000;
	addc.cc.u64 %rd8023, %rd8023, %rd36001;
	addc.u64 %rd6422, %rd6422, %rd36002;
	
	// end inline asm
	st.global.u64 	[%rd36012], %rd8019;
	st.global.u64 	[%rd36016], %rd8020;
	st.global.u64 	[%rd36018], %rd8021;
	st.global.u64 	[%rd36019], %rd8022;
	st.global.u64 	[%rd36020], %rd8023;
	st.global.u64 	[%rd36021], %rd6422;
	ld.global.u64 	%rd8037, [%rd36012];
	ld.global.u64 	%rd8038, [%rd36016];
	ld.global.u64 	%rd8039, [%rd36018];
	ld.global.u64 	%rd8040, [%rd36019];
	ld.global.u64 	%rd8041, [%rd36020];
	// begin inline asm
	add.cc.u64 %rd8037, %rd8037, %rd35997;
	addc.cc.u64 %rd8038, %rd8038, %rd35998;
	addc.cc.u64 %rd8039, %rd8039, %rd35999;
	addc.cc.u64 %rd8040, %rd8040, %rd36000;
	addc.cc.u64 %rd8041, %rd8041, %rd36001;
	addc.u64 %rd6422, %rd6422, %rd36002;
	
	// end inline asm
	st.global.u64 	[%rd36012], %rd8037;
	st.global.u64 	[%rd36016], %rd8038;
	st.global.u64 	[%rd36018], %rd8039;
	st.global.u64 	[%rd36019], %rd8040;
	st.global.u64 	[%rd36020], %rd8041;
	st.global.u64 	[%rd36021], %rd6422;
	ld.global.u64 	%rd8055, [%rd36012];
	ld.global.u64 	%rd8056, [%rd36016];
	ld.global.u64 	%rd8057, [%rd36018];
	ld.global.u64 	%rd8058, [%rd36019];
	ld.global.u64 	%rd8059, [%rd36020];
	// begin inline asm
	add.cc.u64 %rd8055, %rd8055, %rd35997;
	addc.cc.u64 %rd8056, %rd8056, %rd35998;
	addc.cc.u64 %rd8057, %rd8057, %rd35999;
	addc.cc.u64 %rd8058, %rd8058, %rd36000;
	addc.cc.u64 %rd8059, %rd8059, %rd36001;
	addc.u64 %rd6422, %rd6422, %rd36002;
	
	// end inline asm
	st.global.u64 	[%rd36012], %rd8055;
	st.global.u64 	[%rd36016], %rd8056;
	st.global.u64 	[%rd36018], %rd8057;
	st.global.u64 	[%rd36019], %rd8058;
	st.global.u64 	[%rd36020], %rd8059;
	st.global.u64 	[%rd36021], %rd6422;
	ld.global.u64 	%rd8073, [%rd36012];
	ld.global.u64 	%rd8074, [%rd36016];
	ld.global.u64 	%rd8075, [%rd36018];
	ld.global.u64 	%rd8076, [%rd36019];
	ld.global.u64 	%rd8077, [%rd36020];
	// begin inline asm
	add.cc.u64 %rd8073, %rd8073, %rd35997;
	addc.cc.u64 %rd8074, %rd8074, %rd35998;
	addc.cc.u64 %rd8075, %rd8075, %rd35999;
	addc.cc.u64 %rd8076, %rd8076, %rd36000;
	addc.cc.u64 %rd8077, %rd8077, %rd36001;
	addc.u64 %rd6422, %rd6422, %rd36002;
	
	// end inline asm
	st.global.u64 	[%rd36012], %rd8073;
	st.global.u64 	[%rd36016], %rd8074;
	st.global.u64 	[%rd36018], %rd8075;
	st.global.u64 	[%rd36019], %rd8076;
	st.global.u64 	[%rd36020], %rd8077;
	st.global.u64 	[%rd36021], %rd6422;
	ld.global.u64 	%rd8091, [%rd36012];
	ld.global.u64 	%rd8092, [%rd36016];
	ld.global.u64 	%rd8093, [%rd36018];
	ld.global.u64 	%rd8094, [%rd36019];
	ld.global.u64 	%rd8095, [%rd36020];
	// begin inline asm
	add.cc.u64 %rd8091, %rd8091, %rd35997;
	addc.cc.u64 %rd8092, %rd8092, %rd35998;
	addc.cc.u64 %rd8093, %rd8093, %rd35999;
	addc.cc.u64 %rd8094, %rd8094, %rd36000;
	addc.cc.u64 %rd8095, %rd8095, %rd36001;
	addc.u64 %rd6422, %rd6422, %rd36002;
	
	// end inline asm
	st.global.u64 	[%rd36012], %rd8091;
	st.global.u64 	[%rd36016], %rd8092;
	st.global.u64 	[%rd36018], %rd8093;
	st.global.u64 	[%rd36019], %rd8094;
	st.global.u64 	[%rd36020], %rd8095;
	st.global.u64 	[%rd36021], %rd6422;
	ld.global.u64 	%rd8109, [%rd36012];
	ld.global.u64 	%rd8110, [%rd36016];
	ld.global.u64 	%rd8111, [%rd36018];
	ld.global.u64 	%rd8112, [%rd36019];
	ld.global.u64 	%rd8113, [%rd36020];
	// begin inline asm
	add.cc.u64 %rd8109, %rd8109, %rd35997;
	addc.cc.u64 %rd8110, %rd8110, %rd35998;
	addc.cc.u64 %rd8111, %rd8111, %rd35999;
	addc.cc.u64 %rd8112, %rd8112, %rd36000;
	addc.cc.u64 %rd8113, %rd8113, %rd36001;
	addc.u64 %rd6422, %rd6422, %rd36002;
	
	// end inline asm
	st.global.u64 	[%rd36012], %rd8109;
	st.global.u64 	[%rd36016], %rd8110;
	st.global.u64 	[%rd36018], %rd8111;
	st.global.u64 	[%rd36019], %rd8112;
	st.global.u64 	[%rd36020], %rd8113;
	st.global.u64 	[%rd36021], %rd6422;
	ld.global.u64 	%rd8127, [%rd36012];
	ld.global.u64 	%rd8128, [%rd36016];
	ld.global.u64 	%rd8129, [%rd36018];
	ld.global.u64 	%rd8130, [%rd36019];
	ld.global.u64 	%rd8131, [%rd36020];
	// begin inline asm
	add.cc.u64 %rd8127, %rd8127, %rd35997;
	addc.cc.u64 %rd8128, %rd8128, %rd35998;
	addc.cc.u64 %rd8129, %rd8129, %rd35999;
	addc.cc.u64 %rd8130, %rd8130, %rd36000;
	addc.cc.u64 %rd8131, %rd8131, %rd36001;
	addc.u64 %rd6422, %rd6422, %rd36002;
	
	// end inline asm
	st.global.u64 	[%rd36012], %rd8127;
	st.global.u64 	[%rd36016], %rd8128;
	st.global.u64 	[%rd36018], %rd8129;
	st.global.u64 	[%rd36019], %rd8130;
	st.global.u64 	[%rd36020], %rd8131;
	st.global.u64 	[%rd36021], %rd6422;
	ld.global.u64 	%rd8145, [%rd36012];
	ld.global.u64 	%rd8146, [%rd36016];
	ld.global.u64 	%rd8147, [%rd36018];
	ld.global.u64 	%rd8148, [%rd36019];
	ld.global.u64 	%rd8149, [%rd36020];
	// begin inline asm
	add.cc.u64 %rd8145, %rd8145, %rd35997;
	addc.cc.u64 %rd8146, %rd8146, %rd35998;
	addc.cc.u64 %rd8147, %rd8147, %rd35999;
	addc.cc.u64 %rd8148, %rd8148, %rd36000;
	addc.cc.u64 %rd8149, %rd8149, %rd36001;
	addc.u64 %rd6422, %rd6422, %rd36002;
	
	// end inline asm
	st.global.u64 	[%rd36012], %rd8145;
	st.global.u64 	[%rd36016], %rd8146;
	st.global.u64 	[%rd36018], %rd8147;
	st.global.u64 	[%rd36019], %rd8148;
	st.global.u64 	[%rd36020], %rd8149;
	st.global.u64 	[%rd36021], %rd6422;
	ld.global.u64 	%rd8163, [%rd36012];
	ld.global.u64 	%rd8164, [%rd36016];
	ld.global.u64 	%rd8165, [%rd36018];
	ld.global.u64 	%rd8166, [%rd36019];
	ld.global.u64 	%rd8167, [%rd36020];
	// begin inline asm
	add.cc.u64 %rd8163, %rd8163, %rd35997;
	addc.cc.u64 %rd8164, %rd8164, %rd35998;
	addc.cc.u64 %rd8165, %rd8165, %rd35999;
	addc.cc.u64 %rd8166, %rd8166, %rd36000;
	addc.cc.u64 %rd8167, %rd8167, %rd36001;
	addc.u64 %rd6422, %rd6422, %rd36002;
	
	// end inline asm
	st.global.u64 	[%rd36012], %rd8163;
	st.global.u64 	[%rd36016], %rd8164;
	st.global.u64 	[%rd36018], %rd8165;
	st.global.u64 	[%rd36019], %rd8166;
	st.global.u64 	[%rd36020], %rd8167;
	st.global.u64 	[%rd36021], %rd6422;
	ld.global.u64 	%rd8181, [%rd36012];
	ld.global.u64 	%rd8182, [%rd36016];
	ld.global.u64 	%rd8183, [%rd36018];
	ld.global.u64 	%rd8184, [%rd36019];
	ld.global.u64 	%rd8185, [%rd36020];
	// begin inline asm
	add.cc.u64 %rd8181, %rd8181, %rd35997;
	addc.cc.u64 %rd8182, %rd8182, %rd35998;
	addc.cc.u64 %rd8183, %rd8183, %rd35999;
	addc.cc.u64 %rd8184, %rd8184, %rd36000;
	addc.cc.u64 %rd8185, %rd8185, %rd36001;
	addc.u64 %rd6422, %rd6422, %rd36002;
	
	// end inline asm
	st.global.u64 	[%rd36012], %rd8181;
	st.global.u64 	[%rd36016], %rd8182;
	st.global.u64 	[%rd36018], %rd8183;
	st.global.u64 	[%rd36019], %rd8184;
	st.global.u64 	[%rd36020], %rd8185;
	st.global.u64 	[%rd36021], %rd6422;
	ld.global.u64 	%rd8199, [%rd36012];
	ld.global.u64 	%rd8200, [%rd36016];
	ld.global.u64 	%rd8201, [%rd36018];
	ld.global.u64 	%rd8202, [%rd36019];
	ld.global.u64 	%rd8203, [%rd36020];
	// begin inline asm
	add.cc.u64 %rd8199, %rd8199, %rd35997;
	addc.cc.u64 %rd8200, %rd8200, %rd35998;
	addc.cc.u64 %rd8201, %rd8201, %rd35999;
	addc.cc.u64 %rd8202, %rd8202, %rd36000;
	addc.cc.u64 %rd8203, %rd8203, %rd36001;
	addc.u64 %rd6422, %rd6422, %rd36002;
	
	// end inline asm
	st.global.u64 	[%rd36012], %rd8199;
	st.global.u64 	[%rd36016], %rd8200;
	st.global.u64 	[%rd36018], %rd8201;
	st.global.u64 	[%rd36019], %rd8202;
	st.global.u64 	[%rd36020], %rd8203;
	st.global.u64 	[%rd36021], %rd6422;
	ld.global.u64 	%rd8217, [%rd36012];
	ld.global.u64 	%rd8218, [%rd36016];
	ld.global.u64 	%rd8219, [%rd36018];
	ld.global.u64 	%rd8220, [%rd36019];
	ld.global.u64 	%rd8221, [%rd36020];
	// begin inline asm
	add.cc.u64 %rd8217, %rd8217, %rd35997;
	addc.cc.u64 %rd8218, %rd8218, %rd35998;
	addc.cc.u64 %rd8219, %rd8219, %rd35999;
	addc.cc.u64 %rd8220, %rd8220, %rd36000;
	addc.cc.u64 %rd8221, %rd8221, %rd36001;
	addc.u64 %rd6422, %rd6422, %rd36002;
	
	// end inline asm
	st.global.u64 	[%rd36012], %rd8217;
	st.global.u64 	[%rd36016], %rd8218;
	st.global.u64 	[%rd36018], %rd8219;
	st.global.u64 	[%rd36019], %rd8220;
	st.global.u64 	[%rd36020], %rd8221;
	st.global.u64 	[%rd36021], %rd6422;
	ld.global.u64 	%rd8235, [%rd36012];
	ld.global.u64 	%rd8236, [%rd36016];
	ld.global.u64 	%rd8237, [%rd36018];
	ld.global.u64 	%rd8238, [%rd36019];
	ld.global.u64 	%rd8239, [%rd36020];
	// begin inline asm
	add.cc.u64 %rd8235, %rd8235, %rd35997;
	addc.cc.u64 %rd8236, %rd8236, %rd35998;
	addc.cc.u64 %rd8237, %rd8237, %rd35999;
	addc.cc.u64 %rd8238, %rd8238, %rd36000;
	addc.cc.u64 %rd8239, %rd8239, %rd36001;
	addc.u64 %rd6422, %rd6422, %rd36002;
	
	// end inline asm
	st.global.u64 	[%rd36012], %rd8235;
	st.global.u64 	[%rd36016], %rd8236;
	st.global.u64 	[%rd36018], %rd8237;
	st.global.u64 	[%rd36019], %rd8238;
	st.global.u64 	[%rd36020], %rd8239;
	st.global.u64 	[%rd36021], %rd6422;
	ld.global.u64 	%rd8253, [%rd36012];
	ld.global.u64 	%rd8254, [%rd36016];
	ld.global.u64 	%rd8255, [%rd36018];
	ld.global.u64 	%rd8256, [%rd36019];
	ld.global.u64 	%rd8257, [%rd36020];
	// begin inline asm
	add.cc.u64 %rd8253, %rd8253, %rd35997;
	addc.cc.u64 %rd8254, %rd8254, %rd35998;
	addc.cc.u64 %rd8255, %rd8255, %rd35999;
	addc.cc.u64 %rd8256, %rd8256, %rd36000;
	addc.cc.u64 %rd8257, %rd8257, %rd36001;
	addc.u64 %rd6422, %rd6422, %rd36002;
	
	// end inline asm
	st.global.u64 	[%rd36012], %rd8253;
	st.global.u64 	[%rd36016], %rd8254;
	st.global.u64 	[%rd36018], %rd8255;
	st.global.u64 	[%rd36019], %rd8256;
	st.global.u64 	[%rd36020], %rd8257;
	st.global.u64 	[%rd36021], %rd6422;
	ld.global.u64 	%rd8271, [%rd36012];
	ld.global.u64 	%rd8272, [%rd36016];
	ld.global.u64 	%rd8273, [%rd36018];
	ld.global.u64 	%rd8274, [%rd36019];
	ld.global.u64 	%rd8275, [%rd36020];
	// begin inline asm
	add.cc.u64 %rd8271, %rd8271, %rd35997;
	addc.cc.u64 %rd8272, %rd8272, %rd35998;
	addc.cc.u64 %rd8273, %rd8273, %rd35999;
	addc.cc.u64 %rd8274, %rd8274, %rd36000;
	addc.cc.u64 %rd8275, %rd8275, %rd36001;
	addc.u64 %rd6422, %rd6422, %rd36002;
	
	// end inline asm
	st.global.u64 	[%rd36012], %rd8271;
	st.global.u64 	[%rd36016], %rd8272;
	st.global.u64 	[%rd36018], %rd8273;
	st.global.u64 	[%rd36019], %rd8274;
	st.global.u64 	[%rd36020], %rd8275;
	st.global.u64 	[%rd36021], %rd6422;
	ld.global.u64 	%rd8289, [%rd36012];
	ld.global.u64 	%rd8290, [%rd36016];
	ld.global.u64 	%rd8291, [%rd36018];
	ld.global.u64 	%rd8292, [%rd36019];
	ld.global.u64 	%rd8293, [%rd36020];
	// begin inline asm
	add.cc.u64 %rd8289, %rd8289, %rd35997;
	addc.cc.u64 %rd8290, %rd8290, %rd35998;
	addc.cc.u64 %rd8291, %rd8291, %rd35999;
	addc.cc.u64 %rd8292, %rd8292, %rd36000;
	addc.cc.u64 %rd8293, %rd8293, %rd36001;
	addc.u64 %rd6422, %rd6422, %rd36002;
	
	// end inline asm
	st.global.u64 	[%rd36012], %rd8289;
	st.global.u64 	[%rd36016], %rd8290;
	st.global.u64 	[%rd36018], %rd8291;
	st.global.u64 	[%rd36019], %rd8292;
	st.global.u64 	[%rd36020], %rd8293;
	st.global.u64 	[%rd36021], %rd6422;
	ld.global.u64 	%rd8307, [%rd36012];
	ld.global.u64 	%rd8308, [%rd36016];
	ld.global.u64 	%rd8309, [%rd36018];
	ld.global.u64 	%rd8310, [%rd36019];
	ld.global.u64 	%rd8311, [%rd36020];
	// begin inline asm
	add.cc.u64 %rd8307, %rd8307, %rd35997;
	addc.cc.u64 %rd8308, %rd8308, %rd35998;
	addc.cc.u64 %rd8309, %rd8309, %rd35999;
	addc.cc.u64 %rd8310, %rd8310, %rd36000;
	addc.cc.u64 %rd8311, %rd8311, %rd36001;
	addc.u64 %rd6422, %rd6422, %rd36002;
	
	// end inline asm
	st.global.u64 	[%rd36012], %rd8307;
	st.global.u64 	[%rd36016], %rd8308;
	st.global.u64 	[%rd36018], %rd8309;
	st.global.u64 	[%rd36019], %rd8310;
	st.global.u64 	[%rd36020], %rd8311;
	st.global.u64 	[%rd36021], %rd6422;
	ld.global.u64 	%rd8325, [%rd36012];
	ld.global.u64 	%rd8326, [%rd36016];
	ld.global.u64 	%rd8327, [%rd36018];
	ld.global.u64 	%rd8328, [%rd36019];
	ld.global.u64 	%rd8329, [%rd36020];
	// begin inline asm
	add.cc.u64 %rd8325, %rd8325, %rd35997;
	addc.cc.u64 %rd8326, %rd8326, %rd35998;
	addc.cc.u64 %rd8327, %rd8327, %rd35999;
	addc.cc.u64 %rd8328, %rd8328, %rd36000;
	addc.cc.u64 %rd8329, %rd8329, %rd36001;
	addc.u64 %rd6422, %rd6422, %rd36002;
	
	// end inline asm
	st.global.u64 	[%rd36012], %rd8325;
	st.global.u64 	[%rd36016], %rd8326;
	st.global.u64 	[%rd36018], %rd8327;
	st.global.u64 	[%rd36019], %rd8328;
	st.global.u64 	[%rd36020], %rd8329;
	st.global.u64 	[%rd36021], %rd6422;
	ld.global.u64 	%rd8343, [%rd36012];
	ld.global.u64 	%rd8344, [%rd36016];
	ld.global.u64 	%rd8345, [%rd36018];
	ld.global.u64 	%rd8346, [%rd36019];
	ld.global.u64 	%rd8347, [%rd36020];
	// begin inline asm
	add.cc.u64 %rd8343, %rd8343, %rd35997;
	addc.cc.u64 %rd8344, %rd8344, %rd35998;
	addc.cc.u64 %rd8345, %rd8345, %rd35999;
	addc.cc.u64 %rd8346, %rd8346, %rd36000;
	addc.cc.u64 %rd8347, %rd8347, %rd36001;
	addc.u64 %rd6422, %rd6422, %rd36002;
	
	// end inline asm
	st.global.u64 	[%rd36012], %rd8343;
	st.global.u64 	[%rd36016], %rd8344;
	st.global.u64 	[%rd36018], %rd8345;
	st.global.u64 	[%rd36019], %rd8346;
	st.global.u64 	[%rd36020], %rd8347;
	st.global.u64 	[%rd36021], %rd6422;
	ld.global.u64 	%rd8361, [%rd36012];
	ld.global.u64 	%rd8362, [%rd36016];
	ld.global.u64 	%rd8363, [%rd36018];
	ld.global.u64 	%rd8364, [%rd36019];
	ld.global.u64 	%rd8365, [%rd36020];
	// begin inline asm
	add.cc.u64 %rd8361, %rd8361, %rd35997;
	addc.cc.u64 %rd8362, %rd8362, %rd35998;
	addc.cc.u64 %rd8363, %rd8363, %rd35999;
	addc.cc.u64 %rd8364, %rd8364, %rd36000;
	addc.cc.u64 %rd8365, %rd8365, %rd36001;
	addc.u64 %rd6422, %rd6422, %rd36002;
	
	// end inline asm
	st.global.u64 	[%rd36012], %rd8361;
	st.global.u64 	[%rd36016], %rd8362;
	st.global.u64 	[%rd36018], %rd8363;
	st.global.u64 	[%rd36019], %rd8364;
	st.global.u64 	[%rd36020], %rd8365;
	st.global.u64 	[%rd36021], %rd6422;
	ld.global.u64 	%rd8379, [%rd36012];
	ld.global.u64 	%rd8380, [%rd36016];
	ld.global.u64 	%rd8381, [%rd36018];
	ld.global.u64 	%rd8382, [%rd36019];
	ld.global.u64 	%rd8383, [%rd36020];
	// begin inline asm
	add.cc.u64 %rd8379, %rd8379, %rd35997;
	addc.cc.u64 %rd8380, %rd8380, %rd35998;
	addc.cc.u64 %rd8381, %rd8381, %rd35999;
	addc.cc.u64 %rd8382, %rd8382, %rd36000;
	addc.cc.u64 %rd8383, %rd8383, %rd36001;
	addc.u64 %rd6422, %rd6422, %rd36002;
	
	// end inline asm
	st.global.u64 	[%rd36012], %rd8379;
	st.global.u64 	[%rd36016], %rd8380;
	st.global.u64 	[%rd36018], %rd8381;
	st.global.u64 	[%rd36019], %rd8382;
	st.global.u64 	[%rd36020], %rd8383;
	st.global.u64 	[%rd36021], %rd6422;
	ld.global.u64 	%rd8397, [%rd36012];
	ld.global.u64 	%rd8398, [%rd36016];
	ld.global.u64 	%rd8399, [%rd36018];
	ld.global.u64 	%rd8400, [%rd36019];
	ld.global.u64 	%rd8401, [%rd36020];
	// begin inline asm
	add.cc.u64 %rd8397, %rd8397, %rd35997;
	addc.cc.u64 %rd8398, %rd8398, %rd35998;
	addc.cc.u64 %rd8399, %rd8399, %rd35999;
	addc.cc.u64 %rd8400, %rd8400, %rd36000;
	addc.cc.u64 %rd8401, %rd8401, %rd36001;
	addc.u64 %rd6422, %rd6422, %rd36002;
	
	// end inline asm
	st.global.u64 	[%rd36012], %rd8397;
	st.global.u64 	[%rd36016], %rd8398;
	st.global.u64 	[%rd36018], %rd8399;
	st.global.u64 	[%rd36019], %rd8400;
	st.global.u64 	[%rd36020], %rd8401;
	st.global.u64 	[%rd36021], %rd6422;
	ld.global.u64 	%rd8415, [%rd36012];
	ld.global.u64 	%rd8416, [%rd36016];
	ld.global.u64 	%rd8417, [%rd36018];
	ld.global.u64 	%rd8418, [%rd36019];
	ld.global.u64 	%rd8419, [%rd36020];
	// begin inline asm
	add.cc.u64 %rd8415, %rd8415, %rd35997;
	addc.cc.u64 %rd8416, %rd8416, %rd35998;
	addc.cc.u64 %rd8417, %rd8417, %rd35999;
	addc.cc.u64 %rd8418, %rd8418, %rd36000;
	addc.cc.u64 %rd8419, %rd8419, %rd36001;
	addc.u64 %rd6422, %rd6422, %rd36002;
	
	// end inline asm
	st.global.u64 	[%rd36012], %rd8415;
	st.global.u64 	[%rd36016], %rd8416;
	st.global.u64 	[%rd36018], %rd8417;
	st.global.u64 	[%rd36019], %rd8418;
	st.global.u64 	[%rd36020], %rd8419;
	st.global.u64 	[%rd36021], %rd6422;
	ld.global.u64 	%rd8433, [%rd36012];
	ld.global.u64 	%rd8434, [%rd36016];
	ld.global.u64 	%rd8435, [%rd36018];
	ld.global.u64 	%rd8436, [%rd36019];
	ld.global.u64 	%rd8437, [%rd36020];
	// begin inline asm
	add.cc.u64 %rd8433, %rd8433, %rd35997;
	addc.cc.u64 %rd8434, %rd8434, %rd35998;
	addc.cc.u64 %rd8435, %rd8435, %rd35999;
	addc.cc.u64 %rd8436, %rd8436, %rd36000;
	addc.cc.u64 %rd8437, %rd8437, %rd36001;
	addc.u64 %rd6422, %rd6422, %rd36002;
	
	// end inline asm
	st.global.u64 	[%rd36012], %rd8433;
	st.global.u64 	[%rd36016], %rd8434;
	st.global.u64 	[%rd36018], %rd8435;
	st.global.u64 	[%rd36019], %rd8436;
	st.global.u64 	[%rd36020], %rd8437;
	st.global.u64 	[%rd36021], %rd6422;
	ld.global.u64 	%rd8451, [%rd36012];
	ld.global.u64 	%rd8452, [%rd36016];
	ld.global.u64 	%rd8453, [%rd36018];
	ld.global.u64 	%rd8454, [%rd36019];
	ld.global.u64 	%rd8455, [%rd36020];
	// begin inline asm
	add.cc.u64 %rd8451, %rd8451, %rd35997;
	addc.cc.u64 %rd8452, %rd8452, %rd35998;
	addc.cc.u64 %rd8453, %rd8453, %rd35999;
	addc.cc.u64 %rd8454, %rd8454, %rd36000;
	addc.cc.u64 %rd8455, %rd8455, %rd36001;
	addc.u64 %rd6422, %rd6422, %rd36002;
	
	// end inline asm
	st.global.u64 	[%rd36012], %rd8451;
	st.global.u64 	[%rd36016], %rd8452;
	st.global.u64 	[%rd36018], %rd8453;
	st.global.u64 	[%rd36019], %rd8454;
	st.global.u64 	[%rd36020], %rd8455;
	st.global.u64 	[%rd36021], %rd6422;
	ld.global.u64 	%rd8469, [%rd36012];
	ld.global.u64 	%rd8470, [%rd36016];
	ld.global.u64 	%rd8471, [%rd36018];
	ld.global.u64 	%rd8472, [%rd36019];
	ld.global.u64 	%rd8473, [%rd36020];
	// begin inline asm
	add.cc.u64 %rd8469, %rd8469, %rd35997;
	addc.cc.u64 %rd8470, %rd8470, %rd35998;
	addc.cc.u64 %rd8471, %rd8471, %rd35999;
	addc.cc.u64 %rd8472, %rd8472, %rd36000;
	addc.cc.u64 %rd8473, %rd8473, %rd36001;
	addc.u64 %rd6422, %rd6422, %rd36002;
	
	// end inline asm
	st.global.u64 	[%rd36012], %rd8469;
	st.global.u64 	[%rd36016], %rd8470;
	st.global.u64 	[%rd36018], %rd8471;
	st.global.u64 	[%rd36019], %rd8472;
	st.global.u64 	[%rd36020], %rd8473;
	st.global.u64 	[%rd36021], %rd6422;
	ld.global.u64 	%rd8487, [%rd36012];
	ld.global.u64 	%rd8488, [%rd36016];
	ld.global.u64 	%rd8489, [%rd36018];
	ld.global.u64 	%rd8490, [%rd36019];
	ld.global.u64 	%rd8491, [%rd36020];
	// begin inline asm
	add.cc.u64 %rd8487, %rd8487, %rd35997;
	addc.cc.u64 %rd8488, %rd8488, %rd35998;
	addc.cc.u64 %rd8489, %rd8489, %rd35999;
	addc.cc.u64 %rd8490, %rd8490, %rd36000;
	addc.cc.u64 %rd8491, %rd8491, %rd36001;
	addc.u64 %rd6422, %rd6422, %rd36002;
	
	// end inline asm
	st.global.u64 	[%rd36012], %rd8487;
	st.global.u64 	[%rd36016], %rd8488;
	st.global.u64 	[%rd36018], %rd8489;
	st.global.u64 	[%rd36019], %rd8490;
	st.global.u64 	[%rd36020], %rd8491;
	st.global.u64 	[%rd36021], %rd6422;
	ld.global.u64 	%rd8505, [%rd36012];
	ld.global.u64 	%rd8506, [%rd36016];
	ld.global.u64 	%rd8507, [%rd36018];
	ld.global.u64 	%rd8508, [%rd36019];
	ld.global.u64 	%rd8509, [%rd36020];
	// begin inline asm
	add.cc.u64 %rd8505, %rd8505, %rd35997;
	addc.cc.u64 %rd8506, %rd8506, %rd35998;
	addc.cc.u64 %rd8507, %rd8507, %rd35999;
	addc.cc.u64 %rd8508, %rd8508, %rd36000;
	addc.cc.u64 %rd8509, %rd8509, %rd36001;
	addc.u64 %rd6422, %rd6422, %rd36002;
	
	// end inline asm
	st.global.u64 	[%rd36012], %rd8505;
	st.global.u64 	[%rd36016], %rd8506;
	st.global.u64 	[%rd36018], %rd8507;
	st.global.u64 	[%rd36019], %rd8508;
	st.global.u64 	[%rd36020], %rd8509;
	st.global.u64 	[%rd36021], %rd6422;
	ld.global.u64 	%rd8523, [%rd36012];
	ld.global.u64 	%rd8524, [%rd36016];
	ld.global.u64 	%rd8525, [%rd36018];
	ld.global.u64 	%rd8526, [%rd36019];
	ld.global.u64 	%rd8527, [%rd36020];
	// begin inline asm
	add.cc.u64 %rd8523, %rd8523, %rd35997;
	addc.cc.u64 %rd8524, %rd8524, %rd35998;
	addc.cc.u64 %rd8525, %rd8525, %rd35999;
	addc.cc.u64 %rd8526, %rd8526, %rd36000;
	addc.cc.u64 %rd8527, %rd8527, %rd36001;
	addc.u64 %rd6422, %rd6422, %rd36002;
	
	// end inline asm
	st.global.u64 	[%rd36012], %rd8523;
	st.global.u64 	[%rd36016], %rd8524;
	st.global.u64 	[%rd36018], %rd8525;
	st.global.u64 	[%rd36019], %rd8526;
	st.global.u64 	[%rd36020], %rd8527;
	st.global.u64 	[%rd36021], %rd6422;
	ld.global.u64 	%rd8541, [%rd36012];
	ld.global.u64 	%rd8542, [%rd36016];
	ld.global.u64 	%rd8543, [%rd36018];
	ld.global.u64 	%rd8544, [%rd36019];
	ld.global.u64 	%rd8545, [%rd36020];
	// begin inline asm
	add.cc.u64 %rd8541, %rd8541, %rd35997;
	addc.cc.u64 %rd8542, %rd8542, %rd35998;
	addc.cc.u64 %rd8543, %rd8543, %rd35999;
	addc.cc.u64 %rd8544, %rd8544, %rd36000;
	addc.cc.u64 %rd8545, %rd8545, %rd36001;
	addc.u64 %rd6422, %rd6422, %rd36002;
	
	// end inline asm
	st.global.u64 	[%rd36012], %rd8541;
	st.global.u64 	[%rd36016], %rd8542;
	st.global.u64 	[%rd36018], %rd8543;
	st.global.u64 	[%rd36019], %rd8544;
	st.global.u64 	[%rd36020], %rd8545;
	st.global.u64 	[%rd36021], %rd6422;
	ld.global.u64 	%rd8559, [%rd36012];
	ld.global.u64 	%rd8560, [%rd36016];
	ld.global.u64 	%rd8561, [%rd36018];
	ld.global.u64 	%rd8562, [%rd36019];
	ld.global.u64 	%rd8563, [%rd36020];
	// begin inline asm
	add.cc.u64 %rd8559, %rd8559, %rd35997;
	addc.cc.u64 %rd8560, %rd8560, %rd35998;
	addc.cc.u64 %rd8561, %rd8561, %rd35999;
	addc.cc.u64 %rd8562, %rd8562, %rd36000;
	addc.cc.u64 %rd8563, %rd8563, %rd36001;
	addc.u64 %rd6422, %rd6422, %rd36002;
	
	// end inline asm
	st.global.u64 	[%rd36012], %rd8559;
	st.global.u64 	[%rd36016], %rd8560;
	st.global.u64 	[%rd36018], %rd8561;
	st.global.u64 	[%rd36019], %rd8562;
	st.global.u64 	[%rd36020], %rd8563;
	st.global.u64 	[%rd36021], %rd6422;
	ld.global.u64 	%rd8577, [%rd36012];
	ld.global.u64 	%rd8578, [%rd36016];
	ld.global.u64 	%rd8579, [%rd36018];
	ld.global.u64 	%rd8580, [%rd36019];
	ld.global.u64 	%rd8581, [%rd36020];
	// begin inline asm
	add.cc.u64 %rd8577, %rd8577, %rd35997;
	addc.cc.u64 %rd8578, %rd8578, %rd35998;
	addc.cc.u64 %rd8579, %rd8579, %rd35999;
	addc.cc.u64 %rd8580, %rd8580, %rd36000;
	addc.cc.u64 %rd8581, %rd8581, %rd36001;
	addc.u64 %rd6422, %rd6422, %rd36002;
	
	// end inline asm
	st.global.u64 	[%rd36012], %rd8577;
	st.global.u64 	[%rd36016], %rd8578;
	st.global.u64 	[%rd36018], %rd8579;
	st.global.u64 	[%rd36019], %rd8580;
	st.global.u64 	[%rd36020], %rd8581;
	st.global.u64 	[%rd36021], %rd6422;
	ld.global.u64 	%rd8595, [%rd36012];
	ld.global.u64 	%rd8596, [%rd36016];
	ld.global.u64 	%rd8597, [%rd36018];
	ld.global.u64 	%rd8598, [%rd36019];
	ld.global.u64 	%rd8599, [%rd36020];
	// begin inline asm
	add.cc.u64 %rd8595, %rd8595, %rd35997;
	addc.cc.u64 %rd8596, %rd8596, %rd35998;
	addc.cc.u64 %rd8597, %rd8597, %rd35999;
	addc.cc.u64 %rd8598, %rd8598, %rd36000;
	addc.cc.u64 %rd8599, %rd8599, %rd36001;
	addc.u64 %rd6422, %rd6422, %rd36002;
	
	// end inline asm
	st.global.u64 	[%rd36012], %rd8595;
	st.global.u64 	[%rd36016], %rd8596;
	st.global.u64 	[%rd36018], %rd8597;
	st.global.u64 	[%rd36019], %rd8598;
	st.global.u64 	[%rd36020], %rd8599;
	st.global.u64 	[%rd36021], %rd6422;
	ld.global.u64 	%rd8613, [%rd36012];
	ld.global.u64 	%rd8614, [%rd36016];
	ld.global.u64 	%rd8615, [%rd36018];
	ld.global.u64 	%rd8616, [%rd36019];
	ld.global.u64 	%rd8617, [%rd36020];
	// begin inline asm
	add.cc.u64 %rd8613, %rd8613, %rd35997;
	addc.cc.u64 %rd8614, %rd8614, %rd35998;
	addc.cc.u64 %rd8615, %rd8615, %rd35999;
	addc.cc.u64 %rd8616, %rd8616, %rd36000;
	addc.cc.u64 %rd8617, %rd8617, %rd36001;
	addc.u64 %rd6422, %rd6422, %rd36002;
	
	// end inline asm
	st.global.u64 	[%rd36012], %rd8613;
	st.global.u64 	[%rd36016], %rd8614;
	st.global.u64 	[%rd36018], %rd8615;
	st.global.u64 	[%rd36019], %rd8616;
	st.global.u64 	[%rd36020], %rd8617;
	st.global.u64 	[%rd36021], %rd6422;
	ld.global.u64 	%rd8631, [%rd36012];
	ld.global.u64 	%rd8632, [%rd36016];
	ld.global.u64 	%rd8633, [%rd36018];
	ld.global.u64 	%rd8634, [%rd36019];
	ld.global.u64 	%rd8635, [%rd36020];
	// begin inline asm
	add.cc.u64 %rd8631, %rd8631, %rd35997;
	addc.cc.u64 %rd8632, %rd8632, %rd35998;
	addc.cc.u64 %rd8633, %rd8633, %rd35999;
	addc.cc.u64 %rd8634, %rd8634, %rd36000;
	addc.cc.u64 %rd8635, %rd8635, %rd36001;
	addc.u64 %rd6422, %rd6422, %rd36002;
	
	// end inline asm
	st.global.u64 	[%rd36012], %rd8631;
	st.global.u64 	[%rd36016], %rd8632;
	st.global.u64 	[%rd36018], %rd8633;
	st.global.u64 	[%rd36019], %rd8634;
	st.global.u64 	[%rd36020], %rd8635;
	st.global.u64 	[%rd36021], %rd6422;
	ld.global.u64 	%rd8649, [%rd36012];
	ld.global.u64 	%rd8650, [%rd36016];
	ld.global.u64 	%rd8651, [%rd36018];
	ld.global.u64 	%rd8652, [%rd36019];
	ld.global.u64 	%rd8653, [%rd36020];
	// begin inline asm
	add.cc.u64 %rd8649, %rd8649, %rd35997;
	addc.cc.u64 %rd8650, %rd8650, %rd35998;
	addc.cc.u64 %rd8651, %rd8651, %rd35999;
	addc.cc.u64 %rd8652, %rd8652, %rd36000;
	addc.cc.u64 %rd8653, %rd8653, %rd36001;
	addc.u64 %rd6422, %rd6422, %rd36002;
	
	// end inline asm
	st.global.u64 	[%rd36012], %rd8649;
	st.global.u64 	[%rd36016], %rd8650;
	st.global.u64 	[%rd36018], %rd8651;
	st.global.u64 	[%rd36019], %rd8652;
	st.global.u64 	[%rd36020], %rd8653;
	st.global.u64 	[%rd36021], %rd6422;
	ld.global.u64 	%rd8667, [%rd36012];
	ld.global.u64 	%rd8668, [%rd36016];
	ld.global.u64 	%rd8669, [%rd36018];
	ld.global.u64 	%rd8670, [%rd36019];
	ld.global.u64 	%rd8671, [%rd36020];
	// begin inline asm
	add.cc.u64 %rd8667, %rd8667, %rd35997;
	addc.cc.u64 %rd8668, %rd8668, %rd35998;
	addc.cc.u64 %rd8669, %rd8669, %rd35999;
	addc.cc.u64 %rd8670, %rd8670, %rd36000;
	addc.cc.u64 %rd8671, %rd8671, %rd36001;
	addc.u64 %rd6422, %rd6422, %rd36002;
	
	// end inline asm
	st.global.u64 	[%rd36012], %rd8667;
	st.global.u64 	[%rd36016], %rd8668;
	st.global.u64 	[%rd36018], %rd8669;
	st.global.u64 	[%rd36019], %rd8670;
	st.global.u64 	[%rd36020], %rd8671;
	st.global.u64 	[%rd36021], %rd6422;
	ld.global.u64 	%rd8685, [%rd36012];
	ld.global.u64 	%rd8686, [%rd36016];
	ld.global.u64 	%rd8687, [%rd36018];
	ld.global.u64 	%rd8688, [%rd36019];
	ld.global.u64 	%rd8689, [%rd36020];
	// begin inline asm
	add.cc.u64 %rd8685, %rd8685, %rd35997;
	addc.cc.u64 %rd8686, %rd8686, %rd35998;
	addc.cc.u64 %rd8687, %rd8687, %rd35999;
	addc.cc.u64 %rd8688, %rd8688, %rd36000;
	addc.cc.u64 %rd8689, %rd8689, %rd36001;
	addc.u64 %rd6422, %rd6422, %rd36002;
	
	// end inline asm
	st.global.u64 	[%rd36012], %rd8685;
	st.global.u64 	[%rd36016], %rd8686;
	st.global.u64 	[%rd36018], %rd8687;
	st.global.u64 	[%rd36019], %rd8688;
	st.global.u64 	[%rd36020], %rd8689;
	st.global.u64 	[%rd36021], %rd6422;
	ld.global.u64 	%rd8703, [%rd36012];
	ld.global.u64 	%rd8704, [%rd36016];
	ld.global.u64 	%rd8705, [%rd36018];
	ld.global.u64 	%rd8706, [%rd36019];
	ld.global.u64 	%rd8707, [%rd36020];
	// begin inline asm
	add.cc.u64 %rd8703, %rd8703, %rd35997;
	addc.cc.u64 %rd8704, %rd8704, %rd35998;
	addc.cc.u64 %rd8705, %rd8705, %rd35999;
	addc.cc.u64 %rd8706, %rd8706, %rd36000;
	addc.cc.u64 %rd8707, %rd8707, %rd36001;
	addc.u64 %rd6422, %rd6422, %rd36002;
	
	// end inline asm
	st.global.u64 	[%rd36012], %rd8703;
	st.global.u64 	[%rd36016], %rd8704;
	st.global.u64 	[%rd36018], %rd8705;
	st.global.u64 	[%rd36019], %rd8706;
	st.global.u64 	[%rd36020], %rd8707;
	st.global.u64 	[%rd36021], %rd6422;
	ld.global.u64 	%rd8721, [%rd36012];
	ld.global.u64 	%rd8722, [%rd36016];
	ld.global.u64 	%rd8723, [%rd36018];
	ld.global.u64 	%rd8724, [%rd36019];
	ld.global.u64 	%rd8725, [%rd36020];
	// begin inline asm
	add.cc.u64 %rd8721, %rd8721, %rd35997;
	addc.cc.u64 %rd8722, %rd8722, %rd35998;
	addc.cc.u64 %rd8723, %rd8723, %rd35999;
	addc.cc.u64 %rd8724, %rd8724, %rd36000;
	addc.cc.u64 %rd8725, %rd8725, %rd36001;
	addc.u64 %rd6422, %rd6422, %rd36002;
	
	// end inline asm
	st.global.u64 	[%rd36012], %rd8721;
	st.global.u64 	[%rd36016], %rd8722;
	st.global.u64 	[%rd36018], %rd8723;
	st.global.u64 	[%rd36019], %rd8724;
	st.global.u64 	[%rd36020], %rd8725;
	st.global.u64 	[%rd36021], %rd6422;
	ld.global.u64 	%rd8739, [%rd36012];
	ld.global.u64 	%rd8740, [%rd36016];
	ld.global.u64 	%rd8741, [%rd36018];
	ld.global.u64 	%rd8742, [%rd36019];
	ld.global.u64 	%rd8743, [%rd36020];
	// begin inline asm
	add.cc.u64 %rd8739, %rd8739, %rd35997;
	addc.cc.u64 %rd8740, %rd8740, %rd35998;
	addc.cc.u64 %rd8741, %rd8741, %rd35999;
	addc.cc.u64 %rd8742, %rd8742, %rd36000;
	addc.cc.u64 %rd8743, %rd8743, %rd36001;
	addc.u64 %rd6422, %rd6422, %rd36002;
	
	// end inline asm
	st.global.u64 	[%rd36012], %rd8739;
	st.global.u64 	[%rd36016], %rd8740;
	st.global.u64 	[%rd36018], %rd8741;
	st.global.u64 	[%rd36019], %rd8742;
	st.global.u64 	[%rd36020], %rd8743;
	st.global.u64 	[%rd36021], %rd6422;
	ld.global.u64 	%rd8757, [%rd36012];
	ld.global.u64 	%rd8758, [%rd36016];
	ld.global.u64 	%rd8759, [%rd36018];
	ld.global.u64 	%rd8760, [%rd36019];
	ld.global.u64 	%rd8761, [%rd36020];
	// begin inline asm
	add.cc.u64 %rd8757, %rd8757, %rd35997;
	addc.cc.u64 %rd8758, %rd8758, %rd35998;
	addc.cc.u64 %rd8759, %rd8759, %rd35999;
	addc.cc.u64 %rd8760, %rd8760, %rd36000;
	addc.cc.u64 %rd8761, %rd8761, %rd36001;
	addc.u64 %rd6422, %rd6422, %rd36002;
	
	// end inline asm
	st.global.u64 	[%rd36012], %rd8757;
	st.global.u64 	[%rd36016], %rd8758;
	st.global.u64 	[%rd36018], %rd8759;
	st.global.u64 	[%rd36019], %rd8760;
	st.global.u64 	[%rd36020], %rd8761;
	st.global.u64 	[%rd36021], %rd6422;
	ld.global.u64 	%rd8775, [%rd36012];
	ld.global.u64 	%rd8776, [%rd36016];
	ld.global.u64 	%rd8777, [%rd36018];
	ld.global.u64 	%rd8778, [%rd36019];
	ld.global.u64 	%rd8779, [%rd36020];
	// begin inline asm
	add.cc.u64 %rd8775, %rd8775, %rd35997;
	addc.cc.u64 %rd8776, %rd8776, %rd35998;
	addc.cc.u64 %rd8777, %rd8777, %rd35999;
	addc.cc.u64 %rd8778, %rd8778, %rd36000;
	addc.cc.u64 %rd8779, %rd8779, %rd36001;
	addc.u64 %rd6422, %rd6422, %rd36002;
	
	// end inline asm
	st.global.u64 	[%rd36012], %rd8775;
	st.global.u64 	[%rd36016], %rd8776;
	st.global.u64 	[%rd36018], %rd8777;
	st.global.u64 	[%rd36019], %rd8778;
	st.global.u64 	[%rd36020], %rd8779;
	st.global.u64 	[%rd36021], %rd6422;
	ld.global.u64 	%rd8793, [%rd36012];
	ld.global.u64 	%rd8794, [%rd36016];
	ld.global.u64 	%rd8795, [%rd36018];
	ld.global.u64 	%rd8796, [%rd36019];
	ld.global.u64 	%rd8797, [%rd36020];
	// begin inline asm
	add.cc.u64 %rd8793, %rd8793, %rd35997;
	addc.cc.u64 %rd8794, %rd8794, %rd35998;
	addc.cc.u64 %rd8795, %rd8795, %rd35999;
	addc.cc.u64 %rd8796, %rd8796, %rd36000;
	addc.cc.u64 %rd8797, %rd8797, %rd36001;
	addc.u64 %rd6422, %rd6422, %rd36002;
	
	// end inline asm
	st.global.u64 	[%rd36012], %rd8793;
	st.global.u64 	[%rd36016], %rd8794;
	st.global.u64 	[%rd36018], %rd8795;
	st.global.u64 	[%rd36019], %rd8796;
	st.global.u64 	[%rd36020], %rd8797;
	st.global.u64 	[%rd36021], %rd6422;
	ld.global.u64 	%rd8811, [%rd36012];
	ld.global.u64 	%rd8812, [%rd36016];
	ld.global.u64 	%rd8813, [%rd36018];
	ld.global.u64 	%rd8814, [%rd36019];
	ld.global.u64 	%rd8815, [%rd36020];
	// begin inline asm
	add.cc.u64 %rd8811, %rd8811, %rd35997;
	addc.cc.u64 %rd8812, %rd8812, %rd35998;
	addc.cc.u64 %rd8813, %rd8813, %rd35999;
	addc.cc.u64 %rd8814, %rd8814, %rd36000;
	addc.cc.u64 %rd8815, %rd8815, %rd36001;
	addc.u64 %rd6422, %rd6422, %rd36002;
	
	// end inline asm
	st.global.u64 	[%rd36012], %rd8811;
	st.global.u64 	[%rd36016], %rd8812;
	st.global.u64 	[%rd36018], %rd8813;
	st.global.u64 	[%rd36019], %rd8814;
	st.global.u64 	[%rd36020], %rd8815;
	st.global.u64 	[%rd36021], %rd6422;
	ld.global.u64 	%rd8829, [%rd36012];
	ld.global.u64 	%rd8830, [%rd36016];
	ld.global.u64 	%rd8831, [%rd36018];
	ld.global.u64 	%rd8832, [%rd36019];
	ld.global.u64 	%rd8833, [%rd36020];
	// begin inline asm
	add.cc.u64 %rd8829, %rd8829, %rd35997;
	addc.cc.u64 %rd8830, %rd8830, %rd35998;
	addc.cc.u64 %rd8831, %rd8831, %rd35999;
	addc.cc.u64 %rd8832, %rd8832, %rd36000;
	addc.cc.u64 %rd8833, %rd8833, %rd36001;
	addc.u64 %rd6422, %rd6422, %rd36002;
	
	// end inline asm
	st.global.u64 	[%rd36012], %rd8829;
	st.global.u64 	[%rd36016], %rd8830;
	st.global.u64 	[%rd36018], %rd8831;
	st.global.u64 	[%rd36019], %rd8832;
	st.global.u64 	[%rd36020], %rd8833;
	st.global.u64 	[%rd36021], %rd6422;
	ld.global.u64 	%rd8847, [%rd36012];
	ld.global.u64 	%rd8848, [%rd36016];
	ld.global.u64 	%rd8849, [%rd36018];
	ld.global.u64 	%rd8850, [%rd36019];
	ld.global.u64 	%rd8851, [%rd36020];
	// begin inline asm
	add.cc.u64 %rd8847, %rd8847, %rd35997;
	addc.cc.u64 %rd8848, %rd8848, %rd35998;
	addc.cc.u64 %rd8849, %rd8849, %rd35999;
	addc.cc.u64 %rd8850, %rd8850, %rd36000;
	addc.cc.u64 %rd8851, %rd8851, %rd36001;
	addc.u64 %rd6422, %rd6422, %rd36002;
	
	// end inline asm
	st.global.u64 	[%rd36012], %rd8847;
	st.global.u64 	[%rd36016], %rd8848;
	st.global.u64 	[%rd36018], %rd8849;
	st.global.u64 	[%rd36019], %rd8850;
	st.global.u64 	[%rd36020], %rd8851;
	st.global.u64 	[%rd36021], %rd6422;
	ld.global.u64 	%rd8865, [%rd36012];
	ld.global.u64 	%rd8866, [%rd36016];
	ld.global.u64 	%rd8867, [%rd36018];
	ld.global.u64 	%rd8868, [%rd36019];
	ld.global.u64 	%rd8869, [%rd36020];
	// begin inline asm
	add.cc.u64 %rd8865, %rd8865, %rd35997;
	addc.cc.u64 %rd8866, %rd8866, %rd35998;
	addc.cc.u64 %rd8867, %rd8867, %rd35999;
	addc.cc.u64 %rd8868, %rd8868, %rd36000;
	addc.cc.u64 %rd8869, %rd8869, %rd36001;
	addc.u64 %rd6422, %rd6422, %rd36002;
	
	// end inline asm
	st.global.u64 	[%rd36012], %rd8865;
	st.global.u64 	[%rd36016], %rd8866;
	st.global.u64 	[%rd36018], %rd8867;
	st.global.u64 	[%rd36019], %rd8868;
	st.global.u64 	[%rd36020], %rd8869;
	st.global.u64 	[%rd36021], %rd6422;
	ld.global.u64 	%rd8883, [%rd36012];
	ld.global.u64 	%rd8884, [%rd36016];
	ld.global.u64 	%rd8885, [%rd36018];
	ld.global.u64 	%rd8886, [%rd36019];
	ld.global.u64 	%rd8887, [%rd36020];
	// begin inline asm
	add.cc.u64 %rd8883, %rd8883, %rd35997;
	addc.cc.u64 %rd8884, %rd8884, %rd35998;
	addc.cc.u64 %rd8885, %rd8885, %rd35999;
	addc.cc.u64 %rd8886, %rd8886, %rd36000;
	addc.cc.u64 %rd8887, %rd8887, %rd36001;
	addc.u64 %rd6422, %rd6422, %rd36002;
	
	// end inline asm
	st.global.u64 	[%rd36012], %rd8883;
	st.global.u64 	[%rd36016], %rd8884;
	st.global.u64 	[%rd36018], %rd8885;
	st.global.u64 	[%rd36019], %rd8886;
	st.global.u64 	[%rd36020], %rd8887;
	st.global.u64 	[%rd36021], %rd6422;
	ld.global.u64 	%rd8901, [%rd36012];
	ld.global.u64 	%rd8902, [%rd36016];
	ld.global.u64 	%rd8903, [%rd36018];
	ld.global.u64 	%rd8904, [%rd36019];
	ld.global.u64 	%rd8905, [%rd36020];
	// begin inline asm
	add.cc.u64 %rd8901, %rd8901, %rd35997;
	addc.cc.u64 %rd8902, %rd8902, %rd35998;
	addc.cc.u64 %rd8903, %rd8903, %rd35999;
	addc.cc.u64 %rd8904, %rd8904, %rd36000;
	addc.cc.u64 %rd8905, %rd8905, %rd36001;
	addc.u64 %rd6422, %rd6422, %rd36002;
	
	// end inline asm
	st.global.u64 	[%rd36012], %rd8901;
	st.global.u64 	[%rd36016], %rd8902;
	st.global.u64 	[%rd36018], %rd8903;
	st.global.u64 	[%rd36019], %rd8904;
	st.global.u64 	[%rd36020], %rd8905;
	st.global.u64 	[%rd36021], %rd6422;
	ld.global.u64 	%rd8919, [%rd36012];
	ld.global.u64 	%rd8920, [%rd36016];
	ld.global.u64 	%rd8921, [%rd36018];
	ld.global.u64 	%rd8922, [%rd36019];
	ld.global.u64 	%rd8923, [%rd36020];
	// begin inline asm
	add.cc.u64 %rd8919, %rd8919, %rd35997;
	addc.cc.u64 %rd8920, %rd8920, %rd35998;
	addc.cc.u64 %rd8921, %rd8921, %rd35999;
	addc.cc.u64 %rd8922, %rd8922, %rd36000;
	addc.cc.u64 %rd8923, %rd8923, %rd36001;
	addc.u64 %rd6422, %rd6422, %rd36002;
	
	// end inline asm
	st.global.u64 	[%rd36012], %rd8919;
	st.global.u64 	[%rd36016], %rd8920;
	st.global.u64 	[%rd36018], %rd8921;
	st.global.u64 	[%rd36019], %rd8922;
	st.global.u64 	[%rd36020], %rd8923;
	st.global.u64 	[%rd36021], %rd6422;
	ld.global.u64 	%rd8937, [%rd36012];
	ld.global.u64 	%rd8938, [%rd36016];
	ld.global.u64 	%rd8939, [%rd36018];
	ld.global.u64 	%rd8940, [%rd36019];
	ld.global.u64 	%rd8941, [%rd36020];
	// begin inline asm
	add.cc.u64 %rd8937, %rd8937, %rd35997;
	addc.cc.u64 %rd8938, %rd8938, %rd35998;
	addc.cc.u64 %rd8939, %rd8939, %rd35999;
	addc.cc.u64 %rd8940, %rd8940, %rd36000;
	addc.cc.u64 %rd8941, %rd8941, %rd36001;
	addc.u64 %rd6422, %rd6422, %rd36002;
	
	// end inline asm
	st.global.u64 	[%rd36012], %rd8937;
	st.global.u64 	[%rd36016], %rd8938;
	st.global.u64 	[%rd36018], %rd8939;
	st.global.u64 	[%rd36019], %rd8940;
	st.global.u64 	[%rd36020], %rd8941;
	st.global.u64 	[%rd36021], %rd6422;
	ld.global.u64 	%rd8955, [%rd36012];
	ld.global.u64 	%rd8956, [%rd36016];
	ld.global.u64 	%rd8957, [%rd36018];
	ld.global.u64 	%rd8958, [%rd36019];
	ld.global.u64 	%rd8959, [%rd36020];
	// begin inline asm
	add.cc.u64 %rd8955, %rd8955, %rd35997;
	addc.cc.u64 %rd8956, %rd8956, %rd35998;
	addc.cc.u64 %rd8957, %rd8957, %rd35999;
	addc.cc.u64 %rd8958, %rd8958, %rd36000;
	addc.cc.u64 %rd8959, %rd8959, %rd36001;
	addc.u64 %rd6422, %rd6422, %rd36002;
	
	// end inline asm
	st.global.u64 	[%rd36012], %rd8955;
	st.global.u64 	[%rd36016], %rd8956;
	st.global.u64 	[%rd36018], %rd8957;
	st.global.u64 	[%rd36019], %rd8958;
	st.global.u64 	[%rd36020], %rd8959;
	st.global.u64 	[%rd36021], %rd6422;
	ld.global.u64 	%rd8973, [%rd36012];
	ld.global.u64 	%rd8974, [%rd36016];
	ld.global.u64 	%rd8975, [%rd36018];
	ld.global.u64 	%rd8976, [%rd36019];
	ld.global.u64 	%rd8977, [%rd36020];
	// begin inline asm
	add.cc.u64 %rd8973, %rd8973, %rd35997;
	addc.cc.u64 %rd8974, %rd8974, %rd35998;
	addc.cc.u64 %rd8975, %rd8975, %rd35999;
	addc.cc.u64 %rd8976, %rd8976, %rd36000;
	addc.cc.u64 %rd8977, %rd8977, %rd36001;
	addc.u64 %rd6422, %rd6422, %rd36002;
	
	// end inline asm
	st.global.u64 	[%rd36012], %rd8973;
	st.global.u64 	[%rd36016], %rd8974;
	st.global.u64 	[%rd36018], %rd8975;
	st.global.u64 	[%rd36019], %rd8976;
	st.global.u64 	[%rd36020], %rd8977;
	st.global.u64 	[%rd36021], %rd6422;
	ld.global.u64 	%rd8991, [%rd36012];
	ld.global.u64 	%rd8992, [%rd36016];
	ld.global.u64 	%rd8993, [%rd36018];
	ld.global.u64 	%rd8994, [%rd36019];
	ld.global.u64 	%rd8995, [%rd36020];
	// begin inline asm
	add.cc.u64 %rd8991, %rd8991, %rd35997;
	addc.cc.u64 %rd8992, %rd8992, %rd35998;
	addc.cc.u64 %rd8993, %rd8993, %rd35999;
	addc.cc.u64 %rd8994, %rd8994, %rd36000;
	addc.cc.u64 %rd8995, %rd8995, %rd36001;
	addc.u64 %rd6422, %rd6422, %rd36002;
	
	// end inline asm
	st.global.u64 	[%rd36012], %rd8991;
	st.global.u64 	[%rd36016], %rd8992;
	st.global.u64 	[%rd36018], %rd8993;
	st.global.u64 	[%rd36019], %rd8994;
	st.global.u64 	[%rd36020], %rd8995;
	st.global.u64 	[%rd36021], %rd6422;
	ld.global.u64 	%rd9009, [%rd36012];
	ld.global.u64 	%rd9010, [%rd36016];
	ld.global.u64 	%rd9011, [%rd36018];
	ld.global.u64 	%rd9012, [%rd36019];
	ld.global.u64 	%rd9013, [%rd36020];
	// begin inline asm
	add.cc.u64 %rd9009, %rd9009, %rd35997;
	addc.cc.u64 %rd9010, %rd9010, %rd35998;
	addc.cc.u64 %rd9011, %rd9011, %rd35999;
	addc.cc.u64 %rd9012, %rd9012, %rd36000;
	addc.cc.u64 %rd9013, %rd9013, %rd36001;
	addc.u64 %rd6422, %rd6422, %rd36002;
	
	// end inline asm
	st.global.u64 	[%rd36012], %rd9009;
	st.global.u64 	[%rd36016], %rd9010;
	st.global.u64 	[%rd36018], %rd9011;
	st.global.u64 	[%rd36019], %rd9012;
	st.global.u64 	[%rd36020], %rd9013;
	st.global.u64 	[%rd36021], %rd6422;
	ld.global.u64 	%rd9027, [%rd36012];
	ld.global.u64 	%rd9028, [%rd36016];
	ld.global.u64 	%rd9029, [%rd36018];
	ld.global.u64 	%rd9030, [%rd36019];
	ld.global.u64 	%rd9031, [%rd36020];
	// begin inline asm
	add.cc.u64 %rd9027, %rd9027, %rd35997;
	addc.cc.u64 %rd9028, %rd9028, %rd35998;
	addc.cc.u64 %rd9029, %rd9029, %rd35999;
	addc.cc.u64 %rd9030, %rd9030, %rd36000;
	addc.cc.u64 %rd9031, %rd9031, %rd36001;
	addc.u64 %rd6422, %rd6422, %rd36002;
	
	// end inline asm
	st.global.u64 	[%rd36012], %rd9027;
	st.global.u64 	[%rd36016], %rd9028;
	st.global.u64 	[%rd36018], %rd9029;
	st.global.u64 	[%rd36019], %rd9030;
	st.global.u64 	[%rd36020], %rd9031;
	st.global.u64 	[%rd36021], %rd6422;
	ld.global.u64 	%rd9045, [%rd36012];
	ld.global.u64 	%rd9046, [%rd36016];
	ld.global.u64 	%rd9047, [%rd36018];
	ld.global.u64 	%rd9048, [%rd36019];
	ld.global.u64 	%rd9049, [%rd36020];
	// begin inline asm
	add.cc.u64 %rd9045, %rd9045, %rd35997;
	addc.cc.u64 %rd9046, %rd9046, %rd35998;
	addc.cc.u64 %rd9047, %rd9047, %rd35999;
	addc.cc.u64 %rd9048, %rd9048, %rd36000;
	addc.cc.u64 %rd9049, %rd9049, %rd36001;
	addc.u64 %rd6422, %rd6422, %rd36002;
	
	// end inline asm
	st.global.u64 	[%rd36012], %rd9045;
	st.global.u64 	[%rd36016], %rd9046;
	st.global.u64 	[%rd36018], %rd9047;
	st.global.u64 	[%rd36019], %rd9048;
	st.global.u64 	[%rd36020], %rd9049;
	st.global.u64 	[%rd36021], %rd6422;
	ld.global.u64 	%rd9063, [%rd36012];
	ld.global.u64 	%rd9064, [%rd36016];
	ld.global.u64 	%rd9065, [%rd36018];
	ld.global.u64 	%rd9066, [%rd36019];
	ld.global.u64 	%rd9067, [%rd36020];
	// begin inline asm
	add.cc.u64 %rd9063, %rd9063, %rd35997;
	addc.cc.u64 %rd9064, %rd9064, %rd35998;
	addc.cc.u64 %rd9065, %rd9065, %rd35999;
	addc.cc.u64 %rd9066, %rd9066, %rd36000;
	addc.cc.u64 %rd9067, %rd9067, %rd36001;
	addc.u64 %rd6422, %rd6422, %rd36002;
	
	// end inline asm
	st.global.u64 	[%rd36012], %rd9063;
	st.global.u64 	[%rd36016], %rd9064;
	st.global.u64 	[%rd36018], %rd9065;
	st.global.u64 	[%rd36019], %rd9066;
	st.global.u64 	[%rd36020], %rd9067;
	st.global.u64 	[%rd36021], %rd6422;
	ld.global.u64 	%rd9081, [%rd36012];
	ld.global.u64 	%rd9082, [%rd36016];
	ld.global.u64 	%rd9083, [%rd36018];
	ld.global.u64 	%rd9084, [%rd36019];
	ld.global.u64 	%rd9085, [%rd36020];
	// begin inline asm
	add.cc.u64 %rd9081, %rd9081, %rd35997;
	addc.cc.u64 %rd9082, %rd9082, %rd35998;
	addc.cc.u64 %rd9083, %rd9083, %rd35999;
	addc.cc.u64 %rd9084, %rd9084, %rd36000;
	addc.cc.u64 %rd9085, %rd9085, %rd36001;
	addc.u64 %rd6422, %rd6422, %rd36002;
	
	// end inline asm
	st.global.u64 	[%rd36012], %rd9081;
	st.global.u64 	[%rd36016], %rd9082;
	st.global.u64 	[%rd36018], %rd9083;
	st.global.u64 	[%rd36019], %rd9084;
	st.global.u64 	[%rd36020], %rd9085;
	st.global.u64 	[%rd36021], %rd6422;
	ld.global.u64 	%rd9099, [%rd36012];
	ld.global.u64 	%rd9100, [%rd36016];
	ld.global.u64 	%rd9101, [%rd36018];
	ld.global.u64 	%rd9102, [%rd36019];
	ld.global.u64 	%rd9103, [%rd36020];
	// begin inline asm
	add.cc.u64 %rd9099, %rd9099, %rd35997;
	addc.cc.u64 %rd9100, %rd9100, %rd35998;
	addc.cc.u64 %rd9101, %rd9101, %rd35999;
	addc.cc.u64 %rd9102, %rd9102, %rd36000;
	addc.cc.u64 %rd9103, %rd9103, %rd36001;
	addc.u64 %rd6422, %rd6422, %rd36002;
	
	// end inline asm
	st.global.u64 	[%rd36012], %rd9099;
	st.global.u64 	[%rd36016], %rd9100;
	st.global.u64 	[%rd36018], %rd9101;
	st.global.u64 	[%rd36019], %rd9102;
	st.global.u64 	[%rd36020], %rd9103;
	st.global.u64 	[%rd36021], %rd6422;
	ld.global.u64 	%rd9117, [%rd36012];
	ld.global.u64 	%rd9118, [%rd36016];
	ld.global.u64 	%rd9119, [%rd36018];
	ld.global.u64 	%rd9120, [%rd36019];
	ld.global.u64 	%rd9121, [%rd36020];
	// begin inline asm
	add.cc.u64 %rd9117, %rd9117, %rd35997;
	addc.cc.u64 %rd9118, %rd9118, %rd35998;
	addc.cc.u64 %rd9119, %rd9119, %rd35999;
	addc.cc.u64 %rd9120, %rd9120, %rd36000;
	addc.cc.u64 %rd9121, %rd9121, %rd36001;
	addc.u64 %rd6422, %rd6422, %rd36002;
	
	// end inline asm
	st.global.u64 	[%rd36012], %rd9117;
	st.global.u64 	[%rd36016], %rd9118;
	st.global.u64 	[%rd36018], %rd9119;
	st.global.u64 	[%rd36019], %rd9120;
	st.global.u64 	[%rd36020], %rd9121;
	st.global.u64 	[%rd36021], %rd6422;
	ld.global.u64 	%rd9135, [%rd36012];
	ld.global.u64 	%rd9136, [%rd36016];
	ld.global.u64 	%rd9137, [%rd36018];
	ld.global.u64 	%rd9138, [%rd36019];
	ld.global.u64 	%rd9139, [%rd36020];
	// begin inline asm
	add.cc.u64 %rd9135, %rd9135, %rd35997;
	addc.cc.u64 %rd9136, %rd9136, %rd35998;
	addc.cc.u64 %rd9137, %rd9137, %rd35999;
	addc.cc.u64 %rd9138, %rd9138, %rd36000;
	addc.cc.u64 %rd9139, %rd9139, %rd36001;
	addc.u64 %rd6422, %rd6422, %rd36002;
	
	// end inline asm
	st.global.u64 	[%rd36012], %rd9135;
	st.global.u64 	[%rd36016], %rd9136;
	st.global.u64 	[%rd36018], %rd9137;
	st.global.u64 	[%rd36019], %rd9138;
	st.global.u64 	[%rd36020], %rd9139;
	st.global.u64 	[%rd36021], %rd6422;
	ld.global.u64 	%rd9153, [%rd36012];
	ld.global.u64 	%rd9154, [%rd36016];
	ld.global.u64 	%rd9155, [%rd36018];
	ld.global.u64 	%rd9156, [%rd36019];
	ld.global.u64 	%rd9157, [%rd36020];
	// begin inline asm
	add.cc.u64 %rd9153, %rd9153, %rd35997;
	addc.cc.u64 %rd9154, %rd9154, %rd35998;
	addc.cc.u64 %rd9155, %rd9155, %rd35999;
	addc.cc.u64 %rd9156, %rd9156, %rd36000;
	addc.cc.u64 %rd9157, %rd9157, %rd36001;
	addc.u64 %rd6422, %rd6422, %rd36002;
	
	// end inline asm
	st.global.u64 	[%rd36012], %rd9153;
	st.global.u64 	[%rd36016], %rd9154;
	st.global.u64 	[%rd36018], %rd9155;
	st.global.u64 	[%rd36019], %rd9156;
	st.global.u64 	[%rd36020], %rd9157;
	st.global.u64 	[%rd36021], %rd6422;
	ld.global.u64 	%rd9171, [%rd36012];
	ld.global.u64 	%rd9172, [%rd36016];
	ld.global.u64 	%rd9173, [%rd36018];
	ld.global.u64 	%rd9174, [%rd36019];
	ld.global.u64 	%rd9175, [%rd36020];
	// begin inline asm
	add.cc.u64 %rd9171, %rd9171, %rd35997;
	addc.cc.u64 %rd9172, %rd9172, %rd35998;
	addc.cc.u64 %rd9173, %rd9173, %rd35999;
	addc.cc.u64 %rd9174, %rd9174, %rd36000;
	addc.cc.u64 %rd9175, %rd9175, %rd36001;
	addc.u64 %rd6422, %rd6422, %rd36002;
	
	// end inline asm
	st.global.u64 	[%rd36012], %rd9171;
	st.global.u64 	[%rd36016], %rd9172;
	st.global.u64 	[%rd36018], %rd9173;
	st.global.u64 	[%rd36019], %rd9174;
	st.global.u64 	[%rd36020], %rd9175;
	st.global.u64 	[%rd36021], %rd6422;
	ld.global.u64 	%rd9189, [%rd36012];
	ld.global.u64 	%rd9190, [%rd36016];
	ld.global.u64 	%rd9191, [%rd36018];
	ld.global.u64 	%rd9192, [%rd36019];
	ld.global.u64 	%rd9193, [%rd36020];
	// begin inline asm
	add.cc.u64 %rd9189, %rd9189, %rd35997;
	addc.cc.u64 %rd9190, %rd9190, %rd35998;
	addc.cc.u64 %rd9191, %rd9191, %rd35999;
	addc.cc.u64 %rd9192, %rd9192, %rd36000;
	addc.cc.u64 %rd9193, %rd9193, %rd36001;
	addc.u64 %rd6422, %rd6422, %rd36002;
	
	// end inline asm
	st.global.u64 	[%rd36012], %rd9189;
	st.global.u64 	[%rd36016], %rd9190;
	st.global.u64 	[%rd36018], %rd9191;
	st.global.u64 	[%rd36019], %rd9192;
	st.global.u64 	[%rd36020], %rd9193;
	st.global.u64 	[%rd36021], %rd6422;
	ld.global.u64 	%rd9207, [%rd36012];
	ld.global.u64 	%rd9208, [%rd36016];
	ld.global.u64 	%rd9209, [%rd36018];
	ld.global.u64 	%rd9210, [%rd36019];
	ld.global.u64 	%rd9211, [%rd36020];
	// begin inline asm
	add.cc.u64 %rd9207, %rd9207, %rd35997;
	addc.cc.u64 %rd9208, %rd9208, %rd35998;
	addc.cc.u64 %rd9209, %rd9209, %rd35999;
	addc.cc.u64 %rd9210, %rd9210, %rd36000;
	addc.cc.u64 %rd9211, %rd9211, %rd36001;
	addc.u64 %rd6422, %rd6422, %rd36002;
	
	// end inline asm
	st.global.u64 	[%rd36012], %rd9207;
	st.global.u64 	[%rd36016], %rd9208;
	st.global.u64 	[%rd36018], %rd9209;
	st.global.u64 	[%rd36019], %rd9210;
	st.global.u64 	[%rd36020], %rd9211;
	st.global.u64 	[%rd36021], %rd6422;
	ld.global.u64 	%rd9225, [%rd36012];
	ld.global.u64 	%rd9226, [%rd36016];
	ld.global.u64 	%rd9227, [%rd36018];
	ld.global.u64 	%rd9228, [%rd36019];
	ld.global.u64 	%rd9229, [%rd36020];
	// begin inline asm
	add.cc.u64 %rd9225, %rd9225, %rd35997;
	addc.cc.u64 %rd9226, %rd9226, %rd35998;
	addc.cc.u64 %rd9227, %rd9227, %rd35999;
	addc.cc.u64 %rd9228, %rd9228, %rd36000;
	addc.cc.u64 %rd9229, %rd9229, %rd36001;
	addc.u64 %rd6422, %rd6422, %rd36002;
	
	// end inline asm
	st.global.u64 	[%rd36012], %rd9225;
	st.global.u64 	[%rd36016], %rd9226;
	st.global.u64 	[%rd36018], %rd9227;
	st.global.u64 	[%rd36019], %rd9228;
	st.global.u64 	[%rd36020], %rd9229;
	st.global.u64 	[%rd36021], %rd6422;
	ld.global.u64 	%rd9243, [%rd36012];
	ld.global.u64 	%rd9244, [%rd36016];
	ld.global.u64 	%rd9245, [%rd36018];
	ld.global.u64 	%rd9246, [%rd36019];
	ld.global.u64 	%rd9247, [%rd36020];
	// begin inline asm
	add.cc.u64 %rd9243, %rd9243, %rd35997;
	addc.cc.u64 %rd9244, %rd9244, %rd35998;
	addc.cc.u64 %rd9245, %rd9245, %rd35999;
	addc.cc.u64 %rd9246, %rd9246, %rd36000;
	addc.cc.u64 %rd9247, %rd9247, %rd36001;
	addc.u64 %rd6422, %rd6422, %rd36002;
	
	// end inline asm
	st.global.u64 	[%rd36012], %rd9243;
	st.global.u64 	[%rd36016], %rd9244;
	st.global.u64 	[%rd36018], %rd9245;
	st.global.u64 	[%rd36019], %rd9246;
	st.global.u64 	[%rd36020], %rd9247;
	st.global.u64 	[%rd36021], %rd6422;
	ld.global.u64 	%rd9261, [%rd36012];
	ld.global.u64 	%rd9262, [%rd36016];
	ld.global.u64 	%rd9263, [%rd36018];
	ld.global.u64 	%rd9264, [%rd36019];
	ld.global.u64 	%rd9265, [%rd36020];
	// begin inline asm
	add.cc.u64 %rd9261, %rd9261, %rd35997;
	addc.cc.u64 %rd9262, %rd9262, %rd35998;
	addc.cc.u64 %rd9263, %rd9263, %rd35999;
	addc.cc.u64 %rd9264, %rd9264, %rd36000;
	addc.cc.u64 %rd9265, %rd9265, %rd36001;
	addc.u64 %rd6422, %rd6422, %rd36002;
	
	// end inline asm
	st.global.u64 	[%rd36012], %rd9261;
	st.global.u64 	[%rd36016], %rd9262;
	st.global.u64 	[%rd36018], %rd9263;
	st.global.u64 	[%rd36019], %rd9264;
	st.global.u64 	[%rd36020], %rd9265;
	st.global.u64 	[%rd36021], %rd6422;
	ld.global.u64 	%rd9279, [%rd36012];
	ld.global.u64 	%rd9280, [%rd36016];
	ld.global.u64 	%rd9281, [%rd36018];
	ld.global.u64 	%rd9282, [%rd36019];
	ld.global.u64 	%rd9283, [%rd36020];
	// begin inline asm
	add.cc.u64 %rd9279, %rd9279, %rd35997;
	addc.cc.u64 %rd9280, %rd9280, %rd35998;
	addc.cc.u64 %rd9281, %rd9281, %rd35999;
	addc.cc.u64 %rd9282, %rd9282, %rd36000;
	addc.cc.u64 %rd9283, %rd9283, %rd36001;
	addc.u64 %rd6422, %rd6422, %rd36002;
	
	// end inline asm
	st.global.u64 	[%rd36012], %rd9279;
	st.global.u64 	[%rd36016], %rd9280;
	st.global.u64 	[%rd36018], %rd9281;
	st.global.u64 	[%rd36019], %rd9282;
	st.global.u64 	[%rd36020], %rd9283;
	st.global.u64 	[%rd36021], %rd6422;
	ld.global.u64 	%rd9297, [%rd36012];
	ld.global.u64 	%rd9298, [%rd36016];
	ld.global.u64 	%rd9299, [%rd36018];
	ld.global.u64 	%rd9300, [%rd36019];
	ld.global.u64 	%rd9301, [%rd36020];
	// begin inline asm
	add.cc.u64 %rd9297, %rd9297, %rd35997;
	addc.cc.u64 %rd9298, %rd9298, %rd35998;
	addc.cc.u64 %rd9299, %rd9299, %rd35999;
	addc.cc.u64 %rd9300, %rd9300, %rd36000;
	addc.cc.u64 %rd9301, %rd9301, %rd36001;
	addc.u64 %rd6422, %rd6422, %rd36002;
	
	// end inline asm
	st.global.u64 	[%rd36012], %rd9297;
	st.global.u64 	[%rd36016], %rd9298;
	st.global.u64 	[%rd36018], %rd9299;
	st.global.u64 	[%rd36019], %rd9300;
	st.global.u64 	[%rd36020], %rd9301;
	st.global.u64 	[%rd36021], %rd6422;
	ld.global.u64 	%rd9315, [%rd36012];
	ld.global.u64 	%rd9316, [%rd36016];
	ld.global.u64 	%rd9317, [%rd36018];
	ld.global.u64 	%rd9318, [%rd36019];
	ld.global.u64 	%rd9319, [%rd36020];
	// begin inline asm
	add.cc.u64 %rd9315, %rd9315, %rd35997;
	addc.cc.u64 %rd9316, %rd9316, %rd35998;
	addc.cc.u64 %rd9317, %rd9317, %rd35999;
	addc.cc.u64 %rd9318, %rd9318, %rd36000;
	addc.cc.u64 %rd9319, %rd9319, %rd36001;
	addc.u64 %rd6422, %rd6422, %rd36002;
	
	// end inline asm
	st.global.u64 	[%rd36012], %rd9315;
	st.global.u64 	[%rd36016], %rd9316;
	st.global.u64 	[%rd36018], %rd9317;
	st.global.u64 	[%rd36019], %rd9318;
	st.global.u64 	[%rd36020], %rd9319;
	st.global.u64 	[%rd36021], %rd6422;
	ld.global.u64 	%rd9333, [%rd36012];
	ld.global.u64 	%rd9334, [%rd36016];
	ld.global.u64 	%rd9335, [%rd36018];
	ld.global.u64 	%rd9336, [%rd36019];
	ld.global.u64 	%rd9337, [%rd36020];
	// begin inline asm
	add.cc.u64 %rd9333, %rd9333, %rd35997;
	addc.cc.u64 %rd9334, %rd9334, %rd35998;
	addc.cc.u64 %rd9335, %rd9335, %rd35999;
	addc.cc.u64 %rd9336, %rd9336, %rd36000;
	addc.cc.u64 %rd9337, %rd9337, %rd36001;
	addc.u64 %rd6422, %rd6422, %rd36002;
	
	// end inline asm
	st.global.u64 	[%rd36012], %rd9333;
	st.global.u64 	[%rd36016], %rd9334;
	st.global.u64 	[%rd36018], %rd9335;
	st.global.u64 	[%rd36019], %rd9336;
	st.global.u64 	[%rd36020], %rd9337;
	st.global.u64 	[%rd36021], %rd6422;
	ld.global.u64 	%rd9351, [%rd36012];
	ld.global.u64 	%rd9352, [%rd36016];
	ld.global.u64 	%rd9353, [%rd36018];
	ld.global.u64 	%rd9354, [%rd36019];
	ld.global.u64 	%rd9355, [%rd36020];
	// begin inline asm
	add.cc.u64 %rd9351, %rd9351, %rd35997;
	addc.cc.u64 %rd9352, %rd9352, %rd35998;
	addc.cc.u64 %rd9353, %rd9353, %rd35999;
	addc.cc.u64 %rd9354, %rd9354, %rd36000;
	addc.cc.u64 %rd9355, %rd9355, %rd36001;
	addc.u64 %rd6422, %rd6422, %rd36002;
	
	// end inline asm
	st.global.u64 	[%rd36012], %rd9351;
	st.global.u64 	[%rd36016], %rd9352;
	st.global.u64 	[%rd36018], %rd9353;
	st.global.u64 	[%rd36019], %rd9354;
	st.global.u64 	[%rd36020], %rd9355;
	st.global.u64 	[%rd36021], %rd6422;
	ld.global.u64 	%rd9369, [%rd36012];
	ld.global.u64 	%rd9370, [%rd36016];
	ld.global.u64 	%rd9371, [%rd36018];
	ld.global.u64 	%rd9372, [%rd36019];
	ld.global.u64 	%rd9373, [%rd36020];
	// begin inline asm
	add.cc.u64 %rd9369, %rd9369, %rd35997;
	addc.cc.u64 %rd9370, %rd9370, %rd35998;
	addc.cc.u64 %rd9371, %rd9371, %rd35999;
	addc.cc.u64 %rd9372, %rd9372, %rd36000;
	addc.cc.u64 %rd9373, %rd9373, %rd36001;
	addc.u64 %rd6422, %rd6422, %rd36002;
	
	// end inline asm
	st.global.u64 	[%rd36012], %rd9369;
	st.global.u64 	[%rd36016], %rd9370;
	st.global.u64 	[%rd36018], %rd9371;
	st.global.u64 	[%rd36019], %rd9372;
	st.global.u64 	[%rd36020], %rd9373;
	st.global.u64 	[%rd36021], %rd6422;
	ld.global.u64 	%rd9387, [%rd36012];
	ld.global.u64 	%rd9388, [%rd36016];
	ld.global.u64 	%rd9389, [%rd36018];
	ld.global.u64 	%rd9390, [%rd36019];
	ld.global.u64 	%rd9391, [%rd36020];
	// begin inline asm
	add.cc.u64 %rd9387, %rd9387, %rd35997;
	addc.cc.u64 %rd9388, %rd9388, %rd35998;
	addc.cc.u64 %rd9389, %rd9389, %rd35999;
	addc.cc.u64 %rd9390, %rd9390, %rd36000;
	addc.cc.u64 %rd9391, %rd9391, %rd36001;
	addc.u64 %rd6422, %rd6422, %rd36002;
	
	// end inline asm
	st.global.u64 	[%rd36012], %rd9387;
	st.global.u64 	[%rd36016], %rd9388;
	st.global.u64 	[%rd36018], %rd9389;
	st.global.u64 	[%rd36019], %rd9390;
	st.global.u64 	[%rd36020], %rd9391;
	st.global.u64 	[%rd36021], %rd6422;
	ld.global.u64 	%rd9405, [%rd36012];
	ld.global.u64 	%rd9406, [%rd36016];
	ld.global.u64 	%rd9407, [%rd36018];
	ld.global.u64 	%rd9408, [%rd36019];
	ld.global.u64 	%rd9409, [%rd36020];
	// begin inline asm
	add.cc.u64 %rd9405, %rd9405, %rd35997;
	addc.cc.u64 %rd9406, %rd9406, %rd35998;
	addc.cc.u64 %rd9407, %rd9407, %rd35999;
	addc.cc.u64 %rd9408, %rd9408, %rd36000;
	addc.cc.u64 %rd9409, %rd9409, %rd36001;
	addc.u64 %rd6422, %rd6422, %rd36002;
	
	// end inline asm
	st.global.u64 	[%rd36012], %rd9405;
	st.global.u64 	[%rd36016], %rd9406;
	st.global.u64 	[%rd36018], %rd9407;
	st.global.u64 	[%rd36019], %rd9408;
	st.global.u64 	[%rd36020], %rd9409;
	st.global.u64 	[%rd36021], %rd6422;
	ld.global.u64 	%rd9423, [%rd36012];
	ld.global.u64 	%rd9424, [%rd36016];
	ld.global.u64 	%rd9425, [%rd36018];
	ld.global.u64 	%rd9426, [%rd36019];
	ld.global.u64 	%rd9427, [%rd36020];
	// begin inline asm
	add.cc.u64 %rd9423, %rd9423, %rd35997;
	addc.cc.u64 %rd9424, %rd9424, %rd35998;
	addc.cc.u64 %rd9425, %rd9425, %rd35999;
	addc.cc.u64 %rd9426, %rd9426, %rd36000;
	addc.cc.u64 %rd9427, %rd9427, %rd36001;
	addc.u64 %rd6422, %rd6422, %rd36002;
	
	// end inline asm
	st.global.u64 	[%rd36012], %rd9423;
	st.global.u64 	[%rd36016], %rd9424;
	st.global.u64 	[%rd36018], %rd9425;
	st.global.u64 	[%rd36019], %rd9426;
	st.global.u64 	[%rd36020], %rd9427;
	st.global.u64 	[%rd36021], %rd6422;
	ld.global.u64 	%rd9441, [%rd36012];
	ld.global.u64 	%rd9442, [%rd36016];
	ld.global.u64 	%rd9443, [%rd36018];
	ld.global.u64 	%rd9444, [%rd36019];
	ld.global.u64 	%rd9445, [%rd36020];
	// begin inline asm
	add.cc.u64 %rd9441, %rd9441, %rd35997;
	addc.cc.u64 %rd9442, %rd9442, %rd35998;
	addc.cc.u64 %rd9443, %rd9443, %rd35999;
	addc.cc.u64 %rd9444, %rd9444, %rd36000;
	addc.cc.u64 %rd9445, %rd9445, %rd36001;
	addc.u64 %rd6422, %rd6422, %rd36002;
	
	// end inline asm
	st.global.u64 	[%rd36012], %rd9441;
	st.global.u64 	[%rd36016], %rd9442;
	st.global.u64 	[%rd36018], %rd9443;
	st.global.u64 	[%rd36019], %rd9444;
	st.global.u64 	[%rd36020], %rd9445;
	st.global.u64 	[%rd36021], %rd6422;
	ld.global.u64 	%rd9459, [%rd36012];
	ld.global.u64 	%rd9460, [%rd36016];
	ld.global.u64 	%rd9461, [%rd36018];
	ld.global.u64 	%rd9462, [%rd36019];
	ld.global.u64 	%rd9463, [%rd36020];
	// begin inline asm
	add.cc.u64 %rd9459, %rd9459, %rd35997;
	addc.cc.u64 %rd9460, %rd9460, %rd35998;
	addc.cc.u64 %rd9461, %rd9461, %rd35999;
	addc.cc.u64 %rd9462, %rd9462, %rd36000;
	addc.cc.u64 %rd9463, %rd9463, %rd36001;
	addc.u64 %rd6422, %rd6422, %rd36002;
	
	// end inline asm
	st.global.u64 	[%rd36012], %rd9459;
	st.global.u64 	[%rd36016], %rd9460;
	st.global.u64 	[%rd36018], %rd9461;
	st.global.u64 	[%rd36019], %rd9462;
	st.global.u64 	[%rd36020], %rd9463;
	st.global.u64 	[%rd36021], %rd6422;
	ld.global.u64 	%rd9477, [%rd36012];
	ld.global.u64 	%rd9478, [%rd36016];
	ld.global.u64 	%rd9479, [%rd36018];
	ld.global.u64 	%rd9480, [%rd36019];
	ld.global.u64 	%rd9481, [%rd36020];
	// begin inline asm
	add.cc.u64 %rd9477, %rd9477, %rd35997;
	addc.cc.u64 %rd9478, %rd9478, %rd35998;
	addc.cc.u64 %rd9479, %rd9479, %rd35999;
	addc.cc.u64 %rd9480, %rd9480, %rd36000;
	addc.cc.u64 %rd9481, %rd9481, %rd36001;
	addc.u64 %rd6422, %rd6422, %rd36002;
	
	// end inline asm
	st.global.u64 	[%rd36012], %rd9477;
	st.global.u64 	[%rd36016], %rd9478;
	st.global.u64 	[%rd36018], %rd9479;
	st.global.u64 	[%rd36019], %rd9480;
	st.global.u64 	[%rd36020], %rd9481;
	st.global.u64 	[%rd36021], %rd6422;
	ld.global.u64 	%rd9495, [%rd36012];
	ld.global.u64 	%rd9496, [%rd36016];
	ld.global.u64 	%rd9497, [%rd36018];
	ld.global.u64 	%rd9498, [%rd36019];
	ld.global.u64 	%rd9499, [%rd36020];
	// begin inline asm
	add.cc.u64 %rd9495, %rd9495, %rd35997;
	addc.cc.u64 %rd9496, %rd9496, %rd35998;
	addc.cc.u64 %rd9497, %rd9497, %rd35999;
	addc.cc.u64 %rd9498, %rd9498, %rd36000;
	addc.cc.u64 %rd9499, %rd9499, %rd36001;
	addc.u64 %rd6422, %rd6422, %rd36002;
	
	// end inline asm
	st.global.u64 	[%rd36012], %rd9495;
	st.global.u64 	[%rd36016], %rd9496;
	st.global.u64 	[%rd36018], %rd9497;
	st.global.u64 	[%rd36019], %rd9498;
	st.global.u64 	[%rd36020], %rd9499;
	st.global.u64 	[%rd36021], %rd6422;
	ld.global.u64 	%rd9513, [%rd36012];
	ld.global.u64 	%rd9514, [%rd36016];
	ld.global.u64 	%rd9515, [%rd36018];
	ld.global.u64 	%rd9516, [%rd36019];
	ld.global.u64 	%rd9517, [%rd36020];
	// begin inline asm
	add.cc.u64 %rd9513, %rd9513, %rd35997;
	addc.cc.u64 %rd9514, %rd9514, %rd35998;
	addc.cc.u64 %rd9515, %rd9515, %rd35999;
	addc.cc.u64 %rd9516, %rd9516, %rd36000;
	addc.cc.u64 %rd9517, %rd9517, %rd36001;
	addc.u64 %rd6422, %rd6422, %rd36002;
	
	// end inline asm
	st.global.u64 	[%rd36012], %rd9513;
	st.global.u64 	[%rd36016], %rd9514;
	st.global.u64 	[%rd36018], %rd9515;
	st.global.u64 	[%rd36019], %rd9516;
	st.global.u64 	[%rd36020], %rd9517;
	st.global.u64 	[%rd36021], %rd6422;
	ld.global.u64 	%rd9531, [%rd36012];
	ld.global.u64 	%rd9532, [%rd36016];
	ld.global.u64 	%rd9533, [%rd36018];
	ld.global.u64 	%rd9534, [%rd36019];
	ld.global.u64 	%rd9535, [%rd36020];
	// begin inline asm
	add.cc.u64 %rd9531, %rd9531, %rd35997;
	addc.cc.u64 %rd9532, %rd9532, %rd35998;
	addc.cc.u64 %rd9533, %rd9533, %rd35999;
	addc.cc.u64 %rd9534, %rd9534, %rd36000;
	addc.cc.u64 %rd9535, %rd9535, %rd36001;
	addc.u64 %rd6422, %rd6422, %rd36002;
	
	// end inline asm
	st.global.u64 	[%rd36012], %rd9531;
	st.global.u64 	[%rd36016], %rd9532;
	st.global.u64 	[%rd36018], %rd9533;
	st.global.u64 	[%rd36019], %rd9534;
	st.global.u64 	[%rd36020], %rd9535;
	st.global.u64 	[%rd36021], %rd6422;
	ld.global.u64 	%rd9549, [%rd36012];
	ld.global.u64 	%rd9550, [%rd36016];
	ld.global.u64 	%rd9551, [%rd36018];
	ld.global.u64 	%rd9552, [%rd36019];
	ld.global.u64 	%rd9553, [%rd36020];
	// begin inline asm
	add.cc.u64 %rd9549, %rd9549, %rd35997;
	addc.cc.u64 %rd9550, %rd9550, %rd35998;
	addc.cc.u64 %rd9551, %rd9551, %rd35999;
	addc.cc.u64 %rd9552, %rd9552, %rd36000;
	addc.cc.u64 %rd9553, %rd9553, %rd36001;
	addc.u64 %rd6422, %rd6422, %rd36002;
	
	// end inline asm
	st.global.u64 	[%rd36012], %rd9549;
	st.global.u64 	[%rd36016], %rd9550;
	st.global.u64 	[%rd36018], %rd9551;
	st.global.u64 	[%rd36019], %rd9552;
	st.global.u64 	[%rd36020], %rd9553;
	st.global.u64 	[%rd36021], %rd6422;
	ld.global.u64 	%rd9567, [%rd36012];
	ld.global.u64 	%rd9568, [%rd36016];
	ld.global.u64 	%rd9569, [%rd36018];
	ld.global.u64 	%rd9570, [%rd36019];
	ld.global.u64 	%rd9571, [%rd36020];
	// begin inline asm
	add.cc.u64 %rd9567, %rd9567, %rd35997;
	addc.cc.u64 %rd9568, %rd9568, %rd35998;
	addc.cc.u64 %rd9569, %rd9569, %rd35999;
	addc.cc.u64 %rd9570, %rd9570, %rd36000;
	addc.cc.u64 %rd9571, %rd9571, %rd36001;
	addc.u64 %rd6422, %rd6422, %rd36002;
	
	// end inline asm
	st.global.u64 	[%rd36012], %rd9567;
	st.global.u64 	[%rd36016], %rd9568;
	st.global.u64 	[%rd36018], %rd9569;
	st.global.u64 	[%rd36019], %rd9570;
	st.global.u64 	[%rd36020], %rd9571;
	st.global.u64 	[%rd36021], %rd6422;
	ld.global.u64 	%rd9585, [%rd36012];
	ld.global.u64 	%rd9586, [%rd36016];
	ld.global.u64 	%rd9587, [%rd36018];
	ld.global.u64 	%rd9588, [%rd36019];
	ld.global.u64 	%rd9589, [%rd36020];
	// begin inline asm
	add.cc.u64 %rd9585, %rd9585, %rd35997;
	addc.cc.u64 %rd9586, %rd9586, %rd35998;
	addc.cc.u64 %rd9587, %rd9587, %rd35999;
	addc.cc.u64 %rd9588, %rd9588, %rd36000;
	addc.cc.u64 %rd9589, %rd9589, %rd36001;
	addc.u64 %rd6422, %rd6422, %rd36002;
	
	// end inline asm
	st.global.u64 	[%rd36012], %rd9585;
	st.global.u64 	[%rd36016], %rd9586;
	st.global.u64 	[%rd36018], %rd9587;
	st.global.u64 	[%rd36019], %rd9588;
	st.global.u64 	[%rd36020], %rd9589;
	st.global.u64 	[%rd36021], %rd6422;
	ld.global.u64 	%rd9603, [%rd36012];
	ld.global.u64 	%rd9604, [%rd36016];
	ld.global.u64 	%rd9605, [%rd36018];
	ld.global.u64 	%rd9606, [%rd36019];
	ld.global.u64 	%rd9607, [%rd36020];
	// begin inline asm
	add.cc.u64 %rd9603, %rd9603, %rd35997;
	addc.cc.u64 %rd9604, %rd9604, %rd35998;
	addc.cc.u64 %rd9605, %rd9605, %rd35999;
	addc.cc.u64 %rd9606, %rd9606, %rd36000;
	addc.cc.u64 %rd9607, %rd9607, %rd36001;
	addc.u64 %rd6422, %rd6422, %rd36002;
	
	// end inline asm
	st.global.u64 	[%rd36012], %rd9603;
	st.global.u64 	[%rd36016], %rd9604;
	st.global.u64 	[%rd36018], %rd9605;
	st.global.u64 	[%rd36019], %rd9606;
	st.global.u64 	[%rd36020], %rd9607;
	st.global.u64 	[%rd36021], %rd6422;
	ld.global.u64 	%rd9621, [%rd36012];
	ld.global.u64 	%rd9622, [%rd36016];
	ld.global.u64 	%rd9623, [%rd36018];
	ld.global.u64 	%rd9624, [%rd36019];
	ld.global.u64 	%rd9625, [%rd36020];
	// begin inline asm
	add.cc.u64 %rd9621, %rd9621, %rd35997;
	addc.cc.u64 %rd9622, %rd9622, %rd35998;
	addc.cc.u64 %rd9623, %rd9623, %rd35999;
	addc.cc.u64 %rd9624, %rd9624, %rd36000;
	addc.cc.u64 %rd9625, %rd9625, %rd36001;
	addc.u64 %rd6422, %rd6422, %rd36002;
	
	// end inline asm
	st.global.u64 	[%rd36012], %rd9621;
	st.global.u64 	[%rd36016], %rd9622;
	st.global.u64 	[%rd36018], %rd9623;
	st.global.u64 	[%rd36019], %rd9624;
	st.global.u64 	[%rd36020], %rd9625;
	st.global.u64 	[%rd36021], %rd6422;
	ld.global.u64 	%rd9639, [%rd36012];
	ld.global.u64 	%rd9640, [%rd36016];
	ld.global.u64 	%rd9641, [%rd36018];
	ld.global.u64 	%rd9642, [%rd36019];
	ld.global.u64 	%rd9643, [%rd36020];
	// begin inline asm
	add.cc.u64 %rd9639, %rd9639, %rd35997;
	addc.cc.u64 %rd9640, %rd9640, %rd35998;
	addc.cc.u64 %rd9641, %rd9641, %rd35999;
	addc.cc.u64 %rd9642, %rd9642, %rd36000;
	addc.cc.u64 %rd9643, %rd9643, %rd36001;
	addc.u64 %rd6422, %rd6422, %rd36002;
	
	// end inline asm
	st.global.u64 	[%rd36012], %rd9639;
	st.global.u64 	[%rd36016], %rd9640;
	st.global.u64 	[%rd36018], %rd9641;
	st.global.u64 	[%rd36019], %rd9642;
	st.global.u64 	[%rd36020], %rd9643;
	st.global.u64 	[%rd36021], %rd6422;
	ld.global.u64 	%rd9657, [%rd36012];
	ld.global.u64 	%rd9658, [%rd36016];
	ld.global.u64 	%rd9659, [%rd36018];
	ld.global.u64 	%rd9660, [%rd36019];
	ld.global.u64 	%rd9661, [%rd36020];
	// begin inline asm
	add.cc.u64 %rd9657, %rd9657, %rd35997;
	addc.cc.u64 %rd9658, %rd9658, %rd35998;
	addc.cc.u64 %rd9659, %rd9659, %rd35999;
	addc.cc.u64 %rd9660, %rd9660, %rd36000;
	addc.cc.u64 %rd9661, %rd9661, %rd36001;
	addc.u64 %rd6422, %rd6422, %rd36002;
	
	// end inline asm
	st.global.u64 	[%rd36012], %rd9657;
	st.global.u64 	[%rd36016], %rd9658;
	st.global.u64 	[%rd36018], %rd9659;
	st.global.u64 	[%rd36019], %rd9660;
	st.global.u64 	[%rd36020], %rd9661;
	st.global.u64 	[%rd36021], %rd6422;
	ld.global.u64 	%rd9675, [%rd36012];
	ld.global.u64 	%rd9676, [%rd36016];
	ld.global.u64 	%rd9677, [%rd36018];
	ld.global.u64 	%rd9678, [%rd36019];
	ld.global.u64 	%rd9679, [%rd36020];
	// begin inline asm
	add.cc.u64 %rd9675, %rd9675, %rd35997;
	addc.cc.u64 %rd9676, %rd9676, %rd35998;
	addc.cc.u64 %rd9677, %rd9677, %rd35999;
	addc.cc.u64 %rd9678, %rd9678, %rd36000;
	addc.cc.u64 %rd9679, %rd9679, %rd36001;
	addc.u64 %rd6422, %rd6422, %rd36002;
	
	// end inline asm
	st.global.u64 	[%rd36012], %rd9675;
	st.global.u64 	[%rd36016], %rd9676;
	st.global.u64 	[%rd36018], %rd9677;
	st.global.u64 	[%rd36019], %rd9678;
	st.global.u64 	[%rd36020], %rd9679;
	st.global.u64 	[%rd36021], %rd6422;
	ld.global.u64 	%rd9693, [%rd36012];
	ld.global.u64 	%rd9694, [%rd36016];
	ld.global.u64 	%rd9695, [%rd36018];
	ld.global.u64 	%rd9696, [%rd36019];
	ld.global.u64 	%rd9697, [%rd36020];
	// begin inline asm
	add.cc.u64 %rd9693, %rd9693, %rd35997;
	addc.cc.u64 %rd9694, %rd9694, %rd35998;
	addc.cc.u64 %rd9695, %rd9695, %rd35999;
	addc.cc.u64 %rd9696, %rd9696, %rd36000;
	addc.cc.u64 %rd9697, %rd9697, %rd36001;
	addc.u64 %rd6422, %rd6422, %rd36002;
	
	// end inline asm
	st.global.u64 	[%rd36012], %rd9693;
	st.global.u64 	[%rd36016], %rd9694;
	st.global.u64 	[%rd36018], %rd9695;
	st.global.u64 	[%rd36019], %rd9696;
	st.global.u64 	[%rd36020], %rd9697;
	st.global.u64 	[%rd36021], %rd6422;
	ld.global.u64 	%rd9711, [%rd36012];
	ld.global.u64 	%rd9712, [%rd36016];
	ld.global.u64 	%rd9713, [%rd36018];
	ld.global.u64 	%rd9714, [%rd36019];
	ld.global.u64 	%rd9715, [%rd36020];
	// begin inline asm
	add.cc.u64 %rd9711, %rd9711, %rd35997;
	addc.cc.u64 %rd9712, %rd9712, %rd35998;
	addc.cc.u64 %rd9713, %rd9713, %rd35999;
	addc.cc.u64 %rd9714, %rd9714, %rd36000;
	addc.cc.u64 %rd9715, %rd9715, %rd36001;
	addc.u64 %rd6422, %rd6422, %rd36002;
	
	// end inline asm
	st.global.u64 	[%rd36012], %rd9711;
	st.global.u64 	[%rd36016], %rd9712;
	st.global.u64 	[%rd36018], %rd9713;
	st.global.u64 	[%rd36019], %rd9714;
	st.global.u64 	[%rd36020], %rd9715;
	st.global.u64 	[%rd36021], %rd6422;
	ld.global.u64 	%rd9729, [%rd36012];
	ld.global.u64 	%rd9730, [%rd36016];
	ld.global.u64 	%rd9731, [%rd36018];
	ld.global.u64 	%rd9732, [%rd36019];
	ld.global.u64 	%rd9733, [%rd36020];
	// begin inline asm
	add.cc.u64 %rd9729, %rd9729, %rd35997;
	addc.cc.u64 %rd9730, %rd9730, %rd35998;
	addc.cc.u64 %rd9731, %rd9731, %rd35999;
	addc.cc.u64 %rd9732, %rd9732, %rd36000;
	addc.cc.u64 %rd9733, %rd9733, %rd36001;
	addc.u64 %rd6422, %rd6422, %rd36002;
	
	// end inline asm
	st.global.u64 	[%rd36012], %rd9729;
	st.global.u64 	[%rd36016], %rd9730;
	st.global.u64 	[%rd36018], %rd9731;
	st.global.u64 	[%rd36019], %rd9732;
	st.global.u64 	[%rd36020], %rd9733;
	st.global.u64 	[%rd36021], %rd6422;
	ld.global.u64 	%rd9747, [%rd36012];
	ld.global.u64 	%rd9748, [%rd36016];
	ld.global.u64 	%rd9749, [%rd36018];
	ld.global.u64 	%rd9750, [%rd36019];
	ld.global.u64 	%rd9751, [%rd36020];
	// begin inline asm
	add.cc.u64 %rd9747, %rd9747, %rd35997;
	addc.cc.u64 %rd9748, %rd9748, %rd35998;
	addc.cc.u64 %rd9749, %rd9749, %rd35999;
	addc.cc.u64 %rd9750, %rd9750, %rd36000;
	addc.cc.u64 %rd9751, %rd9751, %rd36001;
	addc.u64 %rd6422, %rd6422, %rd36002;
	
	// end inline asm
	st.global.u64 	[%rd36012], %rd9747;
	st.global.u64 	[%rd36016], %rd9748;
	st.global.u64 	[%rd36018], %rd9749;
	st.global.u64 	[%rd36019], %rd9750;
	st.global.u64 	[%rd36020], %rd9751;
	st.global.u64 	[%rd36021], %rd6422;
	ld.global.u64 	%rd9765, [%rd36012];
	ld.global.u64 	%rd9766, [%rd36016];
	ld.global.u64 	%rd9767, [%rd36018];
	ld.global.u64 	%rd9768, [%rd36019];
	ld.global.u64 	%rd9769, [%rd36020];
	// begin inline asm
	add.cc.u64 %rd9765, %rd9765, %rd35997;
	addc.cc.u64 %rd9766, %rd9766, %rd35998;
	addc.cc.u64 %rd9767, %rd9767, %rd35999;
	addc.cc.u64 %rd9768, %rd9768, %rd36000;
	addc.cc.u64 %rd9769, %rd9769, %rd36001;
	addc.u64 %rd6422, %rd6422, %rd36002;
	
	// end inline asm
	st.global.u64 	[%rd36012], %rd9765;
	st.global.u64 	[%rd36016], %rd9766;
	st.global.u64 	[%rd36018], %rd9767;
	st.global.u64 	[%rd36019], %rd9768;
	st.global.u64 	[%rd36020], %rd9769;
	st.global.u64 	[%rd36021], %rd6422;
	ld.global.u64 	%rd9783, [%rd36012];
	ld.global.u64 	%rd9784, [%rd36016];
	ld.global.u64 	%rd9785, [%rd36018];
	ld.global.u64 	%rd9786, [%rd36019];
	ld.global.u64 	%rd9787, [%rd36020];
	// begin inline asm
	add.cc.u64 %rd9783, %rd9783, %rd35997;
	addc.cc.u64 %rd9784, %rd9784, %rd35998;
	addc.cc.u64 %rd9785, %rd9785, %rd35999;
	addc.cc.u64 %rd9786, %rd9786, %rd36000;
	addc.cc.u64 %rd9787, %rd9787, %rd36001;
	addc.u64 %rd6422, %rd6422, %rd36002;
	
	// end inline asm
	st.global.u64 	[%rd36012], %rd9783;
	st.global.u64 	[%rd36016], %rd9784;
	st.global.u64 	[%rd36018], %rd9785;
	st.global.u64 	[%rd36019], %rd9786;
	st.global.u64 	[%rd36020], %rd9787;
	st.global.u64 	[%rd36021], %rd6422;
	ld.global.u64 	%rd9801, [%rd36012];
	ld.global.u64 	%rd9802, [%rd36016];
	ld.global.u64 	%rd9803, [%rd36018];
	ld.global.u64 	%rd9804, [%rd36019];
	ld.global.u64 	%rd9805, [%rd36020];
	// begin inline asm
	add.cc.u64 %rd9801, %rd9801, %rd35997;
	addc.cc.u64 %rd9802, %rd9802, %rd35998;
	addc.cc.u64 %rd9803, %rd9803, %rd35999;
	addc.cc.u64 %rd9804, %rd9804, %rd36000;
	addc.cc.u64 %rd9805, %rd9805, %rd36001;
	addc.u64 %rd6422, %rd6422, %rd36002;
	
	// end inline asm
	st.global.u64 	[%rd36012], %rd9801;
	st.global.u64 	[%rd36016], %rd9802;
	st.global.u64 	[%rd36018], %rd9803;
	st.global.u64 	[%rd36019], %rd9804;
	st.global.u64 	[%rd36020], %rd9805;
	st.global.u64 	[%rd36021], %rd6422;
	ld.global.u64 	%rd9819, [%rd36012];
	ld.global.u64 	%rd9820, [%rd36016];
	ld.global.u64 	%rd9821, [%rd36018];
	ld.global.u64 	%rd9822, [%rd36019];
	ld.global.u64 	%rd9823, [%rd36020];
	// begin inline asm
	add.cc.u64 %rd9819, %rd9819, %rd35997;
	addc.cc.u64 %rd9820, %rd9820, %rd35998;
	addc.cc.u64 %rd9821, %rd9821, %rd35999;
	addc.cc.u64 %rd9822, %rd9822, %rd36000;
	addc.cc.u64 %rd9823, %rd9823, %rd36001;
	addc.u64 %rd6422, %rd6422, %rd36002;
	
	// end inline asm
	st.global.u64 	[%rd36012], %rd9819;
	st.global.u64 	[%rd36016], %rd9820;
	st.global.u64 	[%rd36018], %rd9821;
	st.global.u64 	[%rd36019], %rd9822;
	st.global.u64 	[%rd36020], %rd9823;
	st.global.u64 	[%rd36021], %rd6422;
	ld.global.u64 	%rd9837, [%rd36012];
	ld.global.u64 	%rd9838, [%rd36016];
	ld.global.u64 	%rd9839, [%rd36018];
	ld.global.u64 	%rd9840, [%rd36019];
	ld.global.u64 	%rd9841, [%rd36020];
	// begin inline asm
	add.cc.u64 %rd9837, %rd9837, %rd35997;
	addc.cc.u64 %rd9838, %rd9838, %rd35998;
	addc.cc.u64 %rd9839, %rd9839, %rd35999;
	addc.cc.u64 %rd9840, %rd9840, %rd36000;
	addc.cc.u64 %rd9841, %rd9841, %rd36001;
	addc.u64 %rd6422, %rd6422, %rd36002;
	
	// end inline asm
	st.global.u64 	[%rd36012], %rd9837;
	st.global.u64 	[%rd36016], %rd9838;
	st.global.u64 	[%rd36018], %rd9839;
	st.global.u64 	[%rd36019], %rd9840;
	st.global.u64 	[%rd36020], %rd9841;
	st.global.u64 	[%rd36021], %rd6422;
	ld.global.u64 	%rd9855, [%rd36012];
	ld.global.u64 	%rd9856, [%rd36016];
	ld.global.u64 	%rd9857, [%rd36018];
	ld.global.u64 	%rd9858, [%rd36019];
	ld.global.u64 	%rd9859, [%rd36020];
	// begin inline asm
	add.cc.u64 %rd9855, %rd9855, %rd35997;
	addc.cc.u64 %rd9856, %rd9856, %rd35998;
	addc.cc.u64 %rd9857, %rd9857, %rd35999;
	addc.cc.u64 %rd9858, %rd9858, %rd36000;
	addc.cc.u64 %rd9859, %rd9859, %rd36001;
	addc.u64 %rd6422, %rd6422, %rd36002;
	
	// end inline asm
	st.global.u64 	[%rd36012], %rd9855;
	st.global.u64 	[%rd36016], %rd9856;
	st.global.u64 	[%rd36018], %rd9857;
	st.global.u64 	[%rd36019], %rd9858;
	st.global.u64 	[%rd36020], %rd9859;
	st.global.u64 	[%rd36021], %rd6422;
	ld.global.u64 	%rd9873, [%rd36012];
	ld.global.u64 	%rd9874, [%rd36016];
	ld.global.u64 	%rd9875, [%rd36018];
	ld.global.u64 	%rd9876, [%rd36019];
	ld.global.u64 	%rd9877, [%rd36020];
	// begin inline asm
	add.cc.u64 %rd9873, %rd9873, %rd35997;
	addc.cc.u64 %rd9874, %rd9874, %rd35998;
	addc.cc.u64 %rd9875, %rd9875, %rd35999;
	addc.cc.u64 %rd9876, %rd9876, %rd36000;
	addc.cc.u64 %rd9877, %rd9877, %rd36001;
	addc.u64 %rd6422, %rd6422, %rd36002;
	
	// end inline asm
	st.global.u64 	[%rd36012], %rd9873;
	st.global.u64 	[%rd36016], %rd9874;
	st.global.u64 	[%rd36018], %rd9875;
	st.global.u64 	[%rd36019], %rd9876;
	st.global.u64 	[%rd36020], %rd9877;
	st.global.u64 	[%rd36021], %rd6422;
	ld.global.u64 	%rd9891, [%rd36012];
	ld.global.u64 	%rd9892, [%rd36016];
	ld.global.u64 	%rd9893, [%rd36018];
	ld.global.u64 	%rd9894, [%rd36019];
	ld.global.u64 	%rd9895, [%rd36020];
	// begin inline asm
	add.cc.u64 %rd9891, %rd9891, %rd35997;
	addc.cc.u64 %rd9892, %rd9892, %rd35998;
	addc.cc.u64 %rd9893, %rd9893, %rd35999;
	addc.cc.u64 %rd9894, %rd9894, %rd36000;
	addc.cc.u64 %rd9895, %rd9895, %rd36001;
	addc.u64 %rd6422, %rd6422, %rd36002;
	
	// end inline asm
	st.global.u64 	[%rd36012], %rd9891;
	st.global.u64 	[%rd36016], %rd9892;
	st.global.u64 	[%rd36018], %rd9893;
	st.global.u64 	[%rd36019], %rd9894;
	st.global.u64 	[%rd36020], %rd9895;
	st.global.u64 	[%rd36021], %rd6422;
	ld.global.u64 	%rd9909, [%rd36012];
	ld.global.u64 	%rd9910, [%rd36016];
	ld.global.u64 	%rd9911, [%rd36018];
	ld.global.u64 	%rd9912, [%rd36019];
	ld.global.u64 	%rd9913, [%rd36020];
	// begin inline asm
	add.cc.u64 %rd9909, %rd9909, %rd35997;
	addc.cc.u64 %rd9910, %rd9910, %rd35998;
	addc.cc.u64 %rd9911, %rd9911, %rd35999;
	addc.cc.u64 %rd9912, %rd9912, %rd36000;
	addc.cc.u64 %rd9913, %rd9913, %rd36001;
	addc.u64 %rd6422, %rd6422, %rd36002;
	
	// end inline asm
	st.global.u64 	[%rd36012], %rd9909;
	st.global.u64 	[%rd36016], %rd9910;
	st.global.u64 	[%rd36018], %rd9911;
	st.global.u64 	[%rd36019], %rd9912;
	st.global.u64 	[%rd36020], %rd9913;
	st.global.u64 	[%rd36021], %rd6422;
	ld.global.u64 	%rd9927, [%rd36012];
	ld.global.u64 	%rd9928, [%rd36016];
	ld.global.u64 	%rd9929, [%rd36018];
	ld.global.u64 	%rd9930, [%rd36019];
	ld.global.u64 	%rd9931, [%rd36020];
	// begin inline asm
	add.cc.u64 %rd9927, %rd9927, %rd35997;
	addc.cc.u64 %rd9928, %rd9928, %rd35998;
	addc.cc.u64 %rd9929, %rd9929, %rd35999;
	addc.cc.u64 %rd9930, %rd9930, %rd36000;
	addc.cc.u64 %rd9931, %rd9931, %rd36001;
	addc.u64 %rd6422, %rd6422, %rd36002;
	
	// end inline asm
	st.global.u64 	[%rd36012], %rd9927;
	st.global.u64 	[%rd36016], %rd9928;
	st.global.u64 	[%rd36018], %rd9929;
	st.global.u64 	[%rd36019], %rd9930;
	st.global.u64 	[%rd36020], %rd9931;
	st.global.u64 	[%rd36021], %rd6422;
	ld.global.u64 	%rd9945, [%rd36012];
	ld.global.u64 	%rd9946, [%rd36016];
	ld.global.u64 	%rd9947, [%rd36018];
	ld.global.u64 	%rd9948, [%rd36019];
	ld.global.u64 	%rd9949, [%rd36020];
	// begin inline asm
	add.cc.u64 %rd9945, %rd9945, %rd35997;
	addc.cc.u64 %rd9946, %rd9946, %rd35998;
	addc.cc.u64 %rd9947, %rd9947, %rd35999;
	addc.cc.u64 %rd9948, %rd9948, %rd36000;
	addc.cc.u64 %rd9949, %rd9949, %rd36001;
	addc.u64 %rd6422, %rd6422, %rd36002;
	
	// end inline asm
	st.global.u64 	[%rd36012], %rd9945;
	st.global.u64 	[%rd36016], %rd9946;
	st.global.u64 	[%rd36018], %rd9947;
	st.global.u64 	[%rd36019], %rd9948;
	st.global.u64 	[%rd36020], %rd9949;
	st.global.u64 	[%rd36021], %rd6422;
	ld.global.u64 	%rd9963, [%rd36012];
	ld.global.u64 	%rd9964, [%rd36016];
	ld.global.u64 	%rd9965, [%rd36018];
	ld.global.u64 	%rd9966, [%rd36019];
	ld.global.u64 	%rd9967, [%rd36020];
	// begin inline asm
	add.cc.u64 %rd9963, %rd9963, %rd35997;
	addc.cc.u64 %rd9964, %rd9964, %rd35998;
	addc.cc.u64 %rd9965, %rd9965, %rd35999;
	addc.cc.u64 %rd9966, %rd9966, %rd36000;
	addc.cc.u64 %rd9967, %rd9967, %rd36001;
	addc.u64 %rd6422, %rd6422, %rd36002;
	
	// end inline asm
	st.global.u64 	[%rd36012], %rd9963;
	st.global.u64 	[%rd36016], %rd9964;
	st.global.u64 	[%rd36018], %rd9965;
	st.global.u64 	[%rd36019], %rd9966;
	st.global.u64 	[%rd36020], %rd9967;
	st.global.u64 	[%rd36021], %rd6422;
	ld.global.u64 	%rd9981, [%rd36012];
	ld.global.u64 	%rd9982, [%rd36016];
	ld.global.u64 	%rd9983, [%rd36018];
	ld.global.u64 	%rd9984, [%rd36019];
	ld.global.u64 	%rd9985, [%rd36020];
	// begin inline asm
	add.cc.u64 %rd9981, %rd9981, %rd35997;
	addc.cc.u64 %rd9982, %rd9982, %rd35998;
	addc.cc.u64 %rd9983, %rd9983, %rd35999;
	addc.cc.u64 %rd9984, %rd9984, %rd36000;
	addc.cc.u64 %rd9985, %rd9985, %rd36001;
	addc.u64 %rd6422, %rd6422, %rd36002;
	
	// end inline asm
	st.global.u64 	[%rd36012], %rd9981;
	st.global.u64 	[%rd36016], %rd9982;
	st.global.u64 	[%rd36018], %rd9983;
	st.global.u64 	[%rd36019], %rd9984;
	st.global.u64 	[%rd36020], %rd9985;
	st.global.u64 	[%rd36021], %rd6422;
	ld.global.u64 	%rd9999, [%rd36012];
	ld.global.u64 	%rd10000, [%rd36016];
	ld.global.u64 	%rd10001, [%rd36018];
	ld.global.u64 	%rd10002, [%rd36019];
	ld.global.u64 	%rd10003, [%rd36020];
	// begin inline asm
	add.cc.u64 %rd9999, %rd9999, %rd35997;
	addc.cc.u64 %rd10000, %rd10000, %rd35998;
	addc.cc.u64 %rd10001, %rd10001, %rd35999;
	addc.cc.u64 %rd10002, %rd10002, %rd36000;
	addc.cc.u64 %rd10003, %rd10003, %rd36001;
	addc.u64 %rd6422, %rd6422, %rd36002;
	
	// end inline asm
	st.global.u64 	[%rd36012], %rd9999;
	st.global.u64 	[%rd36016], %rd10000;
	st.global.u64 	[%rd36018], %rd10001;
	st.global.u64 	[%rd36019], %rd10002;
	st.global.u64 	[%rd36020], %rd10003;
	st.global.u64 	[%rd36021], %rd6422;
	ld.global.u64 	%rd10017, [%rd36012];
	ld.global.u64 	%rd10018, [%rd36016];
	ld.global.u64 	%rd10019, [%rd36018];
	ld.global.u64 	%rd10020, [%rd36019];
	ld.global.u64 	%rd10021, [%rd36020];
	// begin inline asm
	add.cc.u64 %rd10017, %rd10017, %rd35997;
	addc.cc.u64 %rd10018, %rd10018, %rd35998;
	addc.cc.u64 %rd10019, %rd10019, %rd35999;
	addc.cc.u64 %rd10020, %rd10020, %rd36000;
	addc.cc.u64 %rd10021, %rd10021, %rd36001;
	addc.u64 %rd6422, %rd6422, %rd36002;
	
	// end inline asm
	st.global.u64 	[%rd36012], %rd10017;
	st.global.u64 	[%rd36016], %rd10018;
	st.global.u64 	[%rd36018], %rd10019;
	st.global.u64 	[%rd36019], %rd10020;
	st.global.u64 	[%rd36020], %rd10021;
	st.global.u64 	[%rd36021], %rd6422;
	ld.global.u64 	%rd10035, [%rd36012];
	ld.global.u64 	%rd10036, [%rd36016];
	ld.global.u64 	%rd10037, [%rd36018];
	ld.global.u64 	%rd10038, [%rd36019];
	ld.global.u64 	%rd10039, [%rd36020];
	// begin inline asm
	add.cc.u64 %rd10035, %rd10035, %rd35997;
	addc.cc.u64 %rd10036, %rd10036, %rd35998;
	addc.cc.u64 %rd10037, %rd10037, %rd35999;
	addc.cc.u64 %rd10038, %rd10038, %rd36000;
	addc.cc.u64 %rd10039, %rd10039, %rd36001;
	addc.u64 %rd6422, %rd6422, %rd36002;
	
	// end inline asm
	st.global.u64 	[%rd36012], %rd10035;
	st.global.u64 	[%rd36016], %rd10036;
	st.global.u64 	[%rd36018], %rd10037;
	st.global.u64 	[%rd36019], %rd10038;
	st.global.u64 	[%rd36020], %rd10039;
	st.global.u64 	[%rd36021], %rd6422;
	ld.global.u64 	%rd10053, [%rd36012];
	ld.global.u64 	%rd10054, [%rd36016];
	ld.global.u64 	%rd10055, [%rd36018];
	ld.global.u64 	%rd10056, [%rd36019];
	ld.global.u64 	%rd10057, [%rd36020];
	// begin inline asm
	add.cc.u64 %rd10053, %rd10053, %rd35997;
	addc.cc.u64 %rd10054, %rd10054, %rd35998;
	addc.cc.u64 %rd10055, %rd10055, %rd35999;
	addc.cc.u64 %rd10056, %rd10056, %rd36000;
	addc.cc.u64 %rd10057, %rd10057, %rd36001;
	addc.u64 %rd6422, %rd6422, %rd36002;
	
	// end inline asm
	st.global.u64 	[%rd36012], %rd10053;
	st.global.u64 	[%rd36016], %rd10054;
	st.global.u64 	[%rd36018], %rd10055;
	st.global.u64 	[%rd36019], %rd10056;
	st.global.u64 	[%rd36020], %rd10057;
	st.global.u64 	[%rd36021], %rd6422;
	ld.global.u64 	%rd10071, [%rd36012];
	ld.global.u64 	%rd10072, [%rd36016];
	ld.global.u64 	%rd10073, [%rd36018];
	ld.global.u64 	%rd10074, [%rd36019];
	ld.global.u64 	%rd10075, [%rd36020];
	// begin inline asm
	add.cc.u64 %rd10071, %rd10071, %rd35997;
	addc.cc.u64 %rd10072, %rd10072, %rd35998;
	addc.cc.u64 %rd10073, %rd10073, %rd35999;
	addc.cc.u64 %rd10074, %rd10074, %rd36000;
	addc.cc.u64 %rd10075, %rd10075, %rd36001;
	addc.u64 %rd6422, %rd6422, %rd36002;
	
	// end inline asm
	st.global.u64 	[%rd36012], %rd10071;
	st.global.u64 	[%rd36016], %rd10072;
	st.global.u64 	[%rd36018], %rd10073;
	st.global.u64 	[%rd36019], %rd10074;
	st.global.u64 	[%rd36020], %rd10075;
	st.global.u64 	[%rd36021], %rd6422;
	ld.global.u64 	%rd10089, [%rd36012];
	ld.global.u64 	%rd10090, [%rd36016];
	ld.global.u64 	%rd10091, [%rd36018];
	ld.global.u64 	%rd10092, [%rd36019];
	ld.global.u64 	%rd10093, [%rd36020];
	// begin inline asm
	add.cc.u64 %rd10089, %rd10089, %rd35997;
	addc.cc.u64 %rd10090, %rd10090, %rd35998;
	addc.cc.u64 %rd10091, %rd10091, %rd35999;
	addc.cc.u64 %rd10092, %rd10092, %rd36000;
	addc.cc.u64 %rd10093, %rd10093, %rd36001;
	addc.u64 %rd6422, %rd6422, %rd36002;
	
	// end inline asm
	st.global.u64 	[%rd36012], %rd10089;
	st.global.u64 	[%rd36016], %rd10090;
	st.global.u64 	[%rd36018], %rd10091;
	st.global.u64 	[%rd36019], %rd10092;
	st.global.u64 	[%rd36020], %rd10093;
	st.global.u64 	[%rd36021], %rd6422;
	ld.global.u64 	%rd10107, [%rd36012];
	ld.global.u64 	%rd10108, [%rd36016];
	ld.global.u64 	%rd10109, [%rd36018];
	ld.global.u64 	%rd10110, [%rd36019];
	ld.global.u64 	%rd10111, [%rd36020];
	// begin inline asm
	add.cc.u64 %rd10107, %rd10107, %rd35997;
	addc.cc.u64 %rd10108, %rd10108, %rd35998;
	addc.cc.u64 %rd10109, %rd10109, %rd35999;
	addc.cc.u64 %rd10110, %rd10110, %rd36000;
	addc.cc.u64 %rd10111, %rd10111, %rd36001;
	addc.u64 %rd6422, %rd6422, %rd36002;
	
	// end inline asm
	st.global.u64 	[%rd36012], %rd10107;
	st.global.u64 	[%rd36016], %rd10108;
	st.global.u64 	[%rd36018], %rd10109;
	st.global.u64 	[%rd36019], %rd10110;
	st.global.u64 	[%rd36020], %rd10111;
	st.global.u64 	[%rd36021], %rd6422;
	ld.global.u64 	%rd10125, [%rd36012];
	ld.global.u64 	%rd10126, [%rd36016];
	ld.global.u64 	%rd10127, [%rd36018];
	ld.global.u64 	%rd10128, [%rd36019];
	ld.global.u64 	%rd10129, [%rd36020];
	// begin inline asm
	add.cc.u64 %rd10125, %rd10125, %rd35997;
	addc.cc.u64 %rd10126, %rd10126, %rd35998;
	addc.cc.u64 %rd10127, %rd10127, %rd35999;
	addc.cc.u64 %rd10128, %rd10128, %rd36000;
	addc.cc.u64 %rd10129, %rd10129, %rd36001;
	addc.u64 %rd6422, %rd6422, %rd36002;
	
	// end inline asm
	st.global.u64 	[%rd36012], %rd10125;
	st.global.u64 	[%rd36016], %rd10126;
	st.global.u64 	[%rd36018], %rd10127;
	st.global.u64 	[%rd36019], %rd10128;
	st.global.u64 	[%rd36020], %rd10129;
	st.global.u64 	[%rd36021], %rd6422;
	ld.global.u64 	%rd10143, [%rd36012];
	ld.global.u64 	%rd10144, [%rd36016];
	ld.global.u64 	%rd10145, [%rd36018];
	ld.global.u64 	%rd10146, [%rd36019];
	ld.global.u64 	%rd10147, [%rd36020];
	// begin inline asm
	add.cc.u64 %rd10143, %rd10143, %rd35997;
	addc.cc.u64 %rd10144, %rd10144, %rd35998;
	addc.cc.u64 %rd10145, %rd10145, %rd35999;
	addc.cc.u64 %rd10146, %rd10146, %rd36000;
	addc.cc.u64 %rd10147, %rd10147, %rd36001;
	addc.u64 %rd6422, %rd6422, %rd36002;
	
	// end inline asm
	st.global.u64 	[%rd36012], %rd10143;
	st.global.u64 	[%rd36016], %rd10144;
	st.global.u64 	[%rd36018], %rd10145;
	st.global.u64 	[%rd36019], %rd10146;
	st.global.u64 	[%rd36020], %rd10147;
	st.global.u64 	[%rd36021], %rd6422;
	ld.global.u64 	%rd10161, [%rd36012];
	ld.global.u64 	%rd10162, [%rd36016];
	ld.global.u64 	%rd10163, [%rd36018];
	ld.global.u64 	%rd10164, [%rd36019];
	ld.global.u64 	%rd10165, [%rd36020];
	// begin inline asm
	add.cc.u64 %rd10161, %rd10161, %rd35997;
	addc.cc.u64 %rd10162, %rd10162, %rd35998;
	addc.cc.u64 %rd10163, %rd10163, %rd35999;
	addc.cc.u64 %rd10164, %rd10164, %rd36000;
	addc.cc.u64 %rd10165, %rd10165, %rd36001;
	addc.u64 %rd6422, %rd6422, %rd36002;
	
	// end inline asm
	st.global.u64 	[%rd36012], %rd10161;
	st.global.u64 	[%rd36016], %rd10162;
	st.global.u64 	[%rd36018], %rd10163;
	st.global.u64 	[%rd36019], %rd10164;
	st.global.u64 	[%rd36020], %rd10165;
	st.global.u64 	[%rd36021], %rd6422;
	ld.global.u64 	%rd10179, [%rd36012];
	ld.global.u64 	%rd10180, [%rd36016];
	ld.global.u64 	%rd10181, [%rd36018];
	ld.global.u64 	%rd10182, [%rd36019];
	ld.global.u64 	%rd10183, [%rd36020];
	// begin inline asm
	add.cc.u64 %rd10179, %rd10179, %rd35997;
	addc.cc.u64 %rd10180, %rd10180, %rd35998;
	addc.cc.u64 %rd10181, %rd10181, %rd35999;
	addc.cc.u64 %rd10182, %rd10182, %rd36000;
	addc.cc.u64 %rd10183, %rd10183, %rd36001;
	addc.u64 %rd6422, %rd6422, %rd36002;
	
	// end inline asm
	st.global.u64 	[%rd36012], %rd10179;
	st.global.u64 	[%rd36016], %rd10180;
	st.global.u64 	[%rd36018], %rd10181;
	st.global.u64 	[%rd36019], %rd10182;
	st.global.u64 	[%rd36020], %rd10183;
	st.global.u64 	[%rd36021], %rd6422;
	ld.global.u64 	%rd10197, [%rd36012];
	ld.global.u64 	%rd10198, [%rd36016];
	ld.global.u64 	%rd10199, [%rd36018];
	ld.global.u64 	%rd10200, [%rd36019];
	ld.global.u64 	%rd10201, [%rd36020];
	// begin inline asm
	add.cc.u64 %rd10197, %rd10197, %rd35997;
	addc.cc.u64 %rd10198, %rd10198, %rd35998;
	addc.cc.u64 %rd10199, %rd10199, %rd35999;
	addc.cc.u64 %rd10200, %rd10200, %rd36000;
	addc.cc.u64 %rd10201, %rd10201, %rd36001;
	addc.u64 %rd6422, %rd6422, %rd36002;
	
	// end inline asm
	st.global.u64 	[%rd36012], %rd10197;
	st.global.u64 	[%rd36016], %rd10198;
	st.global.u64 	[%rd36018], %rd10199;
	st.global.u64 	[%rd36019], %rd10200;
	st.global.u64 	[%rd36020], %rd10201;
	st.global.u64 	[%rd36021], %rd6422;
	ld.global.u64 	%rd10215, [%rd36012];
	ld.global.u64 	%rd10216, [%rd36016];
	ld.global.u64 	%rd10217, [%rd36018];
	ld.global.u64 	%rd10218, [%rd36019];
	ld.global.u64 	%rd10219, [%rd36020];
	// begin inline asm
	add.cc.u64 %rd10215, %rd10215, %rd35997;
	addc.cc.u64 %rd10216, %rd10216, %rd35998;
	addc.cc.u64 %rd10217, %rd10217, %rd35999;
	addc.cc.u64 %rd10218, %rd10218, %rd36000;
	addc.cc.u64 %rd10219, %rd10219, %rd36001;
	addc.u64 %rd6422, %rd6422, %rd36002;
	
	// end inline asm
	st.global.u64 	[%rd36012], %rd10215;
	st.global.u64 	[%rd36016], %rd10216;
	st.global.u64 	[%rd36018], %rd10217;
	st.global.u64 	[%rd36019], %rd10218;
	st.global.u64 	[%rd36020], %rd10219;
	st.global.u64 	[%rd36021], %rd6422;
	ld.global.u64 	%rd10233, [%rd36012];
	ld.global.u64 	%rd10234, [%rd36016];
	ld.global.u64 	%rd10235, [%rd36018];
	ld.global.u64 	%rd10236, [%rd36019];
	ld.global.u64 	%rd10237, [%rd36020];
	// begin inline asm
	add.cc.u64 %rd10233, %rd10233, %rd35997;
	addc.cc.u64 %rd10234, %rd10234, %rd35998;
	addc.cc.u64 %rd10235, %rd10235, %rd35999;
	addc.cc.u64 %rd10236, %rd10236, %rd36000;
	addc.cc.u64 %rd10237, %rd10237, %rd36001;
	addc.u64 %rd6422, %rd6422, %rd36002;
	
	// end inline asm
	st.global.u64 	[%rd36012], %rd10233;
	st.global.u64 	[%rd36016], %rd10234;
	st.global.u64 	[%rd36018], %rd10235;
	st.global.u64 	[%rd36019], %rd10236;
	st.global.u64 	[%rd36020], %rd10237;
	st.global.u64 	[%rd36021], %rd6422;
	ld.global.u64 	%rd10251, [%rd36012];
	ld.global.u64 	%rd10252, [%rd36016];
	ld.global.u64 	%rd10253, [%rd36018];
	ld.global.u64 	%rd10254, [%rd36019];
	ld.global.u64 	%rd10255, [%rd36020];
	// begin inline asm
	add.cc.u64 %rd10251, %rd10251, %rd35997;
	addc.cc.u64 %rd10252, %rd10252, %rd35998;
	addc.cc.u64 %rd10253, %rd10253, %rd35999;
	addc.cc.u64 %rd10254, %rd10254, %rd36000;
	addc.cc.u64 %rd10255, %rd10255, %rd36001;
	addc.u64 %rd6422, %rd6422, %rd36002;
	
	// end inline asm
	st.global.u64 	[%rd36012], %rd10251;
	st.global.u64 	[%rd36016], %rd10252;
	st.global.u64 	[%rd36018], %rd10253;
	st.global.u64 	[%rd36019], %rd10254;
	st.global.u64 	[%rd36020], %rd10255;
	st.global.u64 	[%rd36021], %rd6422;
	ld.global.u64 	%rd10269, [%rd36012];
	ld.global.u64 	%rd10270, [%rd36016];
	ld.global.u64 	%rd10271, [%rd36018];
	ld.global.u64 	%rd10272, [%rd36019];
	ld.global.u64 	%rd10273, [%rd36020];
	// begin inline asm
	add.cc.u64 %rd10269, %rd10269, %rd35997;
	addc.cc.u64 %rd10270, %rd10270, %rd35998;
	addc.cc.u64 %rd10271, %rd10271, %rd35999;
	addc.cc.u64 %rd10272, %rd10272, %rd36000;
	addc.cc.u64 %rd10273, %rd10273, %rd36001;
	addc.u64 %rd6422, %rd6422, %rd36002;
	
	// end inline asm
	st.global.u64 	[%rd36012], %rd10269;
	st.global.u64 	[%rd36016], %rd10270;
	st.global.u64 	[%rd36018], %rd10271;
	st.global.u64 	[%rd36019], %rd10272;
	st.global.u64 	[%rd36020], %rd10273;
	st.global.u64 	[%rd36021], %rd6422;
	ld.global.u64 	%rd10287, [%rd36012];
	ld.global.u64 	%rd10288, [%rd36016];
	ld.global.u64 	%rd10289, [%rd36018];
	ld.global.u64 	%rd10290, [%rd36019];
	ld.global.u64 	%rd10291, [%rd36020];
	// begin inline asm
	add.cc.u64 %rd10287, %rd10287, %rd35997;
	addc.cc.u64 %rd10288, %rd10288, %rd35998;
	addc.cc.u64 %rd10289, %rd10289, %rd35999;
	addc.cc.u64 %rd10290, %rd10290, %rd36000;
	addc.cc.u64 %rd10291, %rd10291, %rd36001;
	addc.u64 %rd6422, %rd6422, %rd36002;
	
	// end inline asm
	st.global.u64 	[%rd36012], %rd10287;
	st.global.u64 	[%rd36016], %rd10288;
	st.global.u64 	[%rd36018], %rd10289;
	st.global.u64 	[%rd36019], %rd10290;
	st.global.u64 	[%rd36020], %rd10291;
	st.global.u64 	[%rd36021], %rd6422;
	ld.global.u64 	%rd10305, [%rd36012];
	ld.global.u64 	%rd10306, [%rd36016];
	ld.global.u64 	%rd10307, [%rd36018];
	ld.global.u64 	%rd10308, [%rd36019];
	ld.global.u64 	%rd10309, [%rd36020];
	// begin inline asm
	add.cc.u64 %rd10305, %rd10305, %rd35997;
	addc.cc.u64 %rd10306, %rd10306, %rd35998;
	addc.cc.u64 %rd10307, %rd10307, %rd35999;
	addc.cc.u64 %rd10308, %rd10308, %rd36000;
	addc.cc.u64 %rd10309, %rd10309, %rd36001;
	addc.u64 %rd6422, %rd6422, %rd36002;
	
	// end inline asm
	st.global.u64 	[%rd36012], %rd10305;
	st.global.u64 	[%rd36016], %rd10306;
	st.global.u64 	[%rd36018], %rd10307;
	st.global.u64 	[%rd36019], %rd10308;
	st.global.u64 	[%rd36020], %rd10309;
	st.global.u64 	[%rd36021], %rd6422;
	ld.global.u64 	%rd10323, [%rd36012];
	ld.global.u64 	%rd10324, [%rd36016];
	ld.global.u64 	%rd10325, [%rd36018];
	ld.global.u64 	%rd10326, [%rd36019];
	ld.global.u64 	%rd10327, [%rd36020];
	// begin inline asm
	add.cc.u64 %rd10323, %rd10323, %rd35997;
	addc.cc.u64 %rd10324, %rd10324, %rd35998;
	addc.cc.u64 %rd10325, %rd10325, %rd35999;
	addc.cc.u64 %rd10326, %rd10326, %rd36000;
	addc.cc.u64 %rd10327, %rd10327, %rd36001;
	addc.u64 %rd6422, %rd6422, %rd36002;
	
	// end inline asm
	st.global.u64 	[%rd36012], %rd10323;
	st.global.u64 	[%rd36016], %rd10324;
	st.global.u64 	[%rd36018], %rd10325;
	st.global.u64 	[%rd36019], %rd10326;
	st.global.u64 	[%rd36020], %rd10327;
	st.global.u64 	[%rd36021], %rd6422;
	ld.global.u64 	%rd10341, [%rd36012];
	ld.global.u64 	%rd10342, [%rd36016];
	ld.global.u64 	%rd10343, [%rd36018];
	ld.global.u64 	%rd10344, [%rd36019];
	ld.global.u64 	%rd10345, [%rd36020];
	// begin inline asm
	add.cc.u64 %rd10341, %rd10341, %rd35997;
	addc.cc.u64 %rd10342, %rd10342, %rd35998;
	addc.cc.u64 %rd10343, %rd10343, %rd35999;
	addc.cc.u64 %rd10344, %rd10344, %rd36000;
	addc.cc.u64 %rd10345, %rd10345, %rd36001;
	addc.u64 %rd6422, %rd6422, %rd36002;
	
	// end inline asm
	st.global.u64 	[%rd36012], %rd10341;
	st.global.u64 	[%rd36016], %rd10342;
	st.global.u64 	[%rd36018], %rd10343;
	st.global.u64 	[%rd36019], %rd10344;
	st.global.u64 	[%rd36020], %rd10345;
	st.global.u64 	[%rd36021], %rd6422;
	ld.global.u64 	%rd10359, [%rd36012];
	ld.global.u64 	%rd10360, [%rd36016];
	ld.global.u64 	%rd10361, [%rd36018];
	ld.global.u64 	%rd10362, [%rd36019];
	ld.global.u64 	%rd10363, [%rd36020];
	// begin inline asm
	add.cc.u64 %rd10359, %rd10359, %rd35997;
	addc.cc.u64 %rd10360, %rd10360, %rd35998;
	addc.cc.u64 %rd10361, %rd10361, %rd35999;
	addc.cc.u64 %rd10362, %rd10362, %rd36000;
	addc.cc.u64 %rd10363, %rd10363, %rd36001;
	addc.u64 %rd6422, %rd6422, %rd36002;
	
	// end inline asm
	st.global.u64 	[%rd36012], %rd10359;
	st.global.u64 	[%rd36016], %rd10360;
	st.global.u64 	[%rd36018], %rd10361;
	st.global.u64 	[%rd36019], %rd10362;
	st.global.u64 	[%rd36020], %rd10363;
	st.global.u64 	[%rd36021], %rd6422;
	ld.global.u64 	%rd10377, [%rd36012];
	ld.global.u64 	%rd10378, [%rd36016];
	ld.global.u64 	%rd10379, [%rd36018];
	ld.global.u64 	%rd10380, [%rd36019];
	ld.global.u64 	%rd10381, [%rd36020];
	// begin inline asm
	add.cc.u64 %rd10377, %rd10377, %rd35997;
	addc.cc.u64 %rd10378, %rd10378, %rd35998;
	addc.cc.u64 %rd10379, %rd10379, %rd35999;
	addc.cc.u64 %rd10380, %rd10380, %rd36000;
	addc.cc.u64 %rd10381, %rd10381, %rd36001;
	addc.u64 %rd6422, %rd6422, %rd36002;
	
	// end inline asm
	st.global.u64 	[%rd36012], %rd10377;
	st.global.u64 	[%rd36016], %rd10378;
	st.global.u64 	[%rd36018], %rd10379;
	st.global.u64 	[%rd36019], %rd10380;
	st.global.u64 	[%rd36020], %rd10381;
	st.global.u64 	[%rd36021], %rd6422;
	ld.global.u64 	%rd10395, [%rd36012];
	ld.global.u64 	%rd10396, [%rd36016];
	ld.global.u64 	%rd10397, [%rd36018];
	ld.global.u64 	%rd10398, [%rd36019];
	ld.global.u64 	%rd10399, [%rd36020];
	// begin inline asm
	add.cc.u64 %rd10395, %rd10395, %rd35997;
	addc.cc.u64 %rd10396, %rd10396, %rd35998;
	addc.cc.u64 %rd10397, %rd10397, %rd35999;
	addc.cc.u64 %rd10398, %rd10398, %rd36000;
	addc.cc.u64 %rd10399, %rd10399, %rd36001;
	addc.u64 %rd6422, %rd6422, %rd36002;
	
	// end inline asm
	st.global.u64 	[%rd36012], %rd10395;
	st.global.u64 	[%rd36016], %rd10396;
	st.global.u64 	[%rd36018], %rd10397;
	st.global.u64 	[%rd36019], %rd10398;
	st.global.u64 	[%rd36020], %rd10399;
	st.global.u64 	[%rd36021], %rd6422;
	ld.global.u64 	%rd10413, [%rd36012];
	ld.global.u64 	%rd10414, [%rd36016];
	ld.global.u64 	%rd10415, [%rd36018];
	ld.global.u64 	%rd10416, [%rd36019];
	ld.global.u64 	%rd10417, [%rd36020];
	// begin inline asm
	add.cc.u64 %rd10413, %rd10413, %rd35997;
	addc.cc.u64 %rd10414, %rd10414, %rd35998;
	addc.cc.u64 %rd10415, %rd10415, %rd35999;
	addc.cc.u64 %rd10416, %rd10416, %rd36000;
	addc.cc.u64 %rd10417, %rd10417, %rd36001;
	addc.u64 %rd6422, %rd6422, %rd36002;
	
	// end inline asm
	st.global.u64 	[%rd36012], %rd10413;
	st.global.u64 	[%rd36016], %rd10414;
	st.global.u64 	[%rd36018], %rd10415;
	st.global.u64 	[%rd36019], %rd10416;
	st.global.u64 	[%rd36020], %rd10417;
	st.global.u64 	[%rd36021], %rd6422;
	ld.global.u64 	%rd10431, [%rd36012];
	ld.global.u64 	%rd10432, [%rd36016];
	ld.global.u64 	%rd10433, [%rd36018];
	ld.global.u64 	%rd10434, [%rd36019];
	ld.global.u64 	%rd10435, [%rd36020];
	// begin inline asm
	add.cc.u64 %rd10431, %rd10431, %rd35997;
	addc.cc.u64 %rd10432, %rd10432, %rd35998;
	addc.cc.u64 %rd10433, %rd10433, %rd35999;
	addc.cc.u64 %rd10434, %rd10434, %rd36000;
	addc.cc.u64 %rd10435, %rd10435, %rd36001;
	addc.u64 %rd6422, %rd6422, %rd36002;
	
	// end inline asm
	st.global.u64 	[%rd36012], %rd10431;
	st.global.u64 	[%rd36016], %rd10432;
	st.global.u64 	[%rd36018], %rd10433;
	st.global.u64 	[%rd36019], %rd10434;
	st.global.u64 	[%rd36020], %rd10435;
	st.global.u64 	[%rd36021], %rd6422;
	ld.global.u64 	%rd10449, [%rd36012];
	ld.global.u64 	%rd10450, [%rd36016];
	ld.global.u64 	%rd10451, [%rd36018];
	ld.global.u64 	%rd10452, [%rd36019];
	ld.global.u64 	%rd10453, [%rd36020];
	// begin inline asm
	add.cc.u64 %rd10449, %rd10449, %rd35997;
	addc.cc.u64 %rd10450, %rd10450, %rd35998;
	addc.cc.u64 %rd10451, %rd10451, %rd35999;
	addc.cc.u64 %rd10452, %rd10452, %rd36000;
	addc.cc.u64 %rd10453, %rd10453, %rd36001;
	addc.u64 %rd6422, %rd6422, %rd36002;
	
	// end inline asm
	st.global.u64 	[%rd36012], %rd10449;
	st.global.u64 	[%rd36016], %rd10450;
	st.global.u64 	[%rd36018], %rd10451;
	st.global.u64 	[%rd36019], %rd10452;
	st.global.u64 	[%rd36020], %rd10453;
	st.global.u64 	[%rd36021], %rd6422;
	ld.global.u64 	%rd10467, [%rd36012];
	ld.global.u64 	%rd10468, [%rd36016];
	ld.global.u64 	%rd10469, [%rd36018];
	ld.global.u64 	%rd10470, [%rd36019];
	ld.global.u64 	%rd10471, [%rd36020];
	// begin inline asm
	add.cc.u64 %rd10467, %rd10467, %rd35997;
	addc.cc.u64 %rd10468, %rd10468, %rd35998;
	addc.cc.u64 %rd10469, %rd10469, %rd35999;
	addc.cc.u64 %rd10470, %rd10470, %rd36000;
	addc.cc.u64 %rd10471, %rd10471, %rd36001;
	addc.u64 %rd6422, %rd6422, %rd36002;
	
	// end inline asm
	st.global.u64 	[%rd36012], %rd10467;
	st.global.u64 	[%rd36016], %rd10468;
	st.global.u64 	[%rd36018], %rd10469;
	st.global.u64 	[%rd36019], %rd10470;
	st.global.u64 	[%rd36020], %rd10471;
	st.global.u64 	[%rd36021], %rd6422;
	ld.global.u64 	%rd10485, [%rd36012];
	ld.global.u64 	%rd10486, [%rd36016];
	ld.global.u64 	%rd10487, [%rd36018];
	ld.global.u64 	%rd10488, [%rd36019];
	ld.global.u64 	%rd10489, [%rd36020];
	// begin inline asm
	add.cc.u64 %rd10485, %rd10485, %rd35997;
	addc.cc.u64 %rd10486, %rd10486, %rd35998;
	addc.cc.u64 %rd10487, %rd10487, %rd35999;
	addc.cc.u64 %rd10488, %rd10488, %rd36000;
	addc.cc.u64 %rd10489, %rd10489, %rd36001;
	addc.u64 %rd6422, %rd6422, %rd36002;
	
	// end inline asm
	st.global.u64 	[%rd36012], %rd10485;
	st.global.u64 	[%rd36016], %rd10486;
	st.global.u64 	[%rd36018], %rd10487;
	st.global.u64 	[%rd36019], %rd10488;
	st.global.u64 	[%rd36020], %rd10489;
	st.global.u64 	[%rd36021], %rd6422;
	ld.global.u64 	%rd10503, [%rd36012];
	ld.global.u64 	%rd10504, [%rd36016];
	ld.global.u64 	%rd10505, [%rd36018];
	ld.global.u64 	%rd10506, [%rd36019];
	ld.global.u64 	%rd10507, [%rd36020];
	// begin inline asm
	add.cc.u64 %rd10503, %rd10503, %rd35997;
	addc.cc.u64 %rd10504, %rd10504, %rd35998;
	addc.cc.u64 %rd10505, %rd10505, %rd35999;
	addc.cc.u64 %rd10506, %rd10506, %rd36000;
	addc.cc.u64 %rd10507, %rd10507, %rd36001;
	addc.u64 %rd6422, %rd6422, %rd36002;
	
	// end inline asm
	st.global.u64 	[%rd36012], %rd10503;
	st.global.u64 	[%rd36016], %rd10504;
	st.global.u64 	[%rd36018], %rd10505;
	st.global.u64 	[%rd36019], %rd10506;
	st.global.u64 	[%rd36020], %rd10507;
	st.global.u64 	[%rd36021], %rd6422;
	ld.global.u64 	%rd10521, [%rd36012];
	ld.global.u64 	%rd10522, [%rd36016];
	ld.global.u64 	%rd10523, [%rd36018];
	ld.global.u64 	%rd10524, [%rd36019];
	ld.global.u64 	%rd10525, [%rd36020];
	// begin inline asm
	add.cc.u64 %rd10521, %rd10521, %rd35997;
	addc.cc.u64 %rd10522, %rd10522, %rd35998;
	addc.cc.u64 %rd10523, %rd10523, %rd35999;
	addc.cc.u64 %rd10524, %rd10524, %rd36000;
	addc.cc.u64 %rd10525, %rd10525, %rd36001;
	addc.u64 %rd6422, %rd6422, %rd36002;
	
	// end inline asm
	st.global.u64 	[%rd36012], %rd10521;
	st.global.u64 	[%rd36016], %rd10522;
	st.global.u64 	[%rd36018], %rd10523;
	st.global.u64 	[%rd36019], %rd10524;
	st.global.u64 	[%rd36020], %rd10525;
	st.global.u64 	[%rd36021], %rd6422;
	ld.global.u64 	%rd10539, [%rd36012];
	ld.global.u64 	%rd10540, [%rd36016];
	ld.global.u64 	%rd10541, [%rd36018];
	ld.global.u64 	%rd10542, [%rd36019];
	ld.global.u64 	%rd10543, [%rd36020];
	// begin inline asm
	add.cc.u64 %rd10539, %rd10539, %rd35997;
	addc.cc.u64 %rd10540, %rd10540, %rd35998;
	addc.cc.u64 %rd10541, %rd10541, %rd35999;
	addc.cc.u64 %rd10542, %rd10542, %rd36000;
	addc.cc.u64 %rd10543, %rd10543, %rd36001;
	addc.u64 %rd6422, %rd6422, %rd36002;
	
	// end inline asm
	st.global.u64 	[%rd36012], %rd10539;
	st.global.u64 	[%rd36016], %rd10540;
	st.global.u64 	[%rd36018], %rd10541;
	st.global.u64 	[%rd36019], %rd10542;
	st.global.u64 	[%rd36020], %rd10543;
	st.global.u64 	[%rd36021], %rd6422;
	ld.global.u64 	%rd10557, [%rd36012];
	ld.global.u64 	%rd10558, [%rd36016];
	ld.global.u64 	%rd10559, [%rd36018];
	ld.global.u64 	%rd10560, [%rd36019];
	ld.global.u64 	%rd10561, [%rd36020];
	// begin inline asm
	add.cc.u64 %rd10557, %rd10557, %rd35997;
	addc.cc.u64 %rd10558, %rd10558, %rd35998;
	addc.cc.u64 %rd10559, %rd10559, %rd35999;
	addc.cc.u64 %rd10560, %rd10560, %rd36000;
	addc.cc.u64 %rd10561, %rd10561, %rd36001;
	addc.u64 %rd6422, %rd6422, %rd36002;
	
	// end inline asm
	st.global.u64 	[%rd36012], %rd10557;
	st.global.u64 	[%rd36016], %rd10558;
	st.global.u64 	[%rd36018], %rd10559;
	st.global.u64 	[%rd36019], %rd10560;
	st.global.u64 	[%rd36020], %rd10561;
	st.global.u64 	[%rd36021], %rd6422;
	ld.global.u64 	%rd10575, [%rd36012];
	ld.global.u64 	%rd10576, [%rd36016];
	ld.global.u64 	%rd10577, [%rd36018];
	ld.global.u64 	%rd10578, [%rd36019];
	ld.global.u64 	%rd10579, [%rd36020];
	// begin inline asm
	add.cc.u64 %rd10575, %rd10575, %rd35997;
	addc.cc.u64 %rd10576, %rd10576, %rd35998;
	addc.cc.u64 %rd10577, %rd10577, %rd35999;
	addc.cc.u64 %rd10578, %rd10578, %rd36000;
	addc.cc.u64 %rd10579, %rd10579, %rd36001;
	addc.u64 %rd6422, %rd6422, %rd36002;
	
	// end inline asm
	st.global.u64 	[%rd36012], %rd10575;
	st.global.u64 	[%rd36016], %rd10576;
	st.global.u64 	[%rd36018], %rd10577;
	st.global.u64 	[%rd36019], %rd10578;
	st.global.u64 	[%rd36020], %rd10579;
	st.global.u64 	[%rd36021], %rd6422;
	ld.global.u64 	%rd10593, [%rd36012];
	ld.global.u64 	%rd10594, [%rd36016];
	ld.global.u64 	%rd10595, [%rd36018];
	ld.global.u64 	%rd10596, [%rd36019];
	ld.global.u64 	%rd10597, [%rd36020];
	// begin inline asm
	add.cc.u64 %rd10593, %rd10593, %rd35997;
	addc.cc.u64 %rd10594, %rd10594, %rd35998;
	addc.cc.u64 %rd10595, %rd10595, %rd35999;
	addc.cc.u64 %rd10596, %rd10596, %rd36000;
	addc.cc.u64 %rd10597, %rd10597, %rd36001;
	addc.u64 %rd6422, %rd6422, %rd36002;
	
	// end inline asm
	st.global.u64 	[%rd36012], %rd10593;
	st.global.u64 	[%rd36016], %rd10594;
	st.global.u64 	[%rd36018], %rd10595;
	st.global.u64 	[%rd36019], %rd10596;
	st.global.u64 	[%rd36020], %rd10597;
	st.global.u64 	[%rd36021], %rd6422;
	ld.global.u64 	%rd10611, [%rd36012];
	ld.global.u64 	%rd10612, [%rd36016];
	ld.global.u64 	%rd10613, [%rd36018];
	ld.global.u64 	%rd10614, [%rd36019];
	ld.global.u64 	%rd10615, [%rd36020];
	// begin inline asm
	add.cc.u64 %rd10611, %rd10611, %rd35997;
	addc.cc.u64 %rd10612, %rd10612, %rd35998;
	addc.cc.u64 %rd10613, %rd10613, %rd35999;
	addc.cc.u64 %rd10614, %rd10614, %rd36000;
	addc.cc.u64 %rd10615, %rd10615, %rd36001;
	addc.u64 %rd6422, %rd6422, %rd36002;
	
	// end inline asm
	st.global.u64 	[%rd36012], %rd10611;
	st.global.u64 	[%rd36016], %rd10612;
	st.global.u64 	[%rd36018], %rd10613;
	st.global.u64 	[%rd36019], %rd10614;
	st.global.u64 	[%rd36020], %rd10615;
	st.global.u64 	[%rd36021], %rd6422;
	ld.global.u64 	%rd10629, [%rd36012];
	ld.global.u64 	%rd10630, [%rd36016];
	ld.global.u64 	%rd10631, [%rd36018];
	ld.global.u64 	%rd10632, [%rd36019];
	ld.global.u64 	%rd10633, [%rd36020];
	// begin inline asm
	add.cc.u64 %rd10629, %rd10629, %rd35997;
	addc.cc.u64 %rd10630, %rd10630, %rd35998;
	addc.cc.u64 %rd10631, %rd10631, %rd35999;
	addc.cc.u64 %rd10632, %rd10632, %rd36000;
	addc.cc.u64 %rd10633, %rd10633, %rd36001;
	addc.u64 %rd6422, %rd6422, %rd36002;
	
	// end inline asm
	st.global.u64 	[%rd36012], %rd10629;
	st.global.u64 	[%rd36016], %rd10630;
	st.global.u64 	[%rd36018], %rd10631;
	st.global.u64 	[%rd36019], %rd10632;
	st.global.u64 	[%rd36020], %rd10633;
	st.global.u64 	[%rd36021], %rd6422;
	ld.global.u64 	%rd10647, [%rd36012];
	ld.global.u64 	%rd10648, [%rd36016];
	ld.global.u64 	%rd10649, [%rd36018];
	ld.global.u64 	%rd10650, [%rd36019];
	ld.global.u64 	%rd10651, [%rd36020];
	// begin inline asm
	add.cc.u64 %rd10647, %rd10647, %rd35997;
	addc.cc.u64 %rd10648, %rd10648, %rd35998;
	addc.cc.u64 %rd10649, %rd10649, %rd35999;
	addc.cc.u64 %rd10650, %rd10650, %rd36000;
	addc.cc.u64 %rd10651, %rd10651, %rd36001;
	addc.u64 %rd6422, %rd6422, %rd36002;
	
	// end inline asm
	st.global.u64 	[%rd36012], %rd10647;
	st.global.u64 	[%rd36016], %rd10648;
	st.global.u64 	[%rd36018], %rd10649;
	st.global.u64 	[%rd36019], %rd10650;
	st.global.u64 	[%rd36020], %rd10651;
	st.global.u64 	[%rd36021], %rd6422;
	ld.global.u64 	%rd10665, [%rd36012];
	ld.global.u64 	%rd10666, [%rd36016];
	ld.global.u64 	%rd10667, [%rd36018];
	ld.global.u64 	%rd10668, [%rd36019];
	ld.global.u64 	%rd10669, [%rd36020];
	// begin inline asm
	add.cc.u64 %rd10665, %rd10665, %rd35997;
	addc.cc.u64 %rd10666, %rd10666, %rd35998;
	addc.cc.u64 %rd10667, %rd10667, %rd35999;
	addc.cc.u64 %rd10668, %rd10668, %rd36000;
	addc.cc.u64 %rd10669, %rd10669, %rd36001;
	addc.u64 %rd6422, %rd6422, %rd36002;
	
	// end inline asm
	st.global.u64 	[%rd36012], %rd10665;
	st.global.u64 	[%rd36016], %rd10666;
	st.global.u64 	[%rd36018], %rd10667;
	st.global.u64 	[%rd36019], %rd10668;
	st.global.u64 	[%rd36020], %rd10669;
	st.global.u64 	[%rd36021], %rd6422;
	ld.global.u64 	%rd10683, [%rd36012];
	ld.global.u64 	%rd10684, [%rd36016];
	ld.global.u64 	%rd10685, [%rd36018];
	ld.global.u64 	%rd10686, [%rd36019];
	ld.global.u64 	%rd10687, [%rd36020];
	// begin inline asm
	add.cc.u64 %rd10683, %rd10683, %rd35997;
	addc.cc.u64 %rd10684, %rd10684, %rd35998;
	addc.cc.u64 %rd10685, %rd10685, %rd35999;
	addc.cc.u64 %rd10686, %rd10686, %rd36000;
	addc.cc.u64 %rd10687, %rd10687, %rd36001;
	addc.u64 %rd6422, %rd6422, %rd36002;
	
	// end inline asm
	st.global.u64 	[%rd36012], %rd10683;
	st.global.u64 	[%rd36016], %rd10684;
	st.global.u64 	[%rd36018], %rd10685;
	st.global.u64 	[%rd36019], %rd10686;
	st.global.u64 	[%rd36020], %rd10687;
	st.global.u64 	[%rd36021], %rd6422;
	ld.global.u64 	%rd10701, [%rd36012];
	ld.global.u64 	%rd10702, [%rd36016];
	ld.global.u64 	%rd10703, [%rd36018];
	ld.global.u64 	%rd10704, [%rd36019];
	ld.global.u64 	%rd10705, [%rd36020];
	// begin inline asm
	add.cc.u64 %rd10701, %rd10701, %rd35997;
	addc.cc.u64 %rd10702, %rd10702, %rd35998;
	addc.cc.u64 %rd10703, %rd10703, %rd35999;
	addc.cc.u64 %rd10704, %rd10704, %rd36000;
	addc.cc.u64 %rd10705, %rd10705, %rd36001;
	addc.u64 %rd6422, %rd6422, %rd36002;
	
	// end inline asm
	st.global.u64 	[%rd36012], %rd10701;
	st.global.u64 	[%rd36016], %rd10702;
	st.global.u64 	[%rd36018], %rd10703;
	st.global.u64 	[%rd36019], %rd10704;
	st.global.u64 	[%rd36020], %rd10705;
	st.global.u64 	[%rd36021], %rd6422;
	ld.global.u64 	%rd10719, [%rd36012];
	ld.global.u64 	%rd10720, [%rd36016];
	ld.global.u64 	%rd10721, [%rd36018];
	ld.global.u64 	%rd10722, [%rd36019];
	ld.global.u64 	%rd10723, [%rd36020];
	// begin inline asm
	add.cc.u64 %rd10719, %rd10719, %rd35997;
	addc.cc.u64 %rd10720, %rd10720, %rd35998;
	addc.cc.u64 %rd10721, %rd10721, %rd35999;
	addc.cc.u64 %rd10722, %rd10722, %rd36000;
	addc.cc.u64 %rd10723, %rd10723, %rd36001;
	addc.u64 %rd6422, %rd6422, %rd36002;
	
	// end inline asm
	st.global.u64 	[%rd36012], %rd10719;
	st.global.u64 	[%rd36016], %rd10720;
	st.global.u64 	[%rd36018], %rd10721;
	st.global.u64 	[%rd36019], %rd10722;
	st.global.u64 	[%rd36020], %rd10723;
	st.global.u64 	[%rd36021], %rd6422;
	ld.global.u64 	%rd10737, [%rd36012];
	ld.global.u64 	%rd10738, [%rd36016];
	ld.global.u64 	%rd10739, [%rd36018];
	ld.global.u64 	%rd10740, [%rd36019];
	ld.global.u64 	%rd10741, [%rd36020];
	// begin inline asm
	add.cc.u64 %rd10737, %rd10737, %rd35997;
	addc.cc.u64 %rd10738, %rd10738, %rd35998;
	addc.cc.u64 %rd10739, %rd10739, %rd35999;
	addc.cc.u64 %rd10740, %rd10740, %rd36000;
	addc.cc.u64 %rd10741, %rd10741, %rd36001;
	addc.u64 %rd6422, %rd6422, %rd36002;
	
	// end inline asm
	st.global.u64 	[%rd36012], %rd10737;
	st.global.u64 	[%rd36016], %rd10738;
	st.global.u64 	[%rd36018], %rd10739;
	st.global.u64 	[%rd36019], %rd10740;
	st.global.u64 	[%rd36020], %rd10741;
	st.global.u64 	[%rd36021], %rd6422;
	ld.global.u64 	%rd10755, [%rd36012];
	ld.global.u64 	%rd10756, [%rd36016];
	ld.global.u64 	%rd10757, [%rd36018];
	ld.global.u64 	%rd10758, [%rd36019];
	ld.global.u64 	%rd10759, [%rd36020];
	// begin inline asm
	add.cc.u64 %rd10755, %rd10755, %rd35997;
	addc.cc.u64 %rd10756, %rd10756, %rd35998;
	addc.cc.u64 %rd10757, %rd10757, %rd35999;
	addc.cc.u64 %rd10758, %rd10758, %rd36000;
	addc.cc.u64 %rd10759, %rd10759, %rd36001;
	addc.u64 %rd6422, %rd6422, %rd36002;
	
	// end inline asm
	st.global.u64 	[%rd36012], %rd10755;
	st.global.u64 	[%rd36016], %rd10756;
	st.global.u64 	[%rd36018], %rd10757;
	st.global.u64 	[%rd36019], %rd10758;
	st.global.u64 	[%rd36020], %rd10759;
	st.global.u64 	[%rd36021], %rd6422;
	ld.global.u64 	%rd10773, [%rd36012];
	ld.global.u64 	%rd10774, [%rd36016];
	ld.global.u64 	%rd10775, [%rd36018];
	ld.global.u64 	%rd10776, [%rd36019];
	ld.global.u64 	%rd10777, [%rd36020];
	// begin inline asm
	add.cc.u64 %rd10773, %rd10773, %rd35997;
	addc.cc.u64 %rd10774, %rd10774, %rd35998;
	addc.cc.u64 %rd10775, %rd10775, %rd35999;
	addc.cc.u64 %rd10776, %rd10776, %rd36000;
	addc.cc.u64 %rd10777, %rd10777, %rd36001;
	addc.u64 %rd6422, %rd6422, %rd36002;
	
	// end inline asm
	st.global.u64 	[%rd36012], %rd10773;
	st.global.u64 	[%rd36016], %rd10774;
	st.global.u64 	[%rd36018], %rd10775;
	st.global.u64 	[%rd36019], %rd10776;
	st.global.u64 	[%rd36020], %rd10777;
	st.global.u64 	[%rd36021], %rd6422;
	ld.global.u64 	%rd10791, [%rd36012];
	ld.global.u64 	%rd10792, [%rd36016];
	ld.global.u64 	%rd10793, [%rd36018];
	ld.global.u64 	%rd10794, [%rd36019];
	ld.global.u64 	%rd10795, [%rd36020];
	// begin inline asm
	add.cc.u64 %rd10791, %rd10791, %rd35997;
	addc.cc.u64 %rd10792, %rd10792, %rd35998;
	addc.cc.u64 %rd10793, %rd10793, %rd35999;
	addc.cc.u64 %rd10794, %rd10794, %rd36000;
	addc.cc.u64 %rd10795, %rd10795, %rd36001;
	addc.u64 %rd6422, %rd6422, %rd36002;
	
	// end inline asm
	st.global.u64 	[%rd36012], %rd10791;
	st.global.u64 	[%rd36016], %rd10792;
	st.global.u64 	[%rd36018], %rd10793;
	st.global.u64 	[%rd36019], %rd10794;
	st.global.u64 	[%rd36020], %rd10795;
	st.global.u64 	[%rd36021], %rd6422;
	ld.global.u64 	%rd10809, [%rd36012];
	ld.global.u64 	%rd10810, [%rd36016];
	ld.global.u64 	%rd10811, [%rd36018];
	ld.global.u64 	%rd10812, [%rd36019];
	ld.global.u64 	%rd10813, [%rd36020];
	// begin inline asm
	add.cc.u64 %rd10809, %rd10809, %rd35997;
	addc.cc.u64 %rd10810, %rd10810, %rd35998;
	addc.cc.u64 %rd10811, %rd10811, %rd35999;
	addc.cc.u64 %rd10812, %rd10812, %rd36000;
	addc.cc.u64 %rd10813, %rd10813, %rd36001;
	addc.u64 %rd6422, %rd6422, %rd36002;
	
	// end inline asm
	st.global.u64 	[%rd36012], %rd10809;
	st.global.u64 	[%rd36016], %rd10810;
	st.global.u64 	[%rd36018], %rd10811;
	st.global.u64 	[%rd36019], %rd10812;
	st.global.u64 	[%rd36020], %rd10813;
	st.global.u64 	[%rd36021], %rd6422;
	ld.global.u64 	%rd10827, [%rd36012];
	ld.global.u64 	%rd10828, [%rd36016];
	ld.global.u64 	%rd10829, [%rd36018];
	ld.global.u64 	%rd10830, [%rd36019];
	ld.global.u64 	%rd10831, [%rd36020];
	// begin inline asm
	add.cc.u64 %rd10827, %rd10827, %rd35997;
	addc.cc.u64 %rd10828, %rd10828, %rd35998;
	addc.cc.u64 %rd10829, %rd10829, %rd35999;
	addc.cc.u64 %rd10830, %rd10830, %rd36000;
	addc.cc.u64 %rd10831, %rd10831, %rd36001;
	addc.u64 %rd6422, %rd6422, %rd36002;
	
	// end inline asm
	st.global.u64 	[%rd36012], %rd10827;
	st.global.u64 	[%rd36016], %rd10828;
	st.global.u64 	[%rd36018], %rd10829;
	st.global.u64 	[%rd36019], %rd10830;
	st.global.u64 	[%rd36020], %rd10831;
	st.global.u64 	[%rd36021], %rd6422;
	ld.global.u64 	%rd10845, [%rd36012];
	ld.global.u64 	%rd10846, [%rd36016];
	ld.global.u64 	%rd10847, [%rd36018];
	ld.global.u64 	%rd10848, [%rd36019];
	ld.global.u64 	%rd10849, [%rd36020];
	// begin inline asm
	add.cc.u64 %rd10845, %rd10845, %rd35997;
	addc.cc.u64 %rd10846, %rd10846, %rd35998;
	addc.cc.u64 %rd10847, %rd10847, %rd35999;
	addc.cc.u64 %rd10848, %rd10848, %rd36000;
	addc.cc.u64 %rd10849, %rd10849, %rd36001;
	addc.u64 %rd6422, %rd6422, %rd36002;
	
	// end inline asm
	st.global.u64 	[%rd36012], %rd10845;
	st.global.u64 	[%rd36016], %rd10846;
	st.global.u64 	[%rd36018], %rd10847;
	st.global.u64 	[%rd36019], %rd10848;
	st.global.u64 	[%rd36020], %rd10849;
	st.global.u64 	[%rd36021], %rd6422;
	ld.global.u64 	%rd10863, [%rd36012];
	ld.global.u64 	%rd10864, [%rd36016];
	ld.global.u64 	%rd10865, [%rd36018];
	ld.global.u64 	%rd10866, [%rd36019];
	ld.global.u64 	%rd10867, [%rd36020];
	// begin inline asm
	add.cc.u64 %rd10863, %rd10863, %rd35997;
	addc.cc.u64 %rd10864, %rd10864, %rd35998;
	addc.cc.u64 %rd10865, %rd10865, %rd35999;
	addc.cc.u64 %rd10866, %rd10866, %rd36000;
	addc.cc.u64 %rd10867, %rd10867, %rd36001;
	addc.u64 %rd6422, %rd6422, %rd36002;
	
	// end inline asm
	st.global.u64 	[%rd36012], %rd10863;
	st.global.u64 	[%rd36016], %rd10864;
	st.global.u64 	[%rd36018], %rd10865;
	st.global.u64 	[%rd36019], %rd10866;
	st.global.u64 	[%rd36020], %rd10867;
	st.global.u64 	[%rd36021], %rd6422;
	ld.global.u64 	%rd10881, [%rd36012];
	ld.global.u64 	%rd10882, [%rd36016];
	ld.global.u64 	%rd10883, [%rd36018];
	ld.global.u64 	%rd10884, [%rd36019];
	ld.global.u64 	%rd10885, [%rd36020];
	// begin inline asm
	add.cc.u64 %rd10881, %rd10881, %rd35997;
	addc.cc.u64 %rd10882, %rd10882, %rd35998;
	addc.cc.u64 %rd10883, %rd10883, %rd35999;
	addc.cc.u64 %rd10884, %rd10884, %rd36000;
	addc.cc.u64 %rd10885, %rd10885, %rd36001;
	addc.u64 %rd6422, %rd6422, %rd36002;
	
	// end inline asm
	st.global.u64 	[%rd36012], %rd10881;
	st.global.u64 	[%rd36016], %rd10882;
	st.global.u64 	[%rd36018], %rd10883;
	st.global.u64 	[%rd36019], %rd10884;
	st.global.u64 	[%rd36020], %rd10885;
	st.global.u64 	[%rd36021], %rd6422;
	ld.global.u64 	%rd10899, [%rd36012];
	ld.global.u64 	%rd10900, [%rd36016];
	ld.global.u64 	%rd10901, [%rd36018];
	ld.global.u64 	%rd10902, [%rd36019];
	ld.global.u64 	%rd10903, [%rd36020];
	// begin inline asm
	add.cc.u64 %rd10899, %rd10899, %rd35997;
	addc.cc.u64 %rd10900, %rd10900, %rd35998;
	addc.cc.u64 %rd10901, %rd10901, %rd35999;
	addc.cc.u64 %rd10902, %rd10902, %rd36000;
	addc.cc.u64 %rd10903, %rd10903, %rd36001;
	addc.u64 %rd6422, %rd6422, %rd36002;
	
	// end inline asm
	st.global.u64 	[%rd36012], %rd10899;
	st.global.u64 	[%rd36016], %rd10900;
	st.global.u64 	[%rd36018], %rd10901;
	st.global.u64 	[%rd36019], %rd10902;
	st.global.u64 	[%rd36020], %rd10903;
	st.global.u64 	[%rd36021], %rd6422;
	ld.global.u64 	%rd10917, [%rd36012];
	ld.global.u64 	%rd10918, [%rd36016];
	ld.global.u64 	%rd10919, [%rd36018];
	ld.global.u64 	%rd10920, [%rd36019];
	ld.global.u64 	%rd10921, [%rd36020];
	// begin inline asm
	add.cc.u64 %rd10917, %rd10917, %rd35997;
	addc.cc.u64 %rd10918, %rd10918, %rd35998;
	addc.cc.u64 %rd10919, %rd10919, %rd35999;
	addc.cc.u64 %rd10920, %rd10920, %rd36000;
	addc.cc.u64 %rd10921, %rd10921, %rd36001;
	addc.u64 %rd6422, %rd6422, %rd36002;
	
	// end inline asm
	st.global.u64 	[%rd36012], %rd10917;
	st.global.u64 	[%rd36016], %rd10918;
	st.global.u64 	[%rd36018], %rd10919;
	st.global.u64 	[%rd36019], %rd10920;
	st.global.u64 	[%rd36020], %rd10921;
	st.global.u64 	[%rd36021], %rd6422;
	ld.global.u64 	%rd10935, [%rd36012];
	ld.global.u64 	%rd10936, [%rd36016];
	ld.global.u64 	%rd10937, [%rd36018];
	ld.global.u64 	%rd10938, [%rd36019];
	ld.global.u64 	%rd10939, [%rd36020];
	// begin inline asm
	add.cc.u64 %rd10935, %rd10935, %rd35997;
	addc.cc.u64 %rd10936, %rd10936, %rd35998;
	addc.cc.u64 %rd10937, %rd10937, %rd35999;
	addc.cc.u64 %rd10938, %rd10938, %rd36000;
	addc.cc.u64 %rd10939, %rd10939, %rd36001;
	addc.u64 %rd6422, %rd6422, %rd36002;
	
	// end inline asm
	st.global.u64 	[%rd36012], %rd10935;
	st.global.u64 	[%rd36016], %rd10936;
	st.global.u64 	[%rd36018], %rd10937;
	st.global.u64 	[%rd36019], %rd10938;
	st.global.u64 	[%rd36020], %rd10939;
	st.global.u64 	[%rd36021], %rd6422;
	ld.global.u64 	%rd10953, [%rd36012];
	ld.global.u64 	%rd10954, [%rd36016];
	ld.global.u64 	%rd10955, [%rd36018];
	ld.global.u64 	%rd10956, [%rd36019];
	ld.global.u64 	%rd10957, [%rd36020];
	// begin inline asm
	add.cc.u64 %rd10953, %rd10953, %rd35997;
	addc.cc.u64 %rd10954, %rd10954, %rd35998;
	addc.cc.u64 %rd10955, %rd10955, %rd35999;
	addc.cc.u64 %rd10956, %rd10956, %rd36000;
	addc.cc.u64 %rd10957, %rd10957, %rd36001;
	addc.u64 %rd6422, %rd6422, %rd36002;
	
	// end inline asm
	st.global.u64 	[%rd36012], %rd10953;
	st.global.u64 	[%rd36016], %rd10954;
	st.global.u64 	[%rd36018], %rd10955;
	st.global.u64 	[%rd36019], %rd10956;
	st.global.u64 	[%rd36020], %rd10957;
	st.global.u64 	[%rd36021], %rd6422;
	ld.global.u64 	%rd10971, [%rd36012];
	ld.global.u64 	%rd10972, [%rd36016];
	ld.global.u64 	%rd10973, [%rd36018];
	ld.global.u64 	%rd10974, [%rd36019];
	ld.global.u64 	%rd10975, [%rd36020];
	// begin inline asm
	add.cc.u64 %rd10971, %rd10971, %rd35997;
	addc.cc.u64 %rd10972, %rd10972, %rd35998;
	addc.cc.u64 %rd10973, %rd10973, %rd35999;
	addc.cc.u64 %rd10974, %rd10974, %rd36000;
	addc.cc.u64 %rd10975, %rd10975, %rd36001;
	addc.u64 %rd6422, %rd6422, %rd36002;
	
	// end inline asm
	st.global.u64 	[%rd36012], %rd10971;
	st.global.u64 	[%rd36016], %rd10972;
	st.global.u64 	[%rd36018], %rd10973;
	st.global.u64 	[%rd36019], %rd10974;
	st.global.u64 	[%rd36020], %rd10975;
	st.global.u64 	[%rd36021], %rd6422;
	ld.global.u64 	%rd10989, [%rd36012];
	ld.global.u64 	%rd10990, [%rd36016];
	ld.global.u64 	%rd10991, [%rd36018];
	ld.global.u64 	%rd10992, [%rd36019];
	ld.global.u64 	%rd10993, [%rd36020];
	// begin inline asm
	add.cc.u64 %rd10989, %rd10989, %rd35997;
	addc.cc.u64 %rd10990, %rd10990, %rd35998;
	addc.cc.u64 %rd10991, %rd10991, %rd35999;
	addc.cc.u64 %rd10992, %rd10992, %rd36000;
	addc.cc.u64 %rd10993, %rd10993, %rd36001;
	addc.u64 %rd6422, %rd6422, %rd36002;
	
	// end inline asm
	st.global.u64 	[%rd36012], %rd10989;
	st.global.u64 	[%rd36016], %rd10990;
	st.global.u64 	[%rd36018], %rd10991;
	st.global.u64 	[%rd36019], %rd10992;
	st.global.u64 	[%rd36020], %rd10993;
	st.global.u64 	[%rd36021], %rd6422;
	ld.global.u64 	%rd11007, [%rd36012];
	ld.global.u64 	%rd11008, [%rd36016];
	ld.global.u64 	%rd11009, [%rd36018];
	ld.global.u64 	%rd11010, [%rd36019];
	ld.global.u64 	%rd11011, [%rd36020];
	// begin inline asm
	add.cc.u64 %rd11007, %rd11007, %rd35997;
	addc.cc.u64 %rd11008, %rd11008, %rd35998;
	addc.cc.u64 %rd11009, %rd11009, %rd35999;
	addc.cc.u64 %rd11010, %rd11010, %rd36000;
	addc.cc.u64 %rd11011, %rd11011, %rd36001;
	addc.u64 %rd6422, %rd6422, %rd36002;
	
	// end inline asm
	st.global.u64 	[%rd36012], %rd11007;
	st.global.u64 	[%rd36016], %rd11008;
	st.global.u64 	[%rd36018], %rd11009;
	st.global.u64 	[%rd36019], %rd11010;
	st.global.u64 	[%rd36020], %rd11011;
	st.global.u64 	[%rd36021], %rd6422;
	ld.global.u64 	%rd11025, [%rd36012];
	ld.global.u64 	%rd11026, [%rd36016];
	ld.global.u64 	%rd11027, [%rd36018];
	ld.global.u64 	%rd11028, [%rd36019];
	ld.global.u64 	%rd11029, [%rd36020];
	// begin inline asm
	add.cc.u64 %rd11025, %rd11025, %rd35997;
	addc.cc.u64 %rd11026, %rd11026, %rd35998;
	addc.cc.u64 %rd11027, %rd11027, %rd35999;
	addc.cc.u64 %rd11028, %rd11028, %rd36000;
	addc.cc.u64 %rd11029, %rd11029, %rd36001;
	addc.u64 %rd6422, %rd6422, %rd36002;
	
	// end inline asm
	st.global.u64 	[%rd36012], %rd11025;
	st.global.u64 	[%rd36016], %rd11026;
	st.global.u64 	[%rd36018], %rd11027;
	st.global.u64 	[%rd36019], %rd11028;
	st.global.u64 	[%rd36020], %rd11029;
	st.global.u64 	[%rd36021], %rd6422;
	ld.global.u64 	%rd11043, [%rd36012];
	ld.global.u64 	%rd11044, [%rd36016];
	ld.global.u64 	%rd11045, [%rd36018];
	ld.global.u64 	%rd11046, [%rd36019];
	ld.global.u64 	%rd11047, [%rd36020];
	// begin inline asm
	add.cc.u64 %rd11043, %rd11043, %rd35997;
	addc.cc.u64 %rd11044, %rd11044, %rd35998;
	addc.cc.u64 %rd11045, %rd11045, %rd35999;
	addc.cc.u64 %rd11046, %rd11046, %rd36000;
	addc.cc.u64 %rd11047, %rd11047, %rd36001;
	addc.u64 %rd6422, %rd6422, %rd36002;
	
	// end inline asm
	st.global.u64 	[%rd36012], %rd11043;
	st.global.u64 	[%rd36016], %rd11044;
	st.global.u64 	[%rd36018], %rd11045;
	st.global.u64 	[%rd36019], %rd11046;
	st.global.u64 	[%rd36020], %rd11047;
	st.global.u64 	[%rd36021], %rd6422;
	ld.global.u64 	%rd11061, [%rd36012];
	ld.global.u64 	%rd11062, [%rd36016];
	ld.global.u64 	%rd11063, [%rd36018];
	ld.global.u64 	%rd11064, [%rd36019];
	ld.global.u64 	%rd11065, [%rd36020];
	// begin inline asm
	add.cc.u64 %rd11061, %rd11061, %rd35997;
	addc.cc.u64 %rd11062, %rd11062, %rd35998;
	addc.cc.u64 %rd11063, %rd11063, %rd35999;
	addc.cc.u64 %rd11064, %rd11064, %rd36000;
	addc.cc.u64 %rd11065, %rd11065, %rd36001;
	addc.u64 %rd6422, %rd6422, %rd36002;
	
	// end inline asm
	st.global.u64 	[%rd36012], %rd11061;
	st.global.u64 	[%rd36016], %rd11062;
	st.global.u64 	[%rd36018], %rd11063;
	st.global.u64 	[%rd36019], %rd11064;
	st.global.u64 	[%rd36020], %rd11065;
	st.global.u64 	[%rd36021], %rd6422;
	ld.global.u64 	%rd11079, [%rd36012];
	ld.global.u64 	%rd11080, [%rd36016];
	ld.global.u64 	%rd11081, [%rd36018];
	ld.global.u64 	%rd11082, [%rd36019];
	ld.global.u64 	%rd11083, [%rd36020];
	// begin inline asm
	add.cc.u64 %rd11079, %rd11079, %rd35997;
	addc.cc.u64 %rd11080, %rd11080, %rd35998;
	addc.cc.u64 %rd11081, %rd11081, %rd35999;
	addc.cc.u64 %rd11082, %rd11082, %rd36000;
	addc.cc.u64 %rd11083, %rd11083, %rd36001;
	addc.u64 %rd6422, %rd6422, %rd36002;
	
	// end inline asm
	st.global.u64 	[%rd36012], %rd11079;
	st.global.u64 	[%rd36016], %rd11080;
	st.global.u64 	[%rd36018], %rd11081;
	st.global.u64 	[%rd36019], %rd11082;
	st.global.u64 	[%rd36020], %rd11083;
	st.global.u64 	[%rd36021], %rd6422;
	ld.global.u64 	%rd11097, [%rd36012];
	ld.global.u64 	%rd11098, [%rd36016];
	ld.global.u64 	%rd11099, [%rd36018];
	ld.global.u64 	%rd11100, [%rd36019];
	ld.global.u64 	%rd11101, [%rd36020];
	// begin inline asm
	add.cc.u64 %rd11097, %rd11097, %rd35997;
	addc.cc.u64 %rd11098, %rd11098, %rd35998;
	addc.cc.u64 %rd11099, %rd11099, %rd35999;
	addc.cc.u64 %rd11100, %rd11100, %rd36000;
	addc.cc.u64 %rd11101, %rd11101, %rd36001;
	addc.u64 %rd6422, %rd6422, %rd36002;
	
	// end inline asm
	st.global.u64 	[%rd36012], %rd11097;
	st.global.u64 	[%rd36016], %rd11098;
	st.global.u64 	[%rd36018], %rd11099;
	st.global.u64 	[%rd36019], %rd11100;
	st.global.u64 	[%rd36020], %rd11101;
	st.global.u64 	[%rd36021], %rd6422;
	ld.global.u64 	%rd11115, [%rd36012];
	ld.global.u64 	%rd11116, [%rd36016];
	ld.global.u64 	%rd11117, [%rd36018];
	ld.global.u64 	%rd11118, [%rd36019];
	ld.global.u64 	%rd11119, [%rd36020];
	// begin inline asm
	add.cc.u64 %rd11115, %rd11115, %rd35997;
	addc.cc.u64 %rd11116, %rd11116, %rd35998;
	addc.cc.u64 %rd11117, %rd11117, %rd35999;
	addc.cc.u64 %rd11118, %rd11118, %rd36000;
	addc.cc.u64 %rd11119, %rd11119, %rd36001;
	addc.u64 %rd6422, %rd6422, %rd36002;
	
	// end inline asm
	st.global.u64 	[%rd36012], %rd11115;
	st.global.u64 	[%rd36016], %rd11116;
	st.global.u64 	[%rd36018], %rd11117;
	st.global.u64 	[%rd36019], %rd11118;
	st.global.u64 	[%rd36020], %rd11119;
	st.global.u64 	[%rd36021], %rd6422;
	ld.global.u64 	%rd11133, [%rd36012];
	ld.global.u64 	%rd11134, [%rd36016];
	ld.global.u64 	%rd11135, [%rd36018];
	ld.global.u64 	%rd11136, [%rd36019];
	ld.global.u64 	%rd11137, [%rd36020];
	// begin inline asm
	add.cc.u64 %rd11133, %rd11133, %rd35997;
	addc.cc.u64 %rd11134, %rd11134, %rd35998;
	addc.cc.u64 %rd11135, %rd11135, %rd35999;
	addc.cc.u64 %rd11136, %rd11136, %rd36000;
	addc.cc.u64 %rd11137, %rd11137, %rd36001;
	addc.u64 %rd6422, %rd6422, %rd36002;
	
	// end inline asm
	st.global.u64 	[%rd36012], %rd11133;
	st.global.u64 	[%rd36016], %rd11134;
	st.global.u64 	[%rd36018], %rd11135;
	st.global.u64 	[%rd36019], %rd11136;
	st.global.u64 	[%rd36020], %rd11137;
	st.global.u64 	[%rd36021], %rd6422;
	ld.global.u64 	%rd11151, [%rd36012];
	ld.global.u64 	%rd11152, [%rd36016];
	ld.global.u64 	%rd11153, [%rd36018];
	ld.global.u64 	%rd11154, [%rd36019];
	ld.global.u64 	%rd11155, [%rd36020];
	// begin inline asm
	add.cc.u64 %rd11151, %rd11151, %rd35997;
	addc.cc.u64 %rd11152, %rd11152, %rd35998;
	addc.cc.u64 %rd11153, %rd11153, %rd35999;
	addc.cc.u64 %rd11154, %rd11154, %rd36000;
	addc.cc.u64 %rd11155, %rd11155, %rd36001;
	addc.u64 %rd6422, %rd6422, %rd36002;
	
	// end inline asm
	st.global.u64 	[%rd36012], %rd11151;
	st.global.u64 	[%rd36016], %rd11152;
	st.global.u64 	[%rd36018], %rd11153;
	st.global.u64 	[%rd36019], %rd11154;
	st.global.u64 	[%rd36020], %rd11155;
	st.global.u64 	[%rd36021], %rd6422;
	ld.global.u64 	%rd11169, [%rd36012];
	ld.global.u64 	%rd11170, [%rd36016];
	ld.global.u64 	%rd11171, [%rd36018];
	ld.global.u64 	%rd11172, [%rd36019];
	ld.global.u64 	%rd11173, [%rd36020];
	// begin inline asm
	add.cc.u64 %rd11169, %rd11169, %rd35997;
	addc.cc.u64 %rd11170, %rd11170, %rd35998;
	addc.cc.u64 %rd11171, %rd11171, %rd35999;
	addc.cc.u64 %rd11172, %rd11172, %rd36000;
	addc.cc.u64 %rd11173, %rd11173, %rd36001;
	addc.u64 %rd6422, %rd6422, %rd36002;
	
	// end inline asm
	st.global.u64 	[%rd36012], %rd11169;
	st.global.u64 	[%rd36016], %rd11170;
	st.global.u64 	[%rd36018], %rd11171;
	st.global.u64 	[%rd36019], %rd11172;
	st.global.u64 	[%rd36020], %rd11173;
	st.global.u64 	[%rd36021], %rd6422;
	ld.global.u64 	%rd11187, [%rd36012];
	ld.global.u64 	%rd11188, [%rd36016];
	ld.global.u64 	%rd11189, [%rd36018];
	ld.global.u64 	%rd11190, [%rd36019];
	ld.global.u64 	%rd11191, [%rd36020];
	// begin inline asm
	add.cc.u64 %rd11187, %rd11187, %rd35997;
	addc.cc.u64 %rd11188, %rd11188, %rd35998;
	addc.cc.u64 %rd11189, %rd11189, %rd35999;
	addc.cc.u64 %rd11190, %rd11190, %rd36000;
	addc.cc.u64 %rd11191, %rd11191, %rd36001;
	addc.u64 %rd6422, %rd6422, %rd36002;
	
	// end inline asm
	st.global.u64 	[%rd36012], %rd11187;
	st.global.u64 	[%rd36016], %rd11188;
	st.global.u64 	[%rd36018], %rd11189;
	st.global.u64 	[%rd36019], %rd11190;
	st.global.u64 	[%rd36020], %rd11191;
	st.global.u64 	[%rd36021], %rd6422;
	ld.global.u64 	%rd11205, [%rd36012];
	ld.global.u64 	%rd11206, [%rd36016];
	ld.global.u64 	%rd11207, [%rd36018];
	ld.global.u64 	%rd11208, [%rd36019];
	ld.global.u64 	%rd11209, [%rd36020];
	// begin inline asm
	add.cc.u64 %rd11205, %rd11205, %rd35997;
	addc.cc.u64 %rd11206, %rd11206, %rd35998;
	addc.cc.u64 %rd11207, %rd11207, %rd35999;
	addc.cc.u64 %rd11208, %rd11208, %rd36000;
	addc.cc.u64 %rd11209, %rd11209, %rd36001;
	addc.u64 %rd6422, %rd6422, %rd36002;
	
	// end inline asm
	st.global.u64 	[%rd36012], %rd11205;
	st.global.u64 	[%rd36016], %rd11206;
	st.global.u64 	[%rd36018], %rd11207;
	st.global.u64 	[%rd36019], %rd11208;
	st.global.u64 	[%rd36020], %rd11209;
	st.global.u64 	[%rd36021], %rd6422;
	ld.global.u64 	%rd11223, [%rd36012];
	ld.global.u64 	%rd11224, [%rd36016];
	ld.global.u64 	%rd11225, [%rd36018];
	ld.global.u64 	%rd11226, [%rd36019];
	ld.global.u64 	%rd11227, [%rd36020];
	// begin inline asm
	add.cc.u64 %rd11223, %rd11223, %rd35997;
	addc.cc.u64 %rd11224, %rd11224, %rd35998;
	addc.cc.u64 %rd11225, %rd11225, %rd35999;
	addc.cc.u64 %rd11226, %rd11226, %rd36000;
	addc.cc.u64 %rd11227, %rd11227, %rd36001;
	addc.u64 %rd6422, %rd6422, %rd36002;
	
	// end inline asm
	st.global.u64 	[%rd36012], %rd11223;
	st.global.u64 	[%rd36016], %rd11224;
	st.global.u64 	[%rd36018], %rd11225;
	st.global.u64 	[%rd36019], %rd11226;
	st.global.u64 	[%rd36020], %rd11227;
	st.global.u64 	[%rd36021], %rd6422;
	ld.global.u64 	%rd11241, [%rd36012];
	ld.global.u64 	%rd11242, [%rd36016];
	ld.global.u64 	%rd11243, [%rd36018];
	ld.global.u64 	%rd11244, [%rd36019];
	ld.global.u64 	%rd11245, [%rd36020];
	// begin inline asm
	add.cc.u64 %rd11241, %rd11241, %rd35997;
	addc.cc.u64 %rd11242, %rd11242, %rd35998;
	addc.cc.u64 %rd11243, %rd11243, %rd35999;
	addc.cc.u64 %rd11244, %rd11244, %rd36000;
	addc.cc.u64 %rd11245, %rd11245, %rd36001;
	addc.u64 %rd6422, %rd6422, %rd36002;
	
	// end inline asm
	st.global.u64 	[%rd36012], %rd11241;
	st.global.u64 	[%rd36016], %rd11242;
	st.global.u64 	[%rd36018], %rd11243;
	st.global.u64 	[%rd36019], %rd11244;
	st.global.u64 	[%rd36020], %rd11245;
	st.global.u64 	[%rd36021], %rd6422;
	ld.global.u64 	%rd11259, [%rd36012];
	ld.global.u64 	%rd11260, [%rd36016];
	ld.global.u64 	%rd11261, [%rd36018];
	ld.global.u64 	%rd11262, [%rd36019];
	ld.global.u64 	%rd11263, [%rd36020];
	// begin inline asm
	add.cc.u64 %rd11259, %rd11259, %rd35997;
	addc.cc.u64 %rd11260, %rd11260, %rd35998;
	addc.cc.u64 %rd11261, %rd11261, %rd35999;
	addc.cc.u64 %rd11262, %rd11262, %rd36000;
	addc.cc.u64 %rd11263, %rd11263, %rd36001;
	addc.u64 %rd6422, %rd6422, %rd36002;
	
	// end inline asm
	st.global.u64 	[%rd36012], %rd11259;
	st.global.u64 	[%rd36016], %rd11260;
	st.global.u64 	[%rd36018], %rd11261;
	st.global.u64 	[%rd36019], %rd11262;
	st.global.u64 	[%rd36020], %rd11263;
	st.global.u64 	[%rd36021], %rd6422;
	ld.global.u64 	%rd11277, [%rd36012];
	ld.global.u64 	%rd11278, [%rd36016];
	ld.global.u64 	%rd11279, [%rd36018];
	ld.global.u64 	%rd11280, [%rd36019];
	ld.global.u64 	%rd11281, [%rd36020];
	// begin inline asm
	add.cc.u64 %rd11277, %rd11277, %rd35997;
	addc.cc.u64 %rd11278, %rd11278, %rd35998;
	addc.cc.u64 %rd11279, %rd11279, %rd35999;
	addc.cc.u64 %rd11280, %rd11280, %rd36000;
	addc.cc.u64 %rd11281, %rd11281, %rd36001;
	addc.u64 %rd6422, %rd6422, %rd36002;
	
	// end inline asm
	st.global.u64 	[%rd36012], %rd11277;
	st.global.u64 	[%rd36016], %rd11278;
	st.global.u64 	[%rd36018], %rd11279;
	st.global.u64 	[%rd36019], %rd11280;
	st.global.u64 	[%rd36020], %rd11281;
	st.global.u64 	[%rd36021], %rd6422;
	ld.global.u64 	%rd11295, [%rd36012];
	ld.global.u64 	%rd11296, [%rd36016];
	ld.global.u64 	%rd11297, [%rd36018];
	ld.global.u64 	%rd11298, [%rd36019];
	ld.global.u64 	%rd11299, [%rd36020];
	// begin inline asm
	add.cc.u64 %rd11295, %rd11295, %rd35997;
	addc.cc.u64 %rd11296, %rd11296, %rd35998;
	addc.cc.u64 %rd11297, %rd11297, %rd35999;
	addc.cc.u64 %rd11298, %rd11298, %rd36000;
	addc.cc.u64 %rd11299, %rd11299, %rd36001;
	addc.u64 %rd6422, %rd6422, %rd36002;
	
	// end inline asm
	st.global.u64 	[%rd36012], %rd11295;
	st.global.u64 	[%rd36016], %rd11296;
	st.global.u64 	[%rd36018], %rd11297;
	st.global.u64 	[%rd36019], %rd11298;
	st.global.u64 	[%rd36020], %rd11299;
	st.global.u64 	[%rd36021], %rd6422;
	ld.global.u64 	%rd11313, [%rd36012];
	ld.global.u64 	%rd11314, [%rd36016];
	ld.global.u64 	%rd11315, [%rd36018];
	ld.global.u64 	%rd11316, [%rd36019];
	ld.global.u64 	%rd11317, [%rd36020];
	// begin inline asm
	add.cc.u64 %rd11313, %rd11313, %rd35997;
	addc.cc.u64 %rd11314, %rd11314, %rd35998;
	addc.cc.u64 %rd11315, %rd11315, %rd35999;
	addc.cc.u64 %rd11316, %rd11316, %rd36000;
	addc.cc.u64 %rd11317, %rd11317, %rd36001;
	addc.u64 %rd6422, %rd6422, %rd36002;
	
	// end inline asm
	st.global.u64 	[%rd36012], %rd11313;
	st.global.u64 	[%rd36016], %rd11314;
	st.global.u64 	[%rd36018], %rd11315;
	st.global.u64 	[%rd36019], %rd11316;
	st.global.u64 	[%rd36020], %rd11317;
	st.global.u64 	[%rd36021], %rd6422;
	ld.global.u64 	%rd11331, [%rd36012];
	ld.global.u64 	%rd11332, [%rd36016];
	ld.global.u64 	%rd11333, [%rd36018];
	ld.global.u64 	%rd11334, [%rd36019];
	ld.global.u64 	%rd11335, [%rd36020];
	// begin inline asm
	add.cc.u64 %rd11331, %rd11331, %rd35997;
	addc.cc.u64 %rd11332, %rd11332, %rd35998;
	addc.cc.u64 %rd11333, %rd11333, %rd35999;
	addc.cc.u64 %rd11334, %rd11334, %rd36000;
	addc.cc.u64 %rd11335, %rd11335, %rd36001;
	addc.u64 %rd6422, %rd6422, %rd36002;
	
	// end inline asm
	st.global.u64 	[%rd36012], %rd11331;
	st.global.u64 	[%rd36016], %rd11332;
	st.global.u64 	[%rd36018], %rd11333;
	st.global.u64 	[%rd36019], %rd11334;
	st.global.u64 	[%rd36020], %rd11335;
	st.global.u64 	[%rd36021], %rd6422;
	ld.global.u64 	%rd11349, [%rd36012];
	ld.global.u64 	%rd11350, [%rd36016];
	ld.global.u64 	%rd11351, [%rd36018];
	ld.global.u64 	%rd11352, [%rd36019];
	ld.global.u64 	%rd11353, [%rd36020];
	// begin inline asm
	add.cc.u64 %rd11349, %rd11349, %rd35997;
	addc.cc.u64 %rd11350, %rd11350, %rd35998;
	addc.cc.u64 %rd11351, %rd11351, %rd35999;
	addc.cc.u64 %rd11352, %rd11352, %rd36000;
	addc.cc.u64 %rd11353, %rd11353, %rd36001;
	addc.u64 %rd6422, %rd6422, %rd36002;
	
	// end inline asm
	st.global.u64 	[%rd36012], %rd11349;
	st.global.u64 	[%rd36016], %rd11350;
	st.global.u64 	[%rd36018], %rd11351;
	st.global.u64 	[%rd36019], %rd11352;
	st.global.u64 	[%rd36020], %rd11353;
	st.global.u64 	[%rd36021], %rd6422;
	ld.global.u64 	%rd11367, [%rd36012];
	ld.global.u64 	%rd11368, [%rd36016];
	ld.global.u64 	%rd11369, [%rd36018];
	ld.global.u64 	%rd11370, [%rd36019];
	ld.global.u64 	%rd11371, [%rd36020];
	// begin inline asm
	add.cc.u64 %rd11367, %rd11367, %rd35997;
	addc.cc.u64 %rd11368, %rd11368, %rd35998;
	addc.cc.u64 %rd11369, %rd11369, %rd35999;
	addc.cc.u64 %rd11370, %rd11370, %rd36000;
	addc.cc.u64 %rd11371, %rd11371, %rd36001;
	addc.u64 %rd6422, %rd6422, %rd36002;
	
	// end inline asm
	st.global.u64 	[%rd36012], %rd11367;
	st.global.u64 	[%rd36016], %rd11368;
	st.global.u64 	[%rd36018], %rd11369;
	st.global.u64 	[%rd36019], %rd11370;
	st.global.u64 	[%rd36020], %rd11371;
	st.global.u64 	[%rd36021], %rd6422;
	ld.global.u64 	%rd11385, [%rd36012];
	ld.global.u64 	%rd11386, [%rd36016];
	ld.global.u64 	%rd11387, [%rd36018];
	ld.global.u64 	%rd11388, [%rd36019];
	ld.global.u64 	%rd11389, [%rd36020];
	// begin inline asm
	add.cc.u64 %rd11385, %rd11385, %rd35997;
	addc.cc.u64 %rd11386, %rd11386, %rd35998;
	addc.cc.u64 %rd11387, %rd11387, %rd35999;
	addc.cc.u64 %rd11388, %rd11388, %rd36000;
	addc.cc.u64 %rd11389, %rd11389, %rd36001;
	addc.u64 %rd6422, %rd6422, %rd36002;
	
	// end inline asm
	st.global.u64 	[%rd36012], %rd11385;
	st.global.u64 	[%rd36016], %rd11386;
	st.global.u64 	[%rd36018], %rd11387;
	st.global.u64 	[%rd36019], %rd11388;
	st.global.u64 	[%rd36020], %rd11389;
	st.global.u64 	[%rd36021], %rd6422;
	ld.global.u64 	%rd11403, [%rd36012];
	ld.global.u64 	%rd11404, [%rd36016];
	ld.global.u64 	%rd11405, [%rd36018];
	ld.global.u64 	%rd11406, [%rd36019];
	ld.global.u64 	%rd11407, [%rd36020];
	// begin inline asm
	add.cc.u64 %rd11403, %rd11403, %rd35997;
	addc.cc.u64 %rd11404, %rd11404, %rd35998;
	addc.cc.u64 %rd11405, %rd11405, %rd35999;
	addc.cc.u64 %rd11406, %rd11406, %rd36000;
	addc.cc.u64 %rd11407, %rd11407, %rd36001;
	addc.u64 %rd6422, %rd6422, %rd36002;
	
	// end inline asm
	st.global.u64 	[%rd36012], %rd11403;
	st.global.u64 	[%rd36016], %rd11404;
	st.global.u64 	[%rd36018], %rd11405;
	st.global.u64 	[%rd36019], %rd11406;
	st.global.u64 	[%rd36020], %rd11407;
	st.global.u64 	[%rd36021], %rd6422;
	ld.global.u64 	%rd11421, [%rd36012];
	ld.global.u64 	%rd11422, [%rd36016];
	ld.global.u64 	%rd11423, [%rd36018];
	ld.global.u64 	%rd11424, [%rd36019];
	ld.global.u64 	%rd11425, [%rd36020];
	// begin inline asm
	add.cc.u64 %rd11421, %rd11421, %rd35997;
	addc.cc.u64 %rd11422, %rd11422, %rd35998;
	addc.cc.u64 %rd11423, %rd11423, %rd35999;
	addc.cc.u64 %rd11424, %rd11424, %rd36000;
	addc.cc.u64 %rd11425, %rd11425, %rd36001;
	addc.u64 %rd6422, %rd6422, %rd36002;
	
	// end inline asm
	st.global.u64 	[%rd36012], %rd11421;
	st.global.u64 	[%rd36016], %rd11422;
	st.global.u64 	[%rd36018], %rd11423;
	st.global.u64 	[%rd36019], %rd11424;
	st.global.u64 	[%rd36020], %rd11425;
	st.global.u64 	[%rd36021], %rd6422;
	ld.global.u64 	%rd11439, [%rd36012];
	ld.global.u64 	%rd11440, [%rd36016];
	ld.global.u64 	%rd11441, [%rd36018];
	ld.global.u64 	%rd11442, [%rd36019];
	ld.global.u64 	%rd11443, [%rd36020];
	// begin inline asm
	add.cc.u64 %rd11439, %rd11439, %rd35997;
	addc.cc.u64 %rd11440, %rd11440, %rd35998;
	addc.cc.u64 %rd11441, %rd11441, %rd35999;
	addc.cc.u64 %rd11442, %rd11442, %rd36000;
	addc.cc.u64 %rd11443, %rd11443, %rd36001;
	addc.u64 %rd6422, %rd6422, %rd36002;
	
	// end inline asm
	st.global.u64 	[%rd36012], %rd11439;
	st.global.u64 	[%rd36016], %rd11440;
	st.global.u64 	[%rd36018], %rd11441;
	st.global.u64 	[%rd36019], %rd11442;
	st.global.u64 	[%rd36020], %rd11443;
	st.global.u64 	[%rd36021], %rd6422;
	ld.global.u64 	%rd11457, [%rd36012];
	ld.global.u64 	%rd11458, [%rd36016];
	ld.global.u64 	%rd11459, [%rd36018];
	ld.global.u64 	%rd11460, [%rd36019];
	ld.global.u64 	%rd11461, [%rd36020];
	// begin inline asm
	add.cc.u64 %rd11457, %rd11457, %rd35997;
	addc.cc.u64 %rd11458, %rd11458, %rd35998;
	addc.cc.u64 %rd11459, %rd11459, %rd35999;
	addc.cc.u64 %rd11460, %rd11460, %rd36000;
	addc.cc.u64 %rd11461, %rd11461, %rd36001;
	addc.u64 %rd6422, %rd6422, %rd36002;
	
	// end inline asm
	st.global.u64 	[%rd36012], %rd11457;
	st.global.u64 	[%rd36016], %rd11458;
	st.global.u64 	[%rd36018], %rd11459;
	st.global.u64 	[%rd36019], %rd11460;
	st.global.u64 	[%rd36020], %rd11461;
	st.global.u64 	[%rd36021], %rd6422;
	ld.global.u64 	%rd11475, [%rd36012];
	ld.global.u64 	%rd11476, [%rd36016];
	ld.global.u64 	%rd11477, [%rd36018];
	ld.global.u64 	%rd11478, [%rd36019];
	ld.global.u64 	%rd11479, [%rd36020];
	// begin inline asm
	add.cc.u64 %rd11475, %rd11475, %rd35997;
	addc.cc.u64 %rd11476, %rd11476, %rd35998;
	addc.cc.u64 %rd11477, %rd11477, %rd35999;
	addc.cc.u64 %rd11478, %rd11478, %rd36000;
	addc.cc.u64 %rd11479, %rd11479, %rd36001;
	addc.u64 %rd6422, %rd6422, %rd36002;
	
	// end inline asm
	st.global.u64 	[%rd36012], %rd11475;
	st.global.u64 	[%rd36016], %rd11476;
	st.global.u64 	[%rd36018], %rd11477;
	st.global.u64 	[%rd36019], %rd11478;
	st.global.u64 	[%rd36020], %rd11479;
	st.global.u64 	[%rd36021], %rd6422;
	ld.global.u64 	%rd11493, [%rd36012];
	ld.global.u64 	%rd11494, [%rd36016];
	ld.global.u64 	%rd11495, [%rd36018];
	ld.global.u64 	%rd11496, [%rd36019];
	ld.global.u64 	%rd11497, [%rd36020];
	// begin inline asm
	add.cc.u64 %rd11493, %rd11493, %rd35997;
	addc.cc.u64 %rd11494, %rd11494, %rd35998;
	addc.cc.u64 %rd11495, %rd11495, %rd35999;
	addc.cc.u64 %rd11496, %rd11496, %rd36000;
	addc.cc.u64 %rd11497, %rd11497, %rd36001;
	addc.u64 %rd6422, %rd6422, %rd36002;
	
	// end inline asm
	st.global.u64 	[%rd36012], %rd11493;
	st.global.u64 	[%rd36016], %rd11494;
	st.global.u64 	[%rd36018], %rd11495;
	st.global.u64 	[%rd36019], %rd11496;
	st.global.u64 	[%rd36020], %rd11497;
	st.global.u64 	[%rd36021], %rd6422;
	ld.global.u64 	%rd11511, [%rd36012];
	ld.global.u64 	%rd11512, [%rd36016];
	ld.global.u64 	%rd11513, [%rd36018];
	ld.global.u64 	%rd11514, [%rd36019];
	ld.global.u64 	%rd11515, [%rd36020];
	// begin inline asm
	add.cc.u64 %rd11511, %rd11511, %rd35997;
	addc.cc.u64 %rd11512, %rd11512, %rd35998;
	addc.cc.u64 %rd11513, %rd11513, %rd35999;
	addc.cc.u64 %rd11514, %rd11514, %rd36000;
	addc.cc.u64 %rd11515, %rd11515, %rd36001;
	addc.u64 %rd6422, %rd6422, %rd36002;
	
	// end inline asm
	st.global.u64 	[%rd36012], %rd11511;
	st.global.u64 	[%rd36016], %rd11512;
	st.global.u64 	[%rd36018], %rd11513;
	st.global.u64 	[%rd36019], %rd11514;
	st.global.u64 	[%rd36020], %rd11515;
	st.global.u64 	[%rd36021], %rd6422;
	ld.global.u64 	%rd11529, [%rd36012];
	ld.global.u64 	%rd11530, [%rd36016];
	ld.global.u64 	%rd11531, [%rd36018];
	ld.global.u64 	%rd11532, [%rd36019];
	ld.global.u64 	%rd11533, [%rd36020];
	// begin inline asm
	add.cc.u64 %rd11529, %rd11529, %rd35997;
	addc.cc.u64 %rd11530, %rd11530, %rd35998;
	addc.cc.u64 %rd11531, %rd11531, %rd35999;
	addc.cc.u64 %rd11532, %rd11532, %rd36000;
	addc.cc.u64 %rd11533, %rd11533, %rd36001;
	addc.u64 %rd6422, %rd6422, %rd36002;
	
	// end inline asm
	st.global.u64 	[%rd36012], %rd11529;
	st.global.u64 	[%rd36016], %rd11530;
	st.global.u64 	[%rd36018], %rd11531;
	st.global.u64 	[%rd36019], %rd11532;
	st.global.u64 	[%rd36020], %rd11533;
	st.global.u64 	[%rd36021], %rd6422;
	ld.global.u64 	%rd11547, [%rd36012];
	ld.global.u64 	%rd11548, [%rd36016];
	ld.global.u64 	%rd11549, [%rd36018];
	ld.global.u64 	%rd11550, [%rd36019];
	ld.global.u64 	%rd11551, [%rd36020];
	// begin inline asm
	add.cc.u64 %rd11547, %rd11547, %rd35997;
	addc.cc.u64 %rd11548, %rd11548, %rd35998;
	addc.cc.u64 %rd11549, %rd11549, %rd35999;
	addc.cc.u64 %rd11550, %rd11550, %rd36000;
	addc.cc.u64 %rd11551, %rd11551, %rd36001;
	addc.u64 %rd6422, %rd6422, %rd36002;
	
	// end inline asm
	st.global.u64 	[%rd36012], %rd11547;
	st.global.u64 	[%rd36016], %rd11548;
	st.global.u64 	[%rd36018], %rd11549;
	st.global.u64 	[%rd36019], %rd11550;
	st.global.u64 	[%rd36020], %rd11551;
	st.global.u64 	[%rd36021], %rd6422;
	ld.global.u64 	%rd11565, [%rd36012];
	ld.global.u64 	%rd11566, [%rd36016];
	ld.global.u64 	%rd11567, [%rd36018];
	ld.global.u64 	%rd11568, [%rd36019];
	ld.global.u64 	%rd11569, [%rd36020];
	// begin inline asm
	add.cc.u64 %rd11565, %rd11565, %rd35997;
	addc.cc.u64 %rd11566, %rd11566, %rd35998;
	addc.cc.u64 %rd11567, %rd11567, %rd35999;
	addc.cc.u64 %rd11568, %rd11568, %rd36000;
	addc.cc.u64 %rd11569, %rd11569, %rd36001;
	addc.u64 %rd6422, %rd6422, %rd36002;
	
	// end inline asm
	st.global.u64 	[%rd36012], %rd11565;
	st.global.u64 	[%rd36016], %rd11566;
	st.global.u64 	[%rd36018], %rd11567;
	st.global.u64 	[%rd36019], %rd11568;
	st.global.u64 	[%rd36020], %rd11569;
	st.global.u64 	[%rd36021], %rd6422;
	ld.global.u64 	%rd11583, [%rd36012];
	ld.global.u64 	%rd11584, [%rd36016];
	ld.global.u64 	%rd11585, [%rd36018];
	ld.global.u64 	%rd11586, [%rd36019];
	ld.global.u64 	%rd11587, [%rd36020];
	// begin inline asm
	add.cc.u64 %rd11583, %rd11583, %rd35997;
	addc.cc.u64 %rd11584, %rd11584, %rd35998;
	addc.cc.u64 %rd11585, %rd11585, %rd35999;
	addc.cc.u64 %rd11586, %rd11586, %rd36000;
	addc.cc.u64 %rd11587, %rd11587, %rd36001;
	addc.u64 %rd6422, %rd6422, %rd36002;
	
	// end inline asm
	st.global.u64 	[%rd36012], %rd11583;
	st.global.u64 	[%rd36016], %rd11584;
	st.global.u64 	[%rd36018], %rd11585;
	st.global.u64 	[%rd36019], %rd11586;
	st.global.u64 	[%rd36020], %rd11587;
	st.global.u64 	[%rd36021], %rd6422;
	ld.global.u64 	%rd11601, [%rd36012];
	ld.global.u64 	%rd11602, [%rd36016];
	ld.global.u64 	%rd11603, [%rd36018];
	ld.global.u64 	%rd11604, [%rd36019];
	ld.global.u64 	%rd11605, [%rd36020];
	// begin inline asm
	add.cc.u64 %rd11601, %rd11601, %rd35997;
	addc.cc.u64 %rd11602, %rd11602, %rd35998;
	addc.cc.u64 %rd11603, %rd11603, %rd35999;
	addc.cc.u64 %rd11604, %rd11604, %rd36000;
	addc.cc.u64 %rd11605, %rd11605, %rd36001;
	addc.u64 %rd6422, %rd6422, %rd36002;
	
	// end inline asm
	st.global.u64 	[%rd36012], %rd11601;
	st.global.u64 	[%rd36016], %rd11602;
	st.global.u64 	[%rd36018], %rd11603;
	st.global.u64 	[%rd36019], %rd11604;
	st.global.u64 	[%rd36020], %rd11605;
	st.global.u64 	[%rd36021], %rd6422;
	ld.global.u64 	%rd11619, [%rd36012];
	ld.global.u64 	%rd11620, [%rd36016];
	ld.global.u64 	%rd11621, [%rd36018];
	ld.global.u64 	%rd11622, [%rd36019];
	ld.global.u64 	%rd11623, [%rd36020];
	// begin inline asm
	add.cc.u64 %rd11619, %rd11619, %rd35997;
	addc.cc.u64 %rd11620, %rd11620, %rd35998;
	addc.cc.u64 %rd11621, %rd11621, %rd35999;
	addc.cc.u64 %rd11622, %rd11622, %rd36000;
	addc.cc.u64 %rd11623, %rd11623, %rd36001;
	addc.u64 %rd6422, %rd6422, %rd36002;
	
	// end inline asm
	st.global.u64 	[%rd36012], %rd11619;
	st.global.u64 	[%rd36016], %rd11620;
	st.global.u64 	[%rd36018], %rd11621;
	st.global.u64 	[%rd36019], %rd11622;
	st.global.u64 	[%rd36020], %rd11623;
	st.global.u64 	[%rd36021], %rd6422;
	ld.global.u64 	%rd11637, [%rd36012];
	ld.global.u64 	%rd11638, [%rd36016];
	ld.global.u64 	%rd11639, [%rd36018];
	ld.global.u64 	%rd11640, [%rd36019];
	ld.global.u64 	%rd11641, [%rd36020];
	// begin inline asm
	add.cc.u64 %rd11637, %rd11637, %rd35997;
	addc.cc.u64 %rd11638, %rd11638, %rd35998;
	addc.cc.u64 %rd11639, %rd11639, %rd35999;
	addc.cc.u64 %rd11640, %rd11640, %rd36000;
	addc.cc.u64 %rd11641, %rd11641, %rd36001;
	addc.u64 %rd6422, %rd6422, %rd36002;
	
	// end inline asm
	st.global.u64 	[%rd36012], %rd11637;
	st.global.u64 	[%rd36016], %rd11638;
	st.global.u64 	[%rd36018], %rd11639;
	st.global.u64 	[%rd36019], %rd11640;
	st.global.u64 	[%rd36020], %rd11641;
	st.global.u64 	[%rd36021], %rd6422;
	ld.global.u64 	%rd11655, [%rd36012];
	ld.global.u64 	%rd11656, [%rd36016];
	ld.global.u64 	%rd11657, [%rd36018];
	ld.global.u64 	%rd11658, [%rd36019];
	ld.global.u64 	%rd11659, [%rd36020];
	// begin inline asm
	add.cc.u64 %rd11655, %rd11655, %rd35997;
	addc.cc.u64 %rd11656, %rd11656, %rd35998;
	addc.cc.u64 %rd11657, %rd11657, %rd35999;
	addc.cc.u64 %rd11658, %rd11658, %rd36000;
	addc.cc.u64 %rd11659, %rd11659, %rd36001;
	addc.u64 %rd6422, %rd6422, %rd36002;
	
	// end inline asm
	st.global.u64 	[%rd36012], %rd11655;
	st.global.u64 	[%rd36016], %rd11656;
	st.global.u64 	[%rd36018], %rd11657;
	st.global.u64 	[%rd36019], %rd11658;
	st.global.u64 	[%rd36020], %rd11659;
	st.global.u64 	[%rd36021], %rd6422;
	ld.global.u64 	%rd11673, [%rd36012];
	ld.global.u64 	%rd11674, [%rd36016];
	ld.global.u64 	%rd11675, [%rd36018];
	ld.global.u64 	%rd11676, [%rd36019];
	ld.global.u64 	%rd11677, [%rd36020];
	// begin inline asm
	add.cc.u64 %rd11673, %rd11673, %rd35997;
	addc.cc.u64 %rd11674, %rd11674, %rd35998;
	addc.cc.u64 %rd11675, %rd11675, %rd35999;
	addc.cc.u64 %rd11676, %rd11676, %rd36000;
	addc.cc.u64 %rd11677, %rd11677, %rd36001;
	addc.u64 %rd6422, %rd6422, %rd36002;
	
	// end inline asm
	st.global.u64 	[%rd36012], %rd11673;
	st.global.u64 	[%rd36016], %rd11674;
	st.global.u64 	[%rd36018], %rd11675;
	st.global.u64 	[%rd36019], %rd11676;
	st.global.u64 	[%rd36020], %rd11677;
	st.global.u64 	[%rd36021], %rd6422;
	ld.global.u64 	%rd11691, [%rd36012];
	ld.global.u64 	%rd11692, [%rd36016];
	ld.global.u64 	%rd11693, [%rd36018];
	ld.global.u64 	%rd11694, [%rd36019];
	ld.global.u64 	%rd11695, [%rd36020];
	// begin inline asm
	add.cc.u64 %rd11691, %rd11691, %rd35997;
	addc.cc.u64 %rd11692, %rd11692, %rd35998;
	addc.cc.u64 %rd11693, %rd11693, %rd35999;
	addc.cc.u64 %rd11694, %rd11694, %rd36000;
	addc.cc.u64 %rd11695, %rd11695, %rd36001;
	addc.u64 %rd6422, %rd6422, %rd36002;
	
	// end inline asm
	st.global.u64 	[%rd36012], %rd11691;
	st.global.u64 	[%rd36016], %rd11692;
	st.global.u64 	[%rd36018], %rd11693;
	st.global.u64 	[%rd36019], %rd11694;
	st.global.u64 	[%rd36020], %rd11695;
	st.global.u64 	[%rd36021], %rd6422;
	ld.global.u64 	%rd11709, [%rd36012];
	ld.global.u64 	%rd11710, [%rd36016];
	ld.global.u64 	%rd11711, [%rd36018];
	ld.global.u64 	%rd11712, [%rd36019];
	ld.global.u64 	%rd11713, [%rd36020];
	// begin inline asm
	add.cc.u64 %rd11709, %rd11709, %rd35997;
	addc.cc.u64 %rd11710, %rd11710, %rd35998;
	addc.cc.u64 %rd11711, %rd11711, %rd35999;
	addc.cc.u64 %rd11712, %rd11712, %rd36000;
	addc.cc.u64 %rd11713, %rd11713, %rd36001;
	addc.u64 %rd6422, %rd6422, %rd36002;
	
	// end inline asm
	st.global.u64 	[%rd36012], %rd11709;
	st.global.u64 	[%rd36016], %rd11710;
	st.global.u64 	[%rd36018], %rd11711;
	st.global.u64 	[%rd36019], %rd11712;
	st.global.u64 	[%rd36020], %rd11713;
	st.global.u64 	[%rd36021], %rd6422;
	ld.global.u64 	%rd11727, [%rd36012];
	ld.global.u64 	%rd11728, [%rd36016];
	ld.global.u64 	%rd11729, [%rd36018];
	ld.global.u64 	%rd11730, [%rd36019];
	ld.global.u64 	%rd11731, [%rd36020];
	// begin inline asm
	add.cc.u64 %rd11727, %rd11727, %rd35997;
	addc.cc.u64 %rd11728, %rd11728, %rd35998;
	addc.cc.u64 %rd11729, %rd11729, %rd35999;
	addc.cc.u64 %rd11730, %rd11730, %rd36000;
	addc.cc.u64 %rd11731, %rd11731, %rd36001;
	addc.u64 %rd6422, %rd6422, %rd36002;
	
	// end inline asm
	st.global.u64 	[%rd36012], %rd11727;
	st.global.u64 	[%rd36016], %rd11728;
	st.global.u64 	[%rd36018], %rd11729;
	st.global.u64 	[%rd36019], %rd11730;
	st.global.u64 	[%rd36020], %rd11731;
	st.global.u64 	[%rd36021], %rd6422;
	ld.global.u64 	%rd11745, [%rd36012];
	ld.global.u64 	%rd11746, [%rd36016];
	ld.global.u64 	%rd11747, [%rd36018];
	ld.global.u64 	%rd11748, [%rd36019];
	ld.global.u64 	%rd11749, [%rd36020];
	// begin inline asm
	add.cc.u64 %rd11745, %rd11745, %rd35997;
	addc.cc.u64 %rd11746, %rd11746, %rd35998;
	addc.cc.u64 %rd11747, %rd11747, %rd35999;
	addc.cc.u64 %rd11748, %rd11748, %rd36000;
	addc.cc.u64 %rd11749, %rd11749, %rd36001;
	addc.u64 %rd6422, %rd6422, %rd36002;
	
	// end inline asm
	st.global.u64 	[%rd36012], %rd11745;
	st.global.u64 	[%rd36016], %rd11746;
	st.global.u64 	[%rd36018], %rd11747;
	st.global.u64 	[%rd36019], %rd11748;
	st.global.u64 	[%rd36020], %rd11749;
	st.global.u64 	[%rd36021], %rd6422;
	ld.global.u64 	%rd11763, [%rd36012];
	ld.global.u64 	%rd11764, [%rd36016];
	ld.global.u64 	%rd11765, [%rd36018];
	ld.global.u64 	%rd11766, [%rd36019];
	ld.global.u64 	%rd11767, [%rd36020];
	// begin inline asm
	add.cc.u64 %rd11763, %rd11763, %rd35997;
	addc.cc.u64 %rd11764, %rd11764, %rd35998;
	addc.cc.u64 %rd11765, %rd11765, %rd35999;
	addc.cc.u64 %rd11766, %rd11766, %rd36000;
	addc.cc.u64 %rd11767, %rd11767, %rd36001;
	addc.u64 %rd6422, %rd6422, %rd36002;
	
	// end inline asm
	st.global.u64 	[%rd36012], %rd11763;
	st.global.u64 	[%rd36016], %rd11764;
	st.global.u64 	[%rd36018], %rd11765;
	st.global.u64 	[%rd36019], %rd11766;
	st.global.u64 	[%rd36020], %rd11767;
	st.global.u64 	[%rd36021], %rd6422;
	ld.global.u64 	%rd11781, [%rd36012];
	ld.global.u64 	%rd11782, [%rd36016];
	ld.global.u64 	%rd11783, [%rd36018];
	ld.global.u64 	%rd11784, [%rd36019];
	ld.global.u64 	%rd11785, [%rd36020];
	// begin inline asm
	add.cc.u64 %rd11781, %rd11781, %rd35997;
	addc.cc.u64 %rd11782, %rd11782, %rd35998;
	addc.cc.u64 %rd11783, %rd11783, %rd35999;
	addc.cc.u64 %rd11784, %rd11784, %rd36000;
	addc.cc.u64 %rd11785, %rd11785, %rd36001;
	addc.u64 %rd6422, %rd6422, %rd36002;
	
	// end inline asm
	st.global.u64 	[%rd36012], %rd11781;
	st.global.u64 	[%rd36016], %rd11782;
	st.global.u64 	[%rd36018], %rd11783;
	st.global.u64 	[%rd36019], %rd11784;
	st.global.u64 	[%rd36020], %rd11785;
	st.global.u64 	[%rd36021], %rd6422;
	ld.global.u64 	%rd11799, [%rd36012];
	ld.global.u64 	%rd11800, [%rd36016];
	ld.global.u64 	%rd11801, [%rd36018];
	ld.global.u64 	%rd11802, [%rd36019];
	ld.global.u64 	%rd11803, [%rd36020];
	// begin inline asm
	add.cc.u64 %rd11799, %rd11799, %rd35997;
	addc.cc.u64 %rd11800, %rd11800, %rd35998;
	addc.cc.u64 %rd11801, %rd11801, %rd35999;
	addc.cc.u64 %rd11802, %rd11802, %rd36000;
	addc.cc.u64 %rd11803, %rd11803, %rd36001;
	addc.u64 %rd6422, %rd6422, %rd36002;
	
	// end inline asm
	st.global.u64 	[%rd36012], %rd11799;
	st.global.u64 	[%rd36016], %rd11800;
	st.global.u64 	[%rd36018], %rd11801;
	st.global.u64 	[%rd36019], %rd11802;
	st.global.u64 	[%rd36020], %rd11803;
	st.global.u64 	[%rd36021], %rd6422;
	ld.global.u64 	%rd11817, [%rd36012];
	ld.global.u64 	%rd11818, [%rd36016];
	ld.global.u64 	%rd11819, [%rd36018];
	ld.global.u64 	%rd11820, [%rd36019];
	ld.global.u64 	%rd11821, [%rd36020];
	// begin inline asm
	add.cc.u64 %rd11817, %rd11817, %rd35997;
	addc.cc.u64 %rd11818, %rd11818, %rd35998;
	addc.cc.u64 %rd11819, %rd11819, %rd35999;
	addc.cc.u64 %rd11820, %rd11820, %rd36000;
	addc.cc.u64 %rd11821, %rd11821, %rd36001;
	addc.u64 %rd6422, %rd6422, %rd36002;
	
	// end inline asm
	st.global.u64 	[%rd36012], %rd11817;
	st.global.u64 	[%rd36016], %rd11818;
	st.global.u64 	[%rd36018], %rd11819;
	st.global.u64 	[%rd36019], %rd11820;
	st.global.u64 	[%rd36020], %rd11821;
	st.global.u64 	[%rd36021], %rd6422;
	ld.global.u64 	%rd11835, [%rd36012];
	ld.global.u64 	%rd11836, [%rd36016];
	ld.global.u64 	%rd11837, [%rd36018];
	ld.global.u64 	%rd11838, [%rd36019];
	ld.global.u64 	%rd11839, [%rd36020];
	// begin inline asm
	add.cc.u64 %rd11835, %rd11835, %rd35997;
	addc.cc.u64 %rd11836, %rd11836, %rd35998;
	addc.cc.u64 %rd11837, %rd11837, %rd35999;
	addc.cc.u64 %rd11838, %rd11838, %rd36000;
	addc.cc.u64 %rd11839, %rd11839, %rd36001;
	addc.u64 %rd6422, %rd6422, %rd36002;
	
	// end inline asm
	st.global.u64 	[%rd36012], %rd11835;
	st.global.u64 	[%rd36016], %rd11836;
	st.global.u64 	[%rd36018], %rd11837;
	st.global.u64 	[%rd36019], %rd11838;
	st.global.u64 	[%rd36020], %rd11839;
	st.global.u64 	[%rd36021], %rd6422;
	ld.global.u64 	%rd11853, [%rd36012];
	ld.global.u64 	%rd11854, [%rd36016];
	ld.global.u64 	%rd11855, [%rd36018];
	ld.global.u64 	%rd11856, [%rd36019];
	ld.global.u64 	%rd11857, [%rd36020];
	// begin inline asm
	add.cc.u64 %rd11853, %rd11853, %rd35997;
	addc.cc.u64 %rd11854, %rd11854, %rd35998;
	addc.cc.u64 %rd11855, %rd11855, %rd35999;
	addc.cc.u64 %rd11856, %rd11856, %rd36000;
	addc.cc.u64 %rd11857, %rd11857, %rd36001;
	addc.u64 %rd6422, %rd6422, %rd36002;
	
	// end inline asm
	st.global.u64 	[%rd36012], %rd11853;
	st.global.u64 	[%rd36016], %rd11854;
	st.global.u64 	[%rd36018], %rd11855;
	st.global.u64 	[%rd36019], %rd11856;
	st.global.u64 	[%rd36020], %rd11857;
	st.global.u64 	[%rd36021], %rd6422;
	ld.global.u64 	%rd11871, [%rd36012];
	ld.global.u64 	%rd11872, [%rd36016];
	ld.global.u64 	%rd11873, [%rd36018];
	ld.global.u64 	%rd11874, [%rd36019];
	ld.global.u64 	%rd11875, [%rd36020];
	// begin inline asm
	add.cc.u64 %rd11871, %rd11871, %rd35997;
	addc.cc.u64 %rd11872, %rd11872, %rd35998;
	addc.cc.u64 %rd11873, %rd11873, %rd35999;
	addc.cc.u64 %rd11874, %rd11874, %rd36000;
	addc.cc.u64 %rd11875, %rd11875, %rd36001;
	addc.u64 %rd6422, %rd6422, %rd36002;
	
	// end inline asm
	st.global.u64 	[%rd36012], %rd11871;
	st.global.u64 	[%rd36016], %rd11872;
	st.global.u64 	[%rd36018], %rd11873;
	st.global.u64 	[%rd36019], %rd11874;
	st.global.u64 	[%rd36020], %rd11875;
	st.global.u64 	[%rd36021], %rd6422;
	ld.global.u64 	%rd11889, [%rd36012];
	ld.global.u64 	%rd11890, [%rd36016];
	ld.global.u64 	%rd11891, [%rd36018];
	ld.global.u64 	%rd11892, [%rd36019];
	ld.global.u64 	%rd11893, [%rd36020];
	// begin inline asm
	add.cc.u64 %rd11889, %rd11889, %rd35997;
	addc.cc.u64 %rd11890, %rd11890, %rd35998;
	addc.cc.u64 %rd11891, %rd11891, %rd35999;
	addc.cc.u64 %rd11892, %rd11892, %rd36000;
	addc.cc.u64 %rd11893, %rd11893, %rd36001;
	addc.u64 %rd6422, %rd6422, %rd36002;
	
	// end inline asm
	st.global.u64 	[%rd36012], %rd11889;
	st.global.u64 	[%rd36016], %rd11890;
	st.global.u64 	[%rd36018], %rd11891;
	st.global.u64 	[%rd36019], %rd11892;
	st.global.u64 	[%rd36020], %rd11893;
	st.global.u64 	[%rd36021], %rd6422;
	ld.global.u64 	%rd11907, [%rd36012];
	ld.global.u64 	%rd11908, [%rd36016];
	ld.global.u64 	%rd11909, [%rd36018];
	ld.global.u64 	%rd11910, [%rd36019];
	ld.global.u64 	%rd11911, [%rd36020];
	// begin inline asm
	add.cc.u64 %rd11907, %rd11907, %rd35997;
	addc.cc.u64 %rd11908, %rd11908, %rd35998;
	addc.cc.u64 %rd11909, %rd11909, %rd35999;
	addc.cc.u64 %rd11910, %rd11910, %rd36000;
	addc.cc.u64 %rd11911, %rd11911, %rd36001;
	addc.u64 %rd6422, %rd6422, %rd36002;
	
	// end inline asm
	st.global.u64 	[%rd36012], %rd11907;
	st.global.u64 	[%rd36016], %rd11908;
	st.global.u64 	[%rd36018], %rd11909;
	st.global.u64 	[%rd36019], %rd11910;
	st.global.u64 	[%rd36020], %rd11911;
	st.global.u64 	[%rd36021], %rd6422;
	ld.global.u64 	%rd11925, [%rd36012];
	ld.global.u64 	%rd11926, [%rd36016];
	ld.global.u64 	%rd11927, [%rd36018];
	ld.global.u64 	%rd11928, [%rd36019];
	ld.global.u64 	%rd11929, [%rd36020];
	// begin inline asm
	add.cc.u64 %rd11925, %rd11925, %rd35997;
	addc.cc.u64 %rd11926, %rd11926, %rd35998;
	addc.cc.u64 %rd11927, %rd11927, %rd35999;
	addc.cc.u64 %rd11928, %rd11928, %rd36000;
	addc.cc.u64 %rd11929, %rd11929, %rd36001;
	addc.u64 %rd6422, %rd6422, %rd36002;
	
	// end inline asm
	st.global.u64 	[%rd36012], %rd11925;
	st.global.u64 	[%rd36016], %rd11926;
	st.global.u64 	[%rd36018], %rd11927;
	st.global.u64 	[%rd36019], %rd11928;
	st.global.u64 	[%rd36020], %rd11929;
	st.global.u64 	[%rd36021], %rd6422;
	ld.global.u64 	%rd11943, [%rd36012];
	ld.global.u64 	%rd11944, [%rd36016];
	ld.global.u64 	%rd11945, [%rd36018];
	ld.global.u64 	%rd11946, [%rd36019];
	ld.global.u64 	%rd11947, [%rd36020];
	// begin inline asm
	add.cc.u64 %rd11943, %rd11943, %rd35997;
	addc.cc.u64 %rd11944, %rd11944, %rd35998;
	addc.cc.u64 %rd11945, %rd11945, %rd35999;
	addc.cc.u64 %rd11946, %rd11946, %rd36000;
	addc.cc.u64 %rd11947, %rd11947, %rd36001;
	addc.u64 %rd6422, %rd6422, %rd36002;
	
	// end inline asm
	st.global.u64 	[%rd36012], %rd11943;
	st.global.u64 	[%rd36016], %rd11944;
	st.global.u64 	[%rd36018], %rd11945;
	st.global.u64 	[%rd36019], %rd11946;
	st.global.u64 	[%rd36020], %rd11947;
	st.global.u64 	[%rd36021], %rd6422;
	ld.global.u64 	%rd11961, [%rd36012];
	ld.global.u64 	%rd11962, [%rd36016];
	ld.global.u64 	%rd11963, [%rd36018];
	ld.global.u64 	%rd11964, [%rd36019];
	ld.global.u64 	%rd11965, [%rd36020];
	// begin inline asm
	add.cc.u64 %rd11961, %rd11961, %rd35997;
	addc.cc.u64 %rd11962, %rd11962, %rd35998;
	addc.cc.u64 %rd11963, %rd11963, %rd35999;
	addc.cc.u64 %rd11964, %rd11964, %rd36000;
	addc.cc.u64 %rd11965, %rd11965, %rd36001;
	addc.u64 %rd6422, %rd6422, %rd36002;
	
	// end inline asm
	st.global.u64 	[%rd36012], %rd11961;
	st.global.u64 	[%rd36016], %rd11962;
	st.global.u64 	[%rd36018], %rd11963;
	st.global.u64 	[%rd36019], %rd11964;
	st.global.u64 	[%rd36020], %rd11965;
	st.global.u64 	[%rd36021], %rd6422;
	ld.global.u64 	%rd11979, [%rd36012];
	ld.global.u64 	%rd11980, [%rd36016];
	ld.global.u64 	%rd11981, [%rd36018];
	ld.global.u64 	%rd11982, [%rd36019];
	ld.global.u64 	%rd11983, [%rd36020];
	// begin inline asm
	add.cc.u64 %rd11979, %rd11979, %rd35997;
	addc.cc.u64 %rd11980, %rd11980, %rd35998;
	addc.cc.u64 %rd11981, %rd11981, %rd35999;
	addc.cc.u64 %rd11982, %rd11982, %rd36000;
	addc.cc.u64 %rd11983, %rd11983, %rd36001;
	addc.u64 %rd6422, %rd6422, %rd36002;
	
	// end inline asm
	st.global.u64 	[%rd36012], %rd11979;
	st.global.u64 	[%rd36016], %rd11980;
	st.global.u64 	[%rd36018], %rd11981;
	st.global.u64 	[%rd36019], %rd11982;
	st.global.u64 	[%rd36020], %rd11983;
	st.global.u64 	[%rd36021], %rd6422;
	ld.global.u64 	%rd11997, [%rd36012];
	ld.global.u64 	%rd11998, [%rd36016];
	ld.global.u64 	%rd11999, [%rd36018];
	ld.global.u64 	%rd12000, [%rd36019];
	ld.global.u64 	%rd12001, [%rd36020];
	// begin inline asm
	add.cc.u64 %rd11997, %rd11997, %rd35997;
	addc.cc.u64 %rd11998, %rd11998, %rd35998;
	addc.cc.u64 %rd11999, %rd11999, %rd35999;
	addc.cc.u64 %rd12000, %rd12000, %rd36000;
	addc.cc.u64 %rd12001, %rd12001, %rd36001;
	addc.u64 %rd6422, %rd6422, %rd36002;
	
	// end inline asm
	st.global.u64 	[%rd36012], %rd11997;
	st.global.u64 	[%rd36016], %rd11998;
	st.global.u64 	[%rd36018], %rd11999;
	st.global.u64 	[%rd36019], %rd12000;
	st.global.u64 	[%rd36020], %rd12001;
	st.global.u64 	[%rd36021], %rd6422;
	ld.global.u64 	%rd12015, [%rd36012];
	ld.global.u64 	%rd12016, [%rd36016];
	ld.global.u64 	%rd12017, [%rd36018];
	ld.global.u64 	%rd12018, [%rd36019];
	ld.global.u64 	%rd12019, [%rd36020];
	// begin inline asm
	add.cc.u64 %rd12015, %rd12015, %rd35997;
	addc.cc.u64 %rd12016, %rd12016, %rd35998;
	addc.cc.u64 %rd12017, %rd12017, %rd35999;
	addc.cc.u64 %rd12018, %rd12018, %rd36000;
	addc.cc.u64 %rd12019, %rd12019, %rd36001;
	addc.u64 %rd6422, %rd6422, %rd36002;
	
	// end inline asm
	st.global.u64 	[%rd36012], %rd12015;
	st.global.u64 	[%rd36016], %rd12016;
	st.global.u64 	[%rd36018], %rd12017;
	st.global.u64 	[%rd36019], %rd12018;
	st.global.u64 	[%rd36020], %rd12019;
	st.global.u64 	[%rd36021], %rd6422;
	ld.global.u64 	%rd12033, [%rd36012];
	ld.global.u64 	%rd12034, [%rd36016];
	ld.global.u64 	%rd12035, [%rd36018];
	ld.global.u64 	%rd12036, [%rd36019];
	ld.global.u64 	%rd12037, [%rd36020];
	// begin inline asm
	add.cc.u64 %rd12033, %rd12033, %rd35997;
	addc.cc.u64 %rd12034, %rd12034, %rd35998;
	addc.cc.u64 %rd12035, %rd12035, %rd35999;
	addc.cc.u64 %rd12036, %rd12036, %rd36000;
	addc.cc.u64 %rd12037, %rd12037, %rd36001;
	addc.u64 %rd6422, %rd6422, %rd36002;
	
	// end inline asm
	st.global.u64 	[%rd36012], %rd12033;
	st.global.u64 	[%rd36016], %rd12034;
	st.global.u64 	[%rd36018], %rd12035;
	st.global.u64 	[%rd36019], %rd12036;
	st.global.u64 	[%rd36020], %rd12037;
	st.global.u64 	[%rd36021], %rd6422;
	ld.global.u64 	%rd12051, [%rd36012];
	ld.global.u64 	%rd12052, [%rd36016];
	ld.global.u64 	%rd12053, [%rd36018];
	ld.global.u64 	%rd12054, [%rd36019];
	ld.global.u64 	%rd12055, [%rd36020];
	// begin inline asm
	add.cc.u64 %rd12051, %rd12051, %rd35997;
	addc.cc.u64 %rd12052, %rd12052, %rd35998;
	addc.cc.u64 %rd12053, %rd12053, %rd35999;
	addc.cc.u64 %rd12054, %rd12054, %rd36000;
	addc.cc.u64 %rd12055, %rd12055, %rd36001;
	addc.u64 %rd6422, %rd6422, %rd36002;
	
	// end inline asm
	st.global.u64 	[%rd36012], %rd12051;
	st.global.u64 	[%rd36016], %rd12052;
	st.global.u64 	[%rd36018], %rd12053;
	st.global.u64 	[%rd36019], %rd12054;
	st.global.u64 	[%rd36020], %rd12055;
	st.global.u64 	[%rd36021], %rd6422;
	ld.global.u64 	%rd12069, [%rd36012];
	ld.global.u64 	%rd12070, [%rd36016];
	ld.global.u64 	%rd12071, [%rd36018];
	ld.global.u64 	%rd12072, [%rd36019];
	ld.global.u64 	%rd12073, [%rd36020];
	// begin inline asm
	add.cc.u64 %rd12069, %rd12069, %rd35997;
	addc.cc.u64 %rd12070, %rd12070, %rd35998;
	addc.cc.u64 %rd12071, %rd12071, %rd35999;
	addc.cc.u64 %rd12072, %rd12072, %rd36000;
	addc.cc.u64 %rd12073, %rd12073, %rd36001;
	addc.u64 %rd6422, %rd6422, %rd36002;
	
	// end inline asm
	st.global.u64 	[%rd36012], %rd12069;
	st.global.u64 	[%rd36016], %rd12070;
	st.global.u64 	[%rd36018], %rd12071;
	st.global.u64 	[%rd36019], %rd12072;
	st.global.u64 	[%rd36020], %rd12073;
	st.global.u64 	[%rd36021], %rd6422;
	ld.global.u64 	%rd12087, [%rd36012];
	ld.global.u64 	%rd12088, [%rd36016];
	ld.global.u64 	%rd12089, [%rd36018];
	ld.global.u64 	%rd12090, [%rd36019];
	ld.global.u64 	%rd12091, [%rd36020];
	// begin inline asm
	add.cc.u64 %rd12087, %rd12087, %rd35997;
	addc.cc.u64 %rd12088, %rd12088, %rd35998;
	addc.cc.u64 %rd12089, %rd12089, %rd35999;
	addc.cc.u64 %rd12090, %rd12090, %rd36000;
	addc.cc.u64 %rd12091, %rd12091, %rd36001;
	addc.u64 %rd6422, %rd6422, %rd36002;
	
	// end inline asm
	st.global.u64 	[%rd36012], %rd12087;
	st.global.u64 	[%rd36016], %rd12088;
	st.global.u64 	[%rd36018], %rd12089;
	st.global.u64 	[%rd36019], %rd12090;
	st.global.u64 	[%rd36020], %rd12091;
	st.global.u64 	[%rd36021], %rd6422;
	ld.global.u64 	%rd12105, [%rd36012];
	ld.global.u64 	%rd12106, [%rd36016];
	ld.global.u64 	%rd12107, [%rd36018];
	ld.global.u64 	%rd12108, [%rd36019];
	ld.global.u64 	%rd12109, [%rd36020];
	// begin inline asm
	add.cc.u64 %rd12105, %rd12105, %rd35997;
	addc.cc.u64 %rd12106, %rd12106, %rd35998;
	addc.cc.u64 %rd12107, %rd12107, %rd35999;
	addc.cc.u64 %rd12108, %rd12108, %rd36000;
	addc.cc.u64 %rd12109, %rd12109, %rd36001;
	addc.u64 %rd6422, %rd6422, %rd36002;
	
	// end inline asm
	st.global.u64 	[%rd36012], %rd12105;
	st.global.u64 	[%rd36016], %rd12106;
	st.global.u64 	[%rd36018], %rd12107;
	st.global.u64 	[%rd36019], %rd12108;
	st.global.u64 	[%rd36020], %rd12109;
	st.global.u64 	[%rd36021], %rd6422;
	ld.global.u64 	%rd12123, [%rd36012];
	ld.global.u64 	%rd12124, [%rd36016];
	ld.global.u64 	%rd12125, [%rd36018];
	ld.global.u64 	%rd12126, [%rd36019];
	ld.global.u64 	%rd12127, [%rd36020];
	// begin inline asm
	add.cc.u64 %rd12123, %rd12123, %rd35997;
	addc.cc.u64 %rd12124, %rd12124, %rd35998;
	addc.cc.u64 %rd12125, %rd12125, %rd35999;
	addc.cc.u64 %rd12126, %rd12126, %rd36000;
	addc.cc.u64 %rd12127, %rd12127, %rd36001;
	addc.u64 %rd6422, %rd6422, %rd36002;
	
	// end inline asm
	st.global.u64 	[%rd36012], %rd12123;
	st.global.u64 	[%rd36016], %rd12124;
	st.global.u64 	[%rd36018], %rd12125;
	st.global.u64 	[%rd36019], %rd12126;
	st.global.u64 	[%rd36020], %rd12127;
	st.global.u64 	[%rd36021], %rd6422;
	ld.global.u64 	%rd12141, [%rd36012];
	ld.global.u64 	%rd12142, [%rd36016];
	ld.global.u64 	%rd12143, [%rd36018];
	ld.global.u64 	%rd12144, [%rd36019];
	ld.global.u64 	%rd12145, [%rd36020];
	// begin inline asm
	add.cc.u64 %rd12141, %rd12141, %rd35997;
	addc.cc.u64 %rd12142, %rd12142, %rd35998;
	addc.cc.u64 %rd12143, %rd12143, %rd35999;
	addc.cc.u64 %rd12144, %rd12144, %rd36000;
	addc.cc.u64 %rd12145, %rd12145, %rd36001;
	addc.u64 %rd6422, %rd6422, %rd36002;
	
	// end inline asm
	st.global.u64 	[%rd36012], %rd12141;
	st.global.u64 	[%rd36016], %rd12142;
	st.global.u64 	[%rd36018], %rd12143;
	st.global.u64 	[%rd36019], %rd12144;
	st.global.u64 	[%rd36020], %rd12145;
	st.global.u64 	[%rd36021], %rd6422;
	ld.global.u64 	%rd12159, [%rd36012];
	ld.global.u64 	%rd12160, [%rd36016];
	ld.global.u64 	%rd12161, [%rd36018];
	ld.global.u64 	%rd12162, [%rd36019];
	ld.global.u64 	%rd12163, [%rd36020];
	// begin inline asm
	add.cc.u64 %rd12159, %rd12159, %rd35997;
	addc.cc.u64 %rd12160, %rd12160, %rd35998;
	addc.cc.u64 %rd12161, %rd12161, %rd35999;
	addc.cc.u64 %rd12162, %rd12162, %rd36000;
	addc.cc.u64 %rd12163, %rd12163, %rd36001;
	addc.u64 %rd6422, %rd6422, %rd36002;
	
	// end inline asm
	st.global.u64 	[%rd36012], %rd12159;
	st.global.u64 	[%rd36016], %rd12160;
	st.global.u64 	[%rd36018], %rd12161;
	st.global.u64 	[%rd36019], %rd12162;
	st.global.u64 	[%rd36020], %rd12163;
	st.global.u64 	[%rd36021], %rd6422;
	ld.global.u64 	%rd12177, [%rd36012];
	ld.global.u64 	%rd12178, [%rd36016];
	ld.global.u64 	%rd12179, [%rd36018];
	ld.global.u64 	%rd12180, [%rd36019];
	ld.global.u64 	%rd12181, [%rd36020];
	// begin inline asm
	add.cc.u64 %rd12177, %rd12177, %rd35997;
	addc.cc.u64 %rd12178, %rd12178, %rd35998;
	addc.cc.u64 %rd12179, %rd12179, %rd35999;
	addc.cc.u64 %rd12180, %rd12180, %rd36000;
	addc.cc.u64 %rd12181, %rd12181, %rd36001;
	addc.u64 %rd6422, %rd6422, %rd36002;
	
	// end inline asm
	st.global.u64 	[%rd36012], %rd12177;
	st.global.u64 	[%rd36016], %rd12178;
	st.global.u64 	[%rd36018], %rd12179;
	st.global.u64 	[%rd36019], %rd12180;
	st.global.u64 	[%rd36020], %rd12181;
	st.global.u64 	[%rd36021], %rd6422;
	ld.global.u64 	%rd12195, [%rd36012];
	ld.global.u64 	%rd12196, [%rd36016];
	ld.global.u64 	%rd12197, [%rd36018];
	ld.global.u64 	%rd12198, [%rd36019];
	ld.global.u64 	%rd12199, [%rd36020];
	// begin inline asm
	add.cc.u64 %rd12195, %rd12195, %rd35997;
	addc.cc.u64 %rd12196, %rd12196, %rd35998;
	addc.cc.u64 %rd12197, %rd12197, %rd35999;
	addc.cc.u64 %rd12198, %rd12198, %rd36000;
	addc.cc.u64 %rd12199, %rd12199, %rd36001;
	addc.u64 %rd6422, %rd6422, %rd36002;
	
	// end inline asm
	st.global.u64 	[%rd36012], %rd12195;
	st.global.u64 	[%rd36016], %rd12196;
	st.global.u64 	[%rd36018], %rd12197;
	st.global.u64 	[%rd36019], %rd12198;
	st.global.u64 	[%rd36020], %rd12199;
	st.global.u64 	[%rd36021], %rd6422;
	ld.global.u64 	%rd12213, [%rd36012];
	ld.global.u64 	%rd12214, [%rd36016];
	ld.global.u64 	%rd12215, [%rd36018];
	ld.global.u64 	%rd12216, [%rd36019];
	ld.global.u64 	%rd12217, [%rd36020];
	// begin inline asm
	add.cc.u64 %rd12213, %rd12213, %rd35997;
	addc.cc.u64 %rd12214, %rd12214, %rd35998;
	addc.cc.u64 %rd12215, %rd12215, %rd35999;
	addc.cc.u64 %rd12216, %rd12216, %rd36000;
	addc.cc.u64 %rd12217, %rd12217, %rd36001;
	addc.u64 %rd6422, %rd6422, %rd36002;
	
	// end inline asm
	st.global.u64 	[%rd36012], %rd12213;
	st.global.u64 	[%rd36016], %rd12214;
	st.global.u64 	[%rd36018], %rd12215;
	st.global.u64 	[%rd36019], %rd12216;
	st.global.u64 	[%rd36020], %rd12217;
	st.global.u64 	[%rd36021], %rd6422;
	ld.global.u64 	%rd12231, [%rd36012];
	ld.global.u64 	%rd12232, [%rd36016];
	ld.global.u64 	%rd12233, [%rd36018];
	ld.global.u64 	%rd12234, [%rd36019];
	ld.global.u64 	%rd12235, [%rd36020];
	// begin inline asm
	add.cc.u64 %rd12231, %rd12231, %rd35997;
	addc.cc.u64 %rd12232, %rd12232, %rd35998;
	addc.cc.u64 %rd12233, %rd12233, %rd35999;
	addc.cc.u64 %rd12234, %rd12234, %rd36000;
	addc.cc.u64 %rd12235, %rd12235, %rd36001;
	addc.u64 %rd6422, %rd6422, %rd36002;
	
	// end inline asm
	st.global.u64 	[%rd36012], %rd12231;
	st.global.u64 	[%rd36016], %rd12232;
	st.global.u64 	[%rd36018], %rd12233;
	st.global.u64 	[%rd36019], %rd12234;
	st.global.u64 	[%rd36020], %rd12235;
	st.global.u64 	[%rd36021], %rd6422;
	ld.global.u64 	%rd12249, [%rd36012];
	ld.global.u64 	%rd12250, [%rd36016];
	ld.global.u64 	%rd12251, [%rd36018];
	ld.global.u64 	%rd12252, [%rd36019];
	ld.global.u64 	%rd12253, [%rd36020];
	// begin inline asm
	add.cc.u64 %rd12249, %rd12249, %rd35997;
	addc.cc.u64 %rd12250, %rd12250, %rd35998;
	addc.cc.u64 %rd12251, %rd12251, %rd35999;
	addc.cc.u64 %rd12252, %rd12252, %rd36000;
	addc.cc.u64 %rd12253, %rd12253, %rd36001;
	addc.u64 %rd6422, %rd6422, %rd36002;
	
	// end inline asm
	st.global.u64 	[%rd36012], %rd12249;
	st.global.u64 	[%rd36016], %rd12250;
	st.global.u64 	[%rd36018], %rd12251;
	st.global.u64 	[%rd36019], %rd12252;
	st.global.u64 	[%rd36020], %rd12253;
	st.global.u64 	[%rd36021], %rd6422;
	ld.global.u64 	%rd12267, [%rd36012];
	ld.global.u64 	%rd12268, [%rd36016];
	ld.global.u64 	%rd12269, [%rd36018];
	ld.global.u64 	%rd12270, [%rd36019];
	ld.global.u64 	%rd12271, [%rd36020];
	// begin inline asm
	add.cc.u64 %rd12267, %rd12267, %rd35997;
	addc.cc.u64 %rd12268, %rd12268, %rd35998;
	addc.cc.u64 %rd12269, %rd12269, %rd35999;
	addc.cc.u64 %rd12270, %rd12270, %rd36000;
	addc.cc.u64 %rd12271, %rd12271, %rd36001;
	addc.u64 %rd6422, %rd6422, %rd36002;
	
	// end inline asm
	st.global.u64 	[%rd36012], %rd12267;
	st.global.u64 	[%rd36016], %rd12268;
	st.global.u64 	[%rd36018], %rd12269;
	st.global.u64 	[%rd36019], %rd12270;
	st.global.u64 	[%rd36020], %rd12271;
	st.global.u64 	[%rd36021], %rd6422;
	ld.global.u64 	%rd12285, [%rd36012];
	ld.global.u64 	%rd12286, [%rd36016];
	ld.global.u64 	%rd12287, [%rd36018];
	ld.global.u64 	%rd12288, [%rd36019];
	ld.global.u64 	%rd12289, [%rd36020];
	// begin inline asm
	add.cc.u64 %rd12285, %rd12285, %rd35997;
	addc.cc.u64 %rd12286, %rd12286, %rd35998;
	addc.cc.u64 %rd12287, %rd12287, %rd35999;
	addc.cc.u64 %rd12288, %rd12288, %rd36000;
	addc.cc.u64 %rd12289, %rd12289, %rd36001;
	addc.u64 %rd6422, %rd6422, %rd36002;
	
	// end inline asm
	st.global.u64 	[%rd36012], %rd12285;
	st.global.u64 	[%rd36016], %rd12286;
	st.global.u64 	[%rd36018], %rd12287;
	st.global.u64 	[%rd36019], %rd12288;
	st.global.u64 	[%rd36020], %rd12289;
	st.global.u64 	[%rd36021], %rd6422;
	ld.global.u64 	%rd12303, [%rd36012];
	ld.global.u64 	%rd12304, [%rd36016];
	ld.global.u64 	%rd12305, [%rd36018];
	ld.global.u64 	%rd12306, [%rd36019];
	ld.global.u64 	%rd12307, [%rd36020];
	// begin inline asm
	add.cc.u64 %rd12303, %rd12303, %rd35997;
	addc.cc.u64 %rd12304, %rd12304, %rd35998;
	addc.cc.u64 %rd12305, %rd12305, %rd35999;
	addc.cc.u64 %rd12306, %rd12306, %rd36000;
	addc.cc.u64 %rd12307, %rd12307, %rd36001;
	addc.u64 %rd6422, %rd6422, %rd36002;
	
	// end inline asm
	st.global.u64 	[%rd36012], %rd12303;
	st.global.u64 	[%rd36016], %rd12304;
	st.global.u64 	[%rd36018], %rd12305;
	st.global.u64 	[%rd36019], %rd12306;
	st.global.u64 	[%rd36020], %rd12307;
	st.global.u64 	[%rd36021], %rd6422;
	ld.global.u64 	%rd12321, [%rd36012];
	ld.global.u64 	%rd12322, [%rd36016];
	ld.global.u64 	%rd12323, [%rd36018];
	ld.global.u64 	%rd12324, [%rd36019];
	ld.global.u64 	%rd12325, [%rd36020];
	// begin inline asm
	add.cc.u64 %rd12321, %rd12321, %rd35997;
	addc.cc.u64 %rd12322, %rd12322, %rd35998;
	addc.cc.u64 %rd12323, %rd12323, %rd35999;
	addc.cc.u64 %rd12324, %rd12324, %rd36000;
	addc.cc.u64 %rd12325, %rd12325, %rd36001;
	addc.u64 %rd6422, %rd6422, %rd36002;
	
	// end inline asm
	st.global.u64 	[%rd36012], %rd12321;
	st.global.u64 	[%rd36016], %rd12322;
	st.global.u64 	[%rd36018], %rd12323;
	st.global.u64 	[%rd36019], %rd12324;
	st.global.u64 	[%rd36020], %rd12325;
	st.global.u64 	[%rd36021], %rd6422;
	ld.global.u64 	%rd12339, [%rd36012];
	ld.global.u64 	%rd12340, [%rd36016];
	ld.global.u64 	%rd12341, [%rd36018];
	ld.global.u64 	%rd12342, [%rd36019];
	ld.global.u64 	%rd12343, [%rd36020];
	// begin inline asm
	add.cc.u64 %rd12339, %rd12339, %rd35997;
	addc.cc.u64 %rd12340, %rd12340, %rd35998;
	addc.cc.u64 %rd12341, %rd12341, %rd35999;
	addc.cc.u64 %rd12342, %rd12342, %rd36000;
	addc.cc.u64 %rd12343, %rd12343, %rd36001;
	addc.u64 %rd6422, %rd6422, %rd36002;
	
	// end inline asm
	st.global.u64 	[%rd36012], %rd12339;
	st.global.u64 	[%rd36016], %rd12340;
	st.global.u64 	[%rd36018], %rd12341;
	st.global.u64 	[%rd36019], %rd12342;
	st.global.u64 	[%rd36020], %rd12343;
	st.global.u64 	[%rd36021], %rd6422;
	ld.global.u64 	%rd12357, [%rd36012];
	ld.global.u64 	%rd12358, [%rd36016];
	ld.global.u64 	%rd12359, [%rd36018];
	ld.global.u64 	%rd12360, [%rd36019];
	ld.global.u64 	%rd12361, [%rd36020];
	// begin inline asm
	add.cc.u64 %rd12357, %rd12357, %rd35997;
	addc.cc.u64 %rd12358, %rd12358, %rd35998;
	addc.cc.u64 %rd12359, %rd12359, %rd35999;
	addc.cc.u64 %rd12360, %rd12360, %rd36000;
	addc.cc.u64 %rd12361, %rd12361, %rd36001;
	addc.u64 %rd6422, %rd6422, %rd36002;
	
	// end inline asm
	st.global.u64 	[%rd36012], %rd12357;
	st.global.u64 	[%rd36016], %rd12358;
	st.global.u64 	[%rd36018], %rd12359;
	st.global.u64 	[%rd36019], %rd12360;
	st.global.u64 	[%rd36020], %rd12361;
	st.global.u64 	[%rd36021], %rd6422;
	ld.global.u64 	%rd12375, [%rd36012];
	ld.global.u64 	%rd12376, [%rd36016];
	ld.global.u64 	%rd12377, [%rd36018];
	ld.global.u64 	%rd12378, [%rd36019];
	ld.global.u64 	%rd12379, [%rd36020];
	// begin inline asm
	add.cc.u64 %rd12375, %rd12375, %rd35997;
	addc.cc.u64 %rd12376, %rd12376, %rd35998;
	addc.cc.u64 %rd12377, %rd12377, %rd35999;
	addc.cc.u64 %rd12378, %rd12378, %rd36000;
	addc.cc.u64 %rd12379, %rd12379, %rd36001;
	addc.u64 %rd6422, %rd6422, %rd36002;
	
	// end inline asm
	st.global.u64 	[%rd36012], %rd12375;
	st.global.u64 	[%rd36016], %rd12376;
	st.global.u64 	[%rd36018], %rd12377;
	st.global.u64 	[%rd36019], %rd12378;
	st.global.u64 	[%rd36020], %rd12379;
	st.global.u64 	[%rd36021], %rd6422;
	ld.global.u64 	%rd12393, [%rd36012];
	ld.global.u64 	%rd12394, [%rd36016];
	ld.global.u64 	%rd12395, [%rd36018];
	ld.global.u64 	%rd12396, [%rd36019];
	ld.global.u64 	%rd12397, [%rd36020];
	// begin inline asm
	add.cc.u64 %rd12393, %rd12393, %rd35997;
	addc.cc.u64 %rd12394, %rd12394, %rd35998;
	addc.cc.u64 %rd12395, %rd12395, %rd35999;
	addc.cc.u64 %rd12396, %rd12396, %rd36000;
	addc.cc.u64 %rd12397, %rd12397, %rd36001;
	addc.u64 %rd6422, %rd6422, %rd36002;
	
	// end inline asm
	st.global.u64 	[%rd36012], %rd12393;
	st.global.u64 	[%rd36016], %rd12394;
	st.global.u64 	[%rd36018], %rd12395;
	st.global.u64 	[%rd36019], %rd12396;
	st.global.u64 	[%rd36020], %rd12397;
	st.global.u64 	[%rd36021], %rd6422;
	ld.global.u64 	%rd12411, [%rd36012];
	ld.global.u64 	%rd12412, [%rd36016];
	ld.global.u64 	%rd12413, [%rd36018];
	ld.global.u64 	%rd12414, [%rd36019];
	ld.global.u64 	%rd12415, [%rd36020];
	// begin inline asm
	add.cc.u64 %rd12411, %rd12411, %rd35997;
	addc.cc.u64 %rd12412, %rd12412, %rd35998;
	addc.cc.u64 %rd12413, %rd12413, %rd35999;
	addc.cc.u64 %rd12414, %rd12414, %rd36000;
	addc.cc.u64 %rd12415, %rd12415, %rd36001;
	addc.u64 %rd6422, %rd6422, %rd36002;
	
	// end inline asm
	st.global.u64 	[%rd36012], %rd12411;
	st.global.u64 	[%rd36016], %rd12412;
	st.global.u64 	[%rd36018], %rd12413;
	st.global.u64 	[%rd36019], %rd12414;
	st.global.u64 	[%rd36020], %rd12415;
	st.global.u64 	[%rd36021], %rd6422;
	ld.global.u64 	%rd12429, [%rd36012];
	ld.global.u64 	%rd12430, [%rd36016];
	ld.global.u64 	%rd12431, [%rd36018];
	ld.global.u64 	%rd12432, [%rd36019];
	ld.global.u64 	%rd12433, [%rd36020];
	// begin inline asm
	add.cc.u64 %rd12429, %rd12429, %rd35997;
	addc.cc.u64 %rd12430, %rd12430, %rd35998;
	addc.cc.u64 %rd12431, %rd12431, %rd35999;
	addc.cc.u64 %rd12432, %rd12432, %rd36000;
	addc.cc.u64 %rd12433, %rd12433, %rd36001;
	addc.u64 %rd6422, %rd6422, %rd36002;
	
	// end inline asm
	st.global.u64 	[%rd36012], %rd12429;
	st.global.u64 	[%rd36016], %rd12430;
	st.global.u64 	[%rd36018], %rd12431;
	st.global.u64 	[%rd36019], %rd12432;
	st.global.u64 	[%rd36020], %rd12433;
	st.global.u64 	[%rd36021], %rd6422;
	ld.global.u64 	%rd12447, [%rd36012];
	ld.global.u64 	%rd12448, [%rd36016];
	ld.global.u64 	%rd12449, [%rd36018];
	ld.global.u64 	%rd12450, [%rd36019];
	ld.global.u64 	%rd12451, [%rd36020];
	// begin inline asm
	add.cc.u64 %rd12447, %rd12447, %rd35997;
	addc.cc.u64 %rd12448, %rd12448, %rd35998;
	addc.cc.u64 %rd12449, %rd12449, %rd35999;
	addc.cc.u64 %rd12450, %rd12450, %rd36000;
	addc.cc.u64 %rd12451, %rd12451, %rd36001;
	addc.u64 %rd6422, %rd6422, %rd36002;
	
	// end inline asm
	st.global.u64 	[%rd36012], %rd12447;
	st.global.u64 	[%rd36016], %rd12448;
	st.global.u64 	[%rd36018], %rd12449;
	st.global.u64 	[%rd36019], %rd12450;
	st.global.u64 	[%rd36020], %rd12451;
	st.global.u64 	[%rd36021], %rd6422;
	ld.global.u64 	%rd12465, [%rd36012];
	ld.global.u64 	%rd12466, [%rd36016];
	ld.global.u64 	%rd12467, [%rd36018];
	ld.global.u64 	%rd12468, [%rd36019];
	ld.global.u64 	%rd12469, [%rd36020];
	// begin inline asm
	add.cc.u64 %rd12465, %rd12465, %rd35997;
	addc.cc.u64 %rd12466, %rd12466, %rd35998;
	addc.cc.u64 %rd12467, %rd12467, %rd35999;
	addc.cc.u64 %rd12468, %rd12468, %rd36000;
	addc.cc.u64 %rd12469, %rd12469, %rd36001;
	addc.u64 %rd6422, %rd6422, %rd36002;
	
	// end inline asm
	st.global.u64 	[%rd36012], %rd12465;
	st.global.u64 	[%rd36016], %rd12466;
	st.global.u64 	[%rd36018], %rd12467;
	st.global.u64 	[%rd36019], %rd12468;
	st.global.u64 	[%rd36020], %rd12469;
	st.global.u64 	[%rd36021], %rd6422;
	ld.global.u64 	%rd12483, [%rd36012];
	ld.global.u64 	%rd12484, [%rd36016];
	ld.global.u64 	%rd12485, [%rd36018];
	ld.global.u64 	%rd12486, [%rd36019];
	ld.global.u64 	%rd12487, [%rd36020];
	// begin inline asm
	add.cc.u64 %rd12483, %rd12483, %rd35997;
	addc.cc.u64 %rd12484, %rd12484, %rd35998;
	addc.cc.u64 %rd12485, %rd12485, %rd35999;
	addc.cc.u64 %rd12486, %rd12486, %rd36000;
	addc.cc.u64 %rd12487, %rd12487, %rd36001;
	addc.u64 %rd6422, %rd6422, %rd36002;
	
	// end inline asm
	st.global.u64 	[%rd36012], %rd12483;
	st.global.u64 	[%rd36016], %rd12484;
	st.global.u64 	[%rd36018], %rd12485;
	st.global.u64 	[%rd36019], %rd12486;
	st.global.u64 	[%rd36020], %rd12487;
	st.global.u64 	[%rd36021], %rd6422;
	ld.global.u64 	%rd12501, [%rd36012];
	ld.global.u64 	%rd12502, [%rd36016];
	ld.global.u64 	%rd12503, [%rd36018];
	ld.global.u64 	%rd12504, [%rd36019];
	ld.global.u64 	%rd12505, [%rd36020];
	// begin inline asm
	add.cc.u64 %rd12501, %rd12501, %rd35997;
	addc.cc.u64 %rd12502, %rd12502, %rd35998;
	addc.cc.u64 %rd12503, %rd12503, %rd35999;
	addc.cc.u64 %rd12504, %rd12504, %rd36000;
	addc.cc.u64 %rd12505, %rd12505, %rd36001;
	addc.u64 %rd6422, %rd6422, %rd36002;
	
	// end inline asm
	st.global.u64 	[%rd36012], %rd12501;
	st.global.u64 	[%rd36016], %rd12502;
	st.global.u64 	[%rd36018], %rd12503;
	st.global.u64 	[%rd36019], %rd12504;
	st.global.u64 	[%rd36020], %rd12505;
	st.global.u64 	[%rd36021], %rd6422;
	ld.global.u64 	%rd12519, [%rd36012];
	ld.global.u64 	%rd12520, [%rd36016];
	ld.global.u64 	%rd12521, [%rd36018];
	ld.global.u64 	%rd12522, [%rd36019];
	ld.global.u64 	%rd12523, [%rd36020];
	// begin inline asm
	add.cc.u64 %rd12519, %rd12519, %rd35997;
	addc.cc.u64 %rd12520, %rd12520, %rd35998;
	addc.cc.u64 %rd12521, %rd12521, %rd35999;
	addc.cc.u64 %rd12522, %rd12522, %rd36000;
	addc.cc.u64 %rd12523, %rd12523, %rd36001;
	addc.u64 %rd6422, %rd6422, %rd36002;
	
	// end inline asm
	st.global.u64 	[%rd36012], %rd12519;
	st.global.u64 	[%rd36016], %rd12520;
	st.global.u64 	[%rd36018], %rd12521;
	st.global.u64 	[%rd36019], %rd12522;
	st.global.u64 	[%rd36020], %rd12523;
	st.global.u64 	[%rd36021], %rd6422;
	ld.global.u64 	%rd12537, [%rd36012];
	ld.global.u64 	%rd12538, [%rd36016];
	ld.global.u64 	%rd12539, [%rd36018];
	ld.global.u64 	%rd12540, [%rd36019];
	ld.global.u64 	%rd12541, [%rd36020];
	// begin inline asm
	add.cc.u64 %rd12537, %rd12537, %rd35997;
	addc.cc.u64 %rd12538, %rd12538, %rd35998;
	addc.cc.u64 %rd12539, %rd12539, %rd35999;
	addc.cc.u64 %rd12540, %rd12540, %rd36000;
	addc.cc.u64 %rd12541, %rd12541, %rd36001;
	addc.u64 %rd6422, %rd6422, %rd36002;
	
	// end inline asm
	st.global.u64 	[%rd36012], %rd12537;
	st.global.u64 	[%rd36016], %rd12538;
	st.global.u64 	[%rd36018], %rd12539;
	st.global.u64 	[%rd36019], %rd12540;
	st.global.u64 	[%rd36020], %rd12541;
	st.global.u64 	[%rd36021], %rd6422;
	ld.global.u64 	%rd12555, [%rd36012];
	ld.global.u64 	%rd12556, [%rd36016];
	ld.global.u64 	%rd12557, [%rd36018];
	ld.global.u64 	%rd12558, [%rd36019];
	ld.global.u64 	%rd12559, [%rd36020];
	// begin inline asm
	add.cc.u64 %rd12555, %rd12555, %rd35997;
	addc.cc.u64 %rd12556, %rd12556, %rd35998;
	addc.cc.u64 %rd12557, %rd12557, %rd35999;
	addc.cc.u64 %rd12558, %rd12558, %rd36000;
	addc.cc.u64 %rd12559, %rd12559, %rd36001;
	addc.u64 %rd6422, %rd6422, %rd36002;
	
	// end inline asm
	st.global.u64 	[%rd36012], %rd12555;
	st.global.u64 	[%rd36016], %rd12556;
	st.global.u64 	[%rd36018], %rd12557;
	st.global.u64 	[%rd36019], %rd12558;
	st.global.u64 	[%rd36020], %rd12559;
	st.global.u64 	[%rd36021], %rd6422;
	ld.global.u64 	%rd12573, [%rd36012];
	ld.global.u64 	%rd12574, [%rd36016];
	ld.global.u64 	%rd12575, [%rd36018];
	ld.global.u64 	%rd12576, [%rd36019];
	ld.global.u64 	%rd12577, [%rd36020];
	// begin inline asm
	add.cc.u64 %rd12573, %rd12573, %rd35997;
	addc.cc.u64 %rd12574, %rd12574, %rd35998;
	addc.cc.u64 %rd12575, %rd12575, %rd35999;
	addc.cc.u64 %rd12576, %rd12576, %rd36000;
	addc.cc.u64 %rd12577, %rd12577, %rd36001;
	addc.u64 %rd6422, %rd6422, %rd36002;
	
	// end inline asm
	st.global.u64 	[%rd36012], %rd12573;
	st.global.u64 	[%rd36016], %rd12574;
	st.global.u64 	[%rd36018], %rd12575;
	st.global.u64 	[%rd36019], %rd12576;
	st.global.u64 	[%rd36020], %rd12577;
	st.global.u64 	[%rd36021], %rd6422;
	ld.global.u64 	%rd12591, [%rd36012];
	ld.global.u64 	%rd12592, [%rd36016];
	ld.global.u64 	%rd12593, [%rd36018];
	ld.global.u64 	%rd12594, [%rd36019];
	ld.global.u64 	%rd12595, [%rd36020];
	// begin inline asm
	add.cc.u64 %rd12591, %rd12591, %rd35997;
	addc.cc.u64 %rd12592, %rd12592, %rd35998;
	addc.cc.u64 %rd12593, %rd12593, %rd35999;
	addc.cc.u64 %rd12594, %rd12594, %rd36000;
	addc.cc.u64 %rd12595, %rd12595, %rd36001;
	addc.u64 %rd6422, %rd6422, %rd36002;
	
	// end inline asm
	st.global.u64 	[%rd36012], %rd12591;
	st.global.u64 	[%rd36016], %rd12592;
	st.global.u64 	[%rd36018], %rd12593;
	st.global.u64 	[%rd36019], %rd12594;
	st.global.u64 	[%rd36020], %rd12595;
	st.global.u64 	[%rd36021], %rd6422;
	ld.global.u64 	%rd12609, [%rd36012];
	ld.global.u64 	%rd12610, [%rd36016];
	ld.global.u64 	%rd12611, [%rd36018];
	ld.global.u64 	%rd12612, [%rd36019];
	ld.global.u64 	%rd12613, [%rd36020];
	// begin inline asm
	add.cc.u64 %rd12609, %rd12609, %rd35997;
	addc.cc.u64 %rd12610, %rd12610, %rd35998;
	addc.cc.u64 %rd12611, %rd12611, %rd35999;
	addc.cc.u64 %rd12612, %rd12612, %rd36000;
	addc.cc.u64 %rd12613, %rd12613, %rd36001;
	addc.u64 %rd6422, %rd6422, %rd36002;
	
	// end inline asm
	st.global.u64 	[%rd36012], %rd12609;
	st.global.u64 	[%rd36016], %rd12610;
	st.global.u64 	[%rd36018], %rd12611;
	st.global.u64 	[%rd36019], %rd12612;
	st.global.u64 	[%rd36020], %rd12613;
	st.global.u64 	[%rd36021], %rd6422;
	ld.global.u64 	%rd12627, [%rd36012];
	ld.global.u64 	%rd12628, [%rd36016];
	ld.global.u64 	%rd12629, [%rd36018];
	ld.global.u64 	%rd12630, [%rd36019];
	ld.global.u64 	%rd12631, [%rd36020];
	// begin inline asm
	add.cc.u64 %rd12627, %rd12627, %rd35997;
	addc.cc.u64 %rd12628, %rd12628, %rd35998;
	addc.cc.u64 %rd12629, %rd12629, %rd35999;
	addc.cc.u64 %rd12630, %rd12630, %rd36000;
	addc.cc.u64 %rd12631, %rd12631, %rd36001;
	addc.u64 %rd6422, %rd6422, %rd36002;
	
	// end inline asm
	st.global.u64 	[%rd36012], %rd12627;
	st.global.u64 	[%rd36016], %rd12628;
	st.global.u64 	[%rd36018], %rd12629;
	st.global.u64 	[%rd36019], %rd12630;
	st.global.u64 	[%rd36020], %rd12631;
	st.global.u64 	[%rd36021], %rd6422;
	ld.global.u64 	%rd12645, [%rd36012];
	ld.global.u64 	%rd12646, [%rd36016];
	ld.global.u64 	%rd12647, [%rd36018];
	ld.global.u64 	%rd12648, [%rd36019];
	ld.global.u64 	%rd12649, [%rd36020];
	// begin inline asm
	add.cc.u64 %rd12645, %rd12645, %rd35997;
	addc.cc.u64 %rd12646, %rd12646, %rd35998;
	addc.cc.u64 %rd12647, %rd12647, %rd35999;
	addc.cc.u64 %rd12648, %rd12648, %rd36000;
	addc.cc.u64 %rd12649, %rd12649, %rd36001;
	addc.u64 %rd6422, %rd6422, %rd36002;
	
	// end inline asm
	st.global.u64 	[%rd36012], %rd12645;
	st.global.u64 	[%rd36016], %rd12646;
	st.global.u64 	[%rd36018], %rd12647;
	st.global.u64 	[%rd36019], %rd12648;
	st.global.u64 	[%rd36020], %rd12649;
	st.global.u64 	[%rd36021], %rd6422;
	ld.global.u64 	%rd12663, [%rd36012];
	ld.global.u64 	%rd12664, [%rd36016];
	ld.global.u64 	%rd12665, [%rd36018];
	ld.global.u64 	%rd12666, [%rd36019];
	ld.global.u64 	%rd12667, [%rd36020];
	// begin inline asm
	add.cc.u64 %rd12663, %rd12663, %rd35997;
	addc.cc.u64 %rd12664, %rd12664, %rd35998;
	addc.cc.u64 %rd12665, %rd12665, %rd35999;
	addc.cc.u64 %rd12666, %rd12666, %rd36000;
	addc.cc.u64 %rd12667, %rd12667, %rd36001;
	addc.u64 %rd6422, %rd6422, %rd36002;
	
	// end inline asm
	st.global.u64 	[%rd36012], %rd12663;
	st.global.u64 	[%rd36016], %rd12664;
	st.global.u64 	[%rd36018], %rd12665;
	st.global.u64 	[%rd36019], %rd12666;
	st.global.u64 	[%rd36020], %rd12667;
	st.global.u64 	[%rd36021], %rd6422;
	ld.global.u64 	%rd12681, [%rd36012];
	ld.global.u64 	%rd12682, [%rd36016];
	ld.global.u64 	%rd12683, [%rd36018];
	ld.global.u64 	%rd12684, [%rd36019];
	ld.global.u64 	%rd12685, [%rd36020];
	// begin inline asm
	add.cc.u64 %rd12681, %rd12681, %rd35997;
	addc.cc.u64 %rd12682, %rd12682, %rd35998;
	addc.cc.u64 %rd12683, %rd12683, %rd35999;
	addc.cc.u64 %rd12684, %rd12684, %rd36000;
	addc.cc.u64 %rd12685, %rd12685, %rd36001;
	addc.u64 %rd6422, %rd6422, %rd36002;
	
	// end inline asm
	st.global.u64 	[%rd36012], %rd12681;
	st.global.u64 	[%rd36016], %rd12682;
	st.global.u64 	[%rd36018], %rd12683;
	st.global.u64 	[%rd36019], %rd12684;
	st.global.u64 	[%rd36020], %rd12685;
	st.global.u64 	[%rd36021], %rd6422;
	ld.global.u64 	%rd12699, [%rd36012];
	ld.global.u64 	%rd12700, [%rd36016];
	ld.global.u64 	%rd12701, [%rd36018];
	ld.global.u64 	%rd12702, [%rd36019];
	ld.global.u64 	%rd12703, [%rd36020];
	// begin inline asm
	add.cc.u64 %rd12699, %rd12699, %rd35997;
	addc.cc.u64 %rd12700, %rd12700, %rd35998;
	addc.cc.u64 %rd12701, %rd12701, %rd35999;
	addc.cc.u64 %rd12702, %rd12702, %rd36000;
	addc.cc.u64 %rd12703, %rd12703, %rd36001;
	addc.u64 %rd6422, %rd6422, %rd36002;
	
	// end inline asm
	st.global.u64 	[%rd36012], %rd12699;
	st.global.u64 	[%rd36016], %rd12700;
	st.global.u64 	[%rd36018], %rd12701;
	st.global.u64 	[%rd36019], %rd12702;
	st.global.u64 	[%rd36020], %rd12703;
	st.global.u64 	[%rd36021], %rd6422;
	ld.global.u64 	%rd12717, [%rd36012];
	ld.global.u64 	%rd12718, [%rd36016];
	ld.global.u64 	%rd12719, [%rd36018];
	ld.global.u64 	%rd12720, [%rd36019];
	ld.global.u64 	%rd12721, [%rd36020];
	// begin inline asm
	add.cc.u64 %rd12717, %rd12717, %rd35997;
	addc.cc.u64 %rd12718, %rd12718, %rd35998;
	addc.cc.u64 %rd12719, %rd12719, %rd35999;
	addc.cc.u64 %rd12720, %rd12720, %rd36000;
	addc.cc.u64 %rd12721, %rd12721, %rd36001;
	addc.u64 %rd6422, %rd6422, %rd36002;
	
	// end inline asm
	st.global.u64 	[%rd36012], %rd12717;
	st.global.u64 	[%rd36016], %rd12718;
	st.global.u64 	[%rd36018], %rd12719;
	st.global.u64 	[%rd36019], %rd12720;
	st.global.u64 	[%rd36020], %rd12721;
	st.global.u64 	[%rd36021], %rd6422;
	ld.global.u64 	%rd12735, [%rd36012];
	ld.global.u64 	%rd12736, [%rd36016];
	ld.global.u64 	%rd12737, [%rd36018];
	ld.global.u64 	%rd12738, [%rd36019];
	ld.global.u64 	%rd12739, [%rd36020];
	// begin inline asm
	add.cc.u64 %rd12735, %rd12735, %rd35997;
	addc.cc.u64 %rd12736, %rd12736, %rd35998;
	addc.cc.u64 %rd12737, %rd12737, %rd35999;
	addc.cc.u64 %rd12738, %rd12738, %rd36000;
	addc.cc.u64 %rd12739, %rd12739, %rd36001;
	addc.u64 %rd6422, %rd6422, %rd36002;
	
	// end inline asm
	st.global.u64 	[%rd36012], %rd12735;
	st.global.u64 	[%rd36016], %rd12736;
	st.global.u64 	[%rd36018], %rd12737;
	st.global.u64 	[%rd36019], %rd12738;
	st.global.u64 	[%rd36020], %rd12739;
	st.global.u64 	[%rd36021], %rd6422;
	ld.global.u64 	%rd12753, [%rd36012];
	ld.global.u64 	%rd12754, [%rd36016];
	ld.global.u64 	%rd12755, [%rd36018];
	ld.global.u64 	%rd12756, [%rd36019];
	ld.global.u64 	%rd12757, [%rd36020];
	// begin inline asm
	add.cc.u64 %rd12753, %rd12753, %rd35997;
	addc.cc.u64 %rd12754, %rd12754, %rd35998;
	addc.cc.u64 %rd12755, %rd12755, %rd35999;
	addc.cc.u64 %rd12756, %rd12756, %rd36000;
	addc.cc.u64 %rd12757, %rd12757, %rd36001;
	addc.u64 %rd6422, %rd6422, %rd36002;
	
	// end inline asm
	st.global.u64 	[%rd36012], %rd12753;
	st.global.u64 	[%rd36016], %rd12754;
	st.global.u64 	[%rd36018], %rd12755;
	st.global.u64 	[%rd36019], %rd12756;
	st.global.u64 	[%rd36020], %rd12757;
	st.global.u64 	[%rd36021], %rd6422;
	ld.global.u64 	%rd12771, [%rd36012];
	ld.global.u64 	%rd12772, [%rd36016];
	ld.global.u64 	%rd12773, [%rd36018];
	ld.global.u64 	%rd12774, [%rd36019];
	ld.global.u64 	%rd12775, [%rd36020];
	// begin inline asm
	add.cc.u64 %rd12771, %rd12771, %rd35997;
	addc.cc.u64 %rd12772, %rd12772, %rd35998;
	addc.cc.u64 %rd12773, %rd12773, %rd35999;
	addc.cc.u64 %rd12774, %rd12774, %rd36000;
	addc.cc.u64 %rd12775, %rd12775, %rd36001;
	addc.u64 %rd6422, %rd6422, %rd36002;
	
	// end inline asm
	st.global.u64 	[%rd36012], %rd12771;
	st.global.u64 	[%rd36016], %rd12772;
	st.global.u64 	[%rd36018], %rd12773;
	st.global.u64 	[%rd36019], %rd12774;
	st.global.u64 	[%rd36020], %rd12775;
	st.global.u64 	[%rd36021], %rd6422;
	ld.global.u64 	%rd12789, [%rd36012];
	ld.global.u64 	%rd12790, [%rd36016];
	ld.global.u64 	%rd12791, [%rd36018];
	ld.global.u64 	%rd12792, [%rd36019];
	ld.global.u64 	%rd12793, [%rd36020];
	mov.u64 	%rd12812, %rd6422;
	// begin inline asm
	add.cc.u64 %rd12789, %rd12789, %rd35997;
	addc.cc.u64 %rd12790, %rd12790, %rd35998;
	addc.cc.u64 %rd12791, %rd12791, %rd35999;
	addc.cc.u64 %rd12792, %rd12792, %rd36000;
	addc.cc.u64 %rd12793, %rd12793, %rd36001;
	addc.u64 %rd12812, %rd12812, %rd36002;
	
	// end inline asm
	st.global.u64 	[%rd36012], %rd12789;
	st.global.u64 	[%rd36016], %rd12790;
	st.global.u64 	[%rd36018], %rd12791;
	st.global.u64 	[%rd36019], %rd12792;
	st.global.u64 	[%rd36020], %rd12793;
	st.global.u64 	[%rd36021], %rd12812;
	ld.global.u64 	%rd12807, [%rd36012];
	ld.global.u64 	%rd12808, [%rd36016];
	ld.global.u64 	%rd12809, [%rd36018];
	ld.global.u64 	%rd12810, [%rd36019];
	ld.global.u64 	%rd12811, [%rd36020];
	// begin inline asm
	add.cc.u64 %rd12807, %rd12807, %rd35997;
	addc.cc.u64 %rd12808, %rd12808, %rd35998;
	addc.cc.u64 %rd12809, %rd12809, %rd35999;
	addc.cc.u64 %rd12810, %rd12810, %rd36000;
	addc.cc.u64 %rd12811, %rd12811, %rd36001;
	addc.u64 %rd12812, %rd12812, %rd36002;
	
	// end inline asm
	st.global.u64 	[%rd36012], %rd12807;
	st.global.u64 	[%rd36016], %rd12808;
	st.global.u64 	[%rd36018], %rd12809;
	st.global.u64 	[%rd36019], %rd12810;
	st.global.u64 	[%rd36020], %rd12811;
	st.global.u64 	[%rd36021], %rd12812;
	ld.global.u64 	%rd12825, [%rd36012];
	ld.global.u64 	%rd12826, [%rd36016];
	ld.global.u64 	%rd12827, [%rd36018];
	ld.global.u64 	%rd12828, [%rd36019];
	ld.global.u64 	%rd12829, [%rd36020];
	// begin inline asm
	add.cc.u64 %rd12825, %rd12825, %rd35997;
	addc.cc.u64 %rd12826, %rd12826, %rd35998;
	addc.cc.u64 %rd12827, %rd12827, %rd35999;
	addc.cc.u64 %rd12828, %rd12828, %rd36000;
	addc.cc.u64 %rd12829, %rd12829, %rd36001;
	addc.u64 %rd12812, %rd12812, %rd36002;
	
	// end inline asm
	st.global.u64 	[%rd36012], %rd12825;
	st.global.u64 	[%rd36016], %rd12826;
	st.global.u64 	[%rd36018], %rd12827;
	st.global.u64 	[%rd36019], %rd12828;
	st.global.u64 	[%rd36020], %rd12829;
	st.global.u64 	[%rd36021], %rd12812;
	ld.global.u64 	%rd12843, [%rd36012];
	ld.global.u64 	%rd12844, [%rd36016];
	ld.global.u64 	%rd12845, [%rd36018];
	ld.global.u64 	%rd12846, [%rd36019];
	ld.global.u64 	%rd12847, [%rd36020];
	// begin inline asm
	add.cc.u64 %rd12843, %rd12843, %rd35997;
	addc.cc.u64 %rd12844, %rd12844, %rd35998;
	addc.cc.u64 %rd12845, %rd12845, %rd35999;
	addc.cc.u64 %rd12846, %rd12846, %rd36000;
	addc.cc.u64 %rd12847, %rd12847, %rd36001;
	addc.u64 %rd12812, %rd12812, %rd36002;
	
	// end inline asm
	st.global.u64 	[%rd36012], %rd12843;
	st.global.u64 	[%rd36016], %rd12844;
	st.global.u64 	[%rd36018], %rd12845;
	st.global.u64 	[%rd36019], %rd12846;
	st.global.u64 	[%rd36020], %rd12847;
	st.global.u64 	[%rd36021], %rd12812;
	ld.global.u64 	%rd12861, [%rd36012];
	ld.global.u64 	%rd12862, [%rd36016];
	ld.global.u64 	%rd12863, [%rd36018];
	ld.global.u64 	%rd12864, [%rd36019];
	ld.global.u64 	%rd12865, [%rd36020];
	// begin inline asm
	add.cc.u64 %rd12861, %rd12861, %rd35997;
	addc.cc.u64 %rd12862, %rd12862, %rd35998;
	addc.cc.u64 %rd12863, %rd12863, %rd35999;
	addc.cc.u64 %rd12864, %rd12864, %rd36000;
	addc.cc.u64 %rd12865, %rd12865, %rd36001;
	addc.u64 %rd12812, %rd12812, %rd36002;
	
	// end inline asm
	st.global.u64 	[%rd36012], %rd12861;
	st.global.u64 	[%rd36016], %rd12862;
	st.global.u64 	[%rd36018], %rd12863;
	st.global.u64 	[%rd36019], %rd12864;
	st.global.u64 	[%rd36020], %rd12865;
	st.global.u64 	[%rd36021], %rd12812;
	ld.global.u64 	%rd12879, [%rd36012];
	ld.global.u64 	%rd12880, [%rd36016];
	ld.global.u64 	%rd12881, [%rd36018];
	ld.global.u64 	%rd12882, [%rd36019];
	ld.global.u64 	%rd12883, [%rd36020];
	// begin inline asm
	add.cc.u64 %rd12879, %rd12879, %rd35997;
	addc.cc.u64 %rd12880, %rd12880, %rd35998;
	addc.cc.u64 %rd12881, %rd12881, %rd35999;
	addc.cc.u64 %rd12882, %rd12882, %rd36000;
	addc.cc.u64 %rd12883, %rd12883, %rd36001;
	addc.u64 %rd12812, %rd12812, %rd36002;
	
	// end inline asm
	st.global.u64 	[%rd36012], %rd12879;
	st.global.u64 	[%rd36016], %rd12880;
	st.global.u64 	[%rd36018], %rd12881;
	st.global.u64 	[%rd36019], %rd12882;
	st.global.u64 	[%rd36020], %rd12883;
	st.global.u64 	[%rd36021], %rd12812;
	ld.global.u64 	%rd12897, [%rd36012];
	ld.global.u64 	%rd12898, [%rd36016];
	ld.global.u64 	%rd12899, [%rd36018];
	ld.global.u64 	%rd12900, [%rd36019];
	ld.global.u64 	%rd12901, [%rd36020];
	// begin inline asm
	add.cc.u64 %rd12897, %rd12897, %rd35997;
	addc.cc.u64 %rd12898, %rd12898, %rd35998;
	addc.cc.u64 %rd12899, %rd12899, %rd35999;
	addc.cc.u64 %rd12900, %rd12900, %rd36000;
	addc.cc.u64 %rd12901, %rd12901, %rd36001;
	addc.u64 %rd12812, %rd12812, %rd36002;
	
	// end inline asm
	st.global.u64 	[%rd36012], %rd12897;
	st.global.u64 	[%rd36016], %rd12898;
	st.global.u64 	[%rd36018], %rd12899;
	st.global.u64 	[%rd36019], %rd12900;
	st.global.u64 	[%rd36020], %rd12901;
	st.global.u64 	[%rd36021], %rd12812;
	ld.global.u64 	%rd12915, [%rd36012];
	ld.global.u64 	%rd12916, [%rd36016];
	ld.global.u64 	%rd12917, [%rd36018];
	ld.global.u64 	%rd12918, [%rd36019];
	ld.global.u64 	%rd12919, [%rd36020];
	// begin inline asm
	add.cc.u64 %rd12915, %rd12915, %rd35997;
	addc.cc.u64 %rd12916, %rd12916, %rd35998;
	addc.cc.u64 %rd12917, %rd12917, %rd35999;
	addc.cc.u64 %rd12918, %rd12918, %rd36000;
	addc.cc.u64 %rd12919, %rd12919, %rd36001;
	addc.u64 %rd12812, %rd12812, %rd36002;
	
	// end inline asm
	st.global.u64 	[%rd36012], %rd12915;
	st.global.u64 	[%rd36016], %rd12916;
	st.global.u64 	[%rd36018], %rd12917;
	st.global.u64 	[%rd36019], %rd12918;
	st.global.u64 	[%rd36020], %rd12919;
	st.global.u64 	[%rd36021], %rd12812;
	ld.global.u64 	%rd12933, [%rd36012];
	ld.global.u64 	%rd12934, [%rd36016];
	ld.global.u64 	%rd12935, [%rd36018];
	ld.global.u64 	%rd12936, [%rd36019];
	ld.global.u64 	%rd12937, [%rd36020];
	// begin inline asm
	add.cc.u64 %rd12933, %rd12933, %rd35997;
	addc.cc.u64 %rd12934, %rd12934, %rd35998;
	addc.cc.u64 %rd12935, %rd12935, %rd35999;
	addc.cc.u64 %rd12936, %rd12936, %rd36000;
	addc.cc.u64 %rd12937, %rd12937, %rd36001;
	addc.u64 %rd12812, %rd12812, %rd36002;
	
	// end inline asm
	st.global.u64 	[%rd36012], %rd12933;
	st.global.u64 	[%rd36016], %rd12934;
	st.global.u64 	[%rd36018], %rd12935;
	st.global.u64 	[%rd36019], %rd12936;
	st.global.u64 	[%rd36020], %rd12937;
	st.global.u64 	[%rd36021], %rd12812;
	ld.global.u64 	%rd12951, [%rd36012];
	ld.global.u64 	%rd12952, [%rd36016];
	ld.global.u64 	%rd12953, [%rd36018];
	ld.global.u64 	%rd12954, [%rd36019];
	ld.global.u64 	%rd12955, [%rd36020];
	// begin inline asm
	add.cc.u64 %rd12951, %rd12951, %rd35997;
	addc.cc.u64 %rd12952, %rd12952, %rd35998;
	addc.cc.u64 %rd12953, %rd12953, %rd35999;
	addc.cc.u64 %rd12954, %rd12954, %rd36000;
	addc.cc.u64 %rd12955, %rd12955, %rd36001;
	addc.u64 %rd12812, %rd12812, %rd36002;
	
	// end inline asm
	st.global.u64 	[%rd36012], %rd12951;
	st.global.u64 	[%rd36016], %rd12952;
	st.global.u64 	[%rd36018], %rd12953;
	st.global.u64 	[%rd36019], %rd12954;
	st.global.u64 	[%rd36020], %rd12955;
	st.global.u64 	[%rd36021], %rd12812;
	ld.global.u64 	%rd12969, [%rd36012];
	ld.global.u64 	%rd12970, [%rd36016];
	ld.global.u64 	%rd12971, [%rd36018];
	ld.global.u64 	%rd12972, [%rd36019];
	ld.global.u64 	%rd12973, [%rd36020];
	// begin inline asm
	add.cc.u64 %rd12969, %rd12969, %rd35997;
	addc.cc.u64 %rd12970, %rd12970, %rd35998;
	addc.cc.u64 %rd12971, %rd12971, %rd35999;
	addc.cc.u64 %rd12972, %rd12972, %rd36000;
	addc.cc.u64 %rd12973, %rd12973, %rd36001;
	addc.u64 %rd12812, %rd12812, %rd36002;
	
	// end inline asm
	st.global.u64 	[%rd36012], %rd12969;
	st.global.u64 	[%rd36016], %rd12970;
	st.global.u64 	[%rd36018], %rd12971;
	st.global.u64 	[%rd36019], %rd12972;
	st.global.u64 	[%rd36020], %rd12973;
	st.global.u64 	[%rd36021], %rd12812;
	ld.global.u64 	%rd12987, [%rd36012];
	ld.global.u64 	%rd12988, [%rd36016];
	ld.global.u64 	%rd12989, [%rd36018];
	ld.global.u64 	%rd12990, [%rd36019];
	ld.global.u64 	%rd12991, [%rd36020];
	// begin inline asm
	add.cc.u64 %rd12987, %rd12987, %rd35997;
	addc.cc.u64 %rd12988, %rd12988, %rd35998;
	addc.cc.u64 %rd12989, %rd12989, %rd35999;
	addc.cc.u64 %rd12990, %rd12990, %rd36000;
	addc.cc.u64 %rd12991, %rd12991, %rd36001;
	addc.u64 %rd12812, %rd12812, %rd36002;
	
	// end inline asm
	st.global.u64 	[%rd36012], %rd12987;
	st.global.u64 	[%rd36016], %rd12988;
	st.global.u64 	[%rd36018], %rd12989;
	st.global.u64 	[%rd36019], %rd12990;
	st.global.u64 	[%rd36020], %rd12991;
	st.global.u64 	[%rd36021], %rd12812;
	ld.global.u64 	%rd13005, [%rd36012];
	ld.global.u64 	%rd13006, [%rd36016];
	ld.global.u64 	%rd13007, [%rd36018];
	ld.global.u64 	%rd13008, [%rd36019];
	ld.global.u64 	%rd13009, [%rd36020];
	// begin inline asm
	add.cc.u64 %rd13005, %rd13005, %rd35997;
	addc.cc.u64 %rd13006, %rd13006, %rd35998;
	addc.cc.u64 %rd13007, %rd13007, %rd35999;
	addc.cc.u64 %rd13008, %rd13008, %rd36000;
	addc.cc.u64 %rd13009, %rd13009, %rd36001;
	addc.u64 %rd12812, %rd12812, %rd36002;
	
	// end inline asm
	st.global.u64 	[%rd36012], %rd13005;
	st.global.u64 	[%rd36016], %rd13006;
	st.global.u64 	[%rd36018], %rd13007;
	st.global.u64 	[%rd36019], %rd13008;
	st.global.u64 	[%rd36020], %rd13009;
	st.global.u64 	[%rd36021], %rd12812;
	ld.global.u64 	%rd13023, [%rd36012];
	ld.global.u64 	%rd13024, [%rd36016];
	ld.global.u64 	%rd13025, [%rd36018];
	ld.global.u64 	%rd13026, [%rd36019];
	ld.global.u64 	%rd13027, [%rd36020];
	// begin inline asm
	add.cc.u64 %rd13023, %rd13023, %rd35997;
	addc.cc.u64 %rd13024, %rd13024, %rd35998;
	addc.cc.u64 %rd13025, %rd13025, %rd35999;
	addc.cc.u64 %rd13026, %rd13026, %rd36000;
	addc.cc.u64 %rd13027, %rd13027, %rd36001;
	addc.u64 %rd12812, %rd12812, %rd36002;
	
	// end inline asm
	st.global.u64 	[%rd36012], %rd13023;
	st.global.u64 	[%rd36016], %rd13024;
	st.global.u64 	[%rd36018], %rd13025;
	st.global.u64 	[%rd36019], %rd13026;
	st.global.u64 	[%rd36020], %rd13027;
	st.global.u64 	[%rd36021], %rd12812;
	ld.global.u64 	%rd13041, [%rd36012];
	ld.global.u64 	%rd13042, [%rd36016];
	ld.global.u64 	%rd13043, [%rd36018];
	ld.global.u64 	%rd13044, [%rd36019];
	ld.global.u64 	%rd13045, [%rd36020];
	// begin inline asm
	add.cc.u64 %rd13041, %rd13041, %rd35997;
	addc.cc.u64 %rd13042, %rd13042, %rd35998;
	addc.cc.u64 %rd13043, %rd13043, %rd35999;
	addc.cc.u64 %rd13044, %rd13044, %rd36000;
	addc.cc.u64 %rd13045, %rd13045, %rd36001;
	addc.u64 %rd12812, %rd12812, %rd36002;
	
	// end inline asm
	st.global.u64 	[%rd36012], %rd13041;
	st.global.u64 	[%rd36016], %rd13042;
	st.global.u64 	[%rd36018], %rd13043;
	st.global.u64 	[%rd36019], %rd13044;
	st.global.u64 	[%rd36020], %rd13045;
	st.global.u64 	[%rd36021], %rd12812;
	ld.global.u64 	%rd13059, [%rd36012];
	ld.global.u64 	%rd13060, [%rd36016];
	ld.global.u64 	%rd13061, [%rd36018];
	ld.global.u64 	%rd13062, [%rd36019];
	ld.global.u64 	%rd13063, [%rd36020];
	// begin inline asm
	add.cc.u64 %rd13059, %rd13059, %rd35997;
	addc.cc.u64 %rd13060, %rd13060, %rd35998;
	addc.cc.u64 %rd13061, %rd13061, %rd35999;
	addc.cc.u64 %rd13062, %rd13062, %rd36000;
	addc.cc.u64 %rd13063, %rd13063, %rd36001;
	addc.u64 %rd12812, %rd12812, %rd36002;
	
	// end inline asm
	st.global.u64 	[%rd36012], %rd13059;
	st.global.u64 	[%rd36016], %rd13060;
	st.global.u64 	[%rd36018], %rd13061;
	st.global.u64 	[%rd36019], %rd13062;
	st.global.u64 	[%rd36020], %rd13063;
	st.global.u64 	[%rd36021], %rd12812;
	ld.global.u64 	%rd13077, [%rd36012];
	ld.global.u64 	%rd13078, [%rd36016];
	ld.global.u64 	%rd13079, [%rd36018];
	ld.global.u64 	%rd13080, [%rd36019];
	ld.global.u64 	%rd13081, [%rd36020];
	// begin inline asm
	add.cc.u64 %rd13077, %rd13077, %rd35997;
	addc.cc.u64 %rd13078, %rd13078, %rd35998;
	addc.cc.u64 %rd13079, %rd13079, %rd35999;
	addc.cc.u64 %rd13080, %rd13080, %rd36000;
	addc.cc.u64 %rd13081, %rd13081, %rd36001;
	addc.u64 %rd12812, %rd12812, %rd36002;
	
	// end inline asm
	st.global.u64 	[%rd36012], %rd13077;
	st.global.u64 	[%rd36016], %rd13078;
	st.global.u64 	[%rd36018], %rd13079;
	st.global.u64 	[%rd36019], %rd13080;
	st.global.u64 	[%rd36020], %rd13081;
	st.global.u64 	[%rd36021], %rd12812;
	ld.global.u64 	%rd13095, [%rd36012];
	ld.global.u64 	%rd13096, [%rd36016];
	ld.global.u64 	%rd13097, [%rd36018];
	ld.global.u64 	%rd13098, [%rd36019];
	ld.global.u64 	%rd13099, [%rd36020];
	// begin inline asm
	add.cc.u64 %rd13095, %rd13095, %rd35997;
	addc.cc.u64 %rd13096, %rd13096, %rd35998;
	addc.cc.u64 %rd13097, %rd13097, %rd35999;
	addc.cc.u64 %rd13098, %rd13098, %rd36000;
	addc.cc.u64 %rd13099, %rd13099, %rd36001;
	addc.u64 %rd12812, %rd12812, %rd36002;
	
	// end inline asm
	st.global.u64 	[%rd36012], %rd13095;
	st.global.u64 	[%rd36016], %rd13096;
	st.global.u64 	[%rd36018], %rd13097;
	st.global.u64 	[%rd36019], %rd13098;
	st.global.u64 	[%rd36020], %rd13099;
	st.global.u64 	[%rd36021], %rd12812;
	ld.global.u64 	%rd13113, [%rd36012];
	ld.global.u64 	%rd13114, [%rd36016];
	ld.global.u64 	%rd13115, [%rd36018];
	ld.global.u64 	%rd13116, [%rd36019];
	ld.global.u64 	%rd13117, [%rd36020];
	// begin inline asm
	add.cc.u64 %rd13113, %rd13113, %rd35997;
	addc.cc.u64 %rd13114, %rd13114, %rd35998;
	addc.cc.u64 %rd13115, %rd13115, %rd35999;
	addc.cc.u64 %rd13116, %rd13116, %rd36000;
	addc.cc.u64 %rd13117, %rd13117, %rd36001;
	addc.u64 %rd12812, %rd12812, %rd36002;
	
	// end inline asm
	st.global.u64 	[%rd36012], %rd13113;
	st.global.u64 	[%rd36016], %rd13114;
	st.global.u64 	[%rd36018], %rd13115;
	st.global.u64 	[%rd36019], %rd13116;
	st.global.u64 	[%rd36020], %rd13117;
	st.global.u64 	[%rd36021], %rd12812;
	ld.global.u64 	%rd13131, [%rd36012];
	ld.global.u64 	%rd13132, [%rd36016];
	ld.global.u64 	%rd13133, [%rd36018];
	ld.global.u64 	%rd13134, [%rd36019];
	ld.global.u64 	%rd13135, [%rd36020];
	// begin inline asm
	add.cc.u64 %rd13131, %rd13131, %rd35997;
	addc.cc.u64 %rd13132, %rd13132, %rd35998;
	addc.cc.u64 %rd13133, %rd13133, %rd35999;
	addc.cc.u64 %rd13134, %rd13134, %rd36000;
	addc.cc.u64 %rd13135, %rd13135, %rd36001;
	addc.u64 %rd12812, %rd12812, %rd36002;
	
	// end inline asm
	st.global.u64 	[%rd36012], %rd13131;
	st.global.u64 	[%rd36016], %rd13132;
	st.global.u64 	[%rd36018], %rd13133;
	st.global.u64 	[%rd36019], %rd13134;
	st.global.u64 	[%rd36020], %rd13135;
	st.global.u64 	[%rd36021], %rd12812;
	ld.global.u64 	%rd13149, [%rd36012];
	ld.global.u64 	%rd13150, [%rd36016];
	ld.global.u64 	%rd13151, [%rd36018];
	ld.global.u64 	%rd13152, [%rd36019];
	ld.global.u64 	%rd13153, [%rd36020];
	// begin inline asm
	add.cc.u64 %rd13149, %rd13149, %rd35997;
	addc.cc.u64 %rd13150, %rd13150, %rd35998;
	addc.cc.u64 %rd13151, %rd13151, %rd35999;
	addc.cc.u64 %rd13152, %rd13152, %rd36000;
	addc.cc.u64 %rd13153, %rd13153, %rd36001;
	addc.u64 %rd12812, %rd12812, %rd36002;
	
	// end inline asm
	st.global.u64 	[%rd36012], %rd13149;
	st.global.u64 	[%rd36016], %rd13150;
	st.global.u64 	[%rd36018], %rd13151;
	st.global.u64 	[%rd36019], %rd13152;
	st.global.u64 	[%rd36020], %rd13153;
	st.global.u64 	[%rd36021], %rd12812;
	ld.global.u64 	%rd13167, [%rd36012];
	ld.global.u64 	%rd13168, [%rd36016];
	ld.global.u64 	%rd13169, [%rd36018];
	ld.global.u64 	%rd13170, [%rd36019];
	ld.global.u64 	%rd13171, [%rd36020];
	// begin inline asm
	add.cc.u64 %rd13167, %rd13167, %rd35997;
	addc.cc.u64 %rd13168, %rd13168, %rd35998;
	addc.cc.u64 %rd13169, %rd13169, %rd35999;
	addc.cc.u64 %rd13170, %rd13170, %rd36000;
	addc.cc.u64 %rd13171, %rd13171, %rd36001;
	addc.u64 %rd12812, %rd12812, %rd36002;
	
	// end inline asm
	st.global.u64 	[%rd36012], %rd13167;
	st.global.u64 	[%rd36016], %rd13168;
	st.global.u64 	[%rd36018], %rd13169;
	st.global.u64 	[%rd36019], %rd13170;
	st.global.u64 	[%rd36020], %rd13171;
	st.global.u64 	[%rd36021], %rd12812;
	ld.global.u64 	%rd13185, [%rd36012];
	ld.global.u64 	%rd13186, [%rd36016];
	ld.global.u64 	%rd13187, [%rd36018];
	ld.global.u64 	%rd13188, [%rd36019];
	ld.global.u64 	%rd13189, [%rd36020];
	// begin inline asm
	add.cc.u64 %rd13185, %rd13185, %rd35997;
	addc.cc.u64 %rd13186, %rd13186, %rd35998;
	addc.cc.u64 %rd13187, %rd13187, %rd35999;
	addc.cc.u64 %rd13188, %rd13188, %rd36000;
	addc.cc.u64 %rd13189, %rd13189, %rd36001;
	addc.u64 %rd12812, %rd12812, %rd36002;
	
	// end inline asm
	st.global.u64 	[%rd36012], %rd13185;
	st.global.u64 	[%rd36016], %rd13186;
	st.global.u64 	[%rd36018], %rd13187;
	st.global.u64 	[%rd36019], %rd13188;
	st.global.u64 	[%rd36020], %rd13189;
	st.global.u64 	[%rd36021], %rd12812;
	ld.global.u64 	%rd13203, [%rd36012];
	ld.global.u64 	%rd13204, [%rd36016];
	ld.global.u64 	%rd13205, [%rd36018];
	ld.global.u64 	%rd13206, [%rd36019];
	ld.global.u64 	%rd13207, [%rd36020];
	// begin inline asm
	add.cc.u64 %rd13203, %rd13203, %rd35997;
	addc.cc.u64 %rd13204, %rd13204, %rd35998;
	addc.cc.u64 %rd13205, %rd13205, %rd35999;
	addc.cc.u64 %rd13206, %rd13206, %rd36000;
	addc.cc.u64 %rd13207, %rd13207, %rd36001;
	addc.u64 %rd12812, %rd12812, %rd36002;
	
	// end inline asm
	st.global.u64 	[%rd36012], %rd13203;
	st.global.u64 	[%rd36016], %rd13204;
	st.global.u64 	[%rd36018], %rd13205;
	st.global.u64 	[%rd36019], %rd13206;
	st.global.u64 	[%rd36020], %rd13207;
	st.global.u64 	[%rd36021], %rd12812;
	ld.global.u64 	%rd13221, [%rd36012];
	ld.global.u64 	%rd13222, [%rd36016];
	ld.global.u64 	%rd13223, [%rd36018];
	ld.global.u64 	%rd13224, [%rd36019];
	ld.global.u64 	%rd13225, [%rd36020];
	// begin inline asm
	add.cc.u64 %rd13221, %rd13221, %rd35997;
	addc.cc.u64 %rd13222, %rd13222, %rd35998;
	addc.cc.u64 %rd13223, %rd13223, %rd35999;
	addc.cc.u64 %rd13224, %rd13224, %rd36000;
	addc.cc.u64 %rd13225, %rd13225, %rd36001;
	addc.u64 %rd12812, %rd12812, %rd36002;
	
	// end inline asm
	st.global.u64 	[%rd36012], %rd13221;
	st.global.u64 	[%rd36016], %rd13222;
	st.global.u64 	[%rd36018], %rd13223;
	st.global.u64 	[%rd36019], %rd13224;
	st.global.u64 	[%rd36020], %rd13225;
	st.global.u64 	[%rd36021], %rd12812;
	ld.global.u64 	%rd13239, [%rd36012];
	ld.global.u64 	%rd13240, [%rd36016];
	ld.global.u64 	%rd13241, [%rd36018];
	ld.global.u64 	%rd13242, [%rd36019];
	ld.global.u64 	%rd13243, [%rd36020];
	// begin inline asm
	add.cc.u64 %rd13239, %rd13239, %rd35997;
	addc.cc.u64 %rd13240, %rd13240, %rd35998;
	addc.cc.u64 %rd13241, %rd13241, %rd35999;
	addc.cc.u64 %rd13242, %rd13242, %rd36000;
	addc.cc.u64 %rd13243, %rd13243, %rd36001;
	addc.u64 %rd12812, %rd12812, %rd36002;
	
	// end inline asm
	st.global.u64 	[%rd36012], %rd13239;
	st.global.u64 	[%rd36016], %rd13240;
	st.global.u64 	[%rd36018], %rd13241;
	st.global.u64 	[%rd36019], %rd13242;
	st.global.u64 	[%rd36020], %rd13243;
	st.global.u64 	[%rd36021], %rd12812;
	ld.global.u64 	%rd13257, [%rd36012];
	ld.global.u64 	%rd13258, [%rd36016];
	ld.global.u64 	%rd13259, [%rd36018];
	ld.global.u64 	%rd13260, [%rd36019];
	ld.global.u64 	%rd13261, [%rd36020];
	// begin inline asm
	add.cc.u64 %rd13257, %rd13257, %rd35997;
	addc.cc.u64 %rd13258, %rd13258, %rd35998;
	addc.cc.u64 %rd13259, %rd13259, %rd35999;
	addc.cc.u64 %rd13260, %rd13260, %rd36000;
	addc.cc.u64 %rd13261, %rd13261, %rd36001;
	addc.u64 %rd12812, %rd12812, %rd36002;
	
	// end inline asm
	st.global.u64 	[%rd36012], %rd13257;
	st.global.u64 	[%rd36016], %rd13258;
	st.global.u64 	[%rd36018], %rd13259;
	st.global.u64 	[%rd36019], %rd13260;
	st.global.u64 	[%rd36020], %rd13261;
	st.global.u64 	[%rd36021], %rd12812;
	ld.global.u64 	%rd13275, [%rd36012];
	ld.global.u64 	%rd13276, [%rd36016];
	ld.global.u64 	%rd13277, [%rd36018];
	ld.global.u64 	%rd13278, [%rd36019];
	ld.global.u64 	%rd13279, [%rd36020];
	// begin inline asm
	add.cc.u64 %rd13275, %rd13275, %rd35997;
	addc.cc.u64 %rd13276, %rd13276, %rd35998;
	addc.cc.u64 %rd13277, %rd13277, %rd35999;
	addc.cc.u64 %rd13278, %rd13278, %rd36000;
	addc.cc.u64 %rd13279, %rd13279, %rd36001;
	addc.u64 %rd12812, %rd12812, %rd36002;
	
	// end inline asm
	st.global.u64 	[%rd36012], %rd13275;
	st.global.u64 	[%rd36016], %rd13276;
	st.global.u64 	[%rd36018], %rd13277;
	st.global.u64 	[%rd36019], %rd13278;
	st.global.u64 	[%rd36020], %rd13279;
	st.global.u64 	[%rd36021], %rd12812;
	ld.global.u64 	%rd13293, [%rd36012];
	ld.global.u64 	%rd13294, [%rd36016];
	ld.global.u64 	%rd13295, [%rd36018];
	ld.global.u64 	%rd13296, [%rd36019];
	ld.global.u64 	%rd13297, [%rd36020];
	// begin inline asm
	add.cc.u64 %rd13293, %rd13293, %rd35997;
	addc.cc.u64 %rd13294, %rd13294, %rd35998;
	addc.cc.u64 %rd13295, %rd13295, %rd35999;
	addc.cc.u64 %rd13296, %rd13296, %rd36000;
	addc.cc.u64 %rd13297, %rd13297, %rd36001;
	addc.u64 %rd12812, %rd12812, %rd36002;
	
	// end inline asm
	st.global.u64 	[%rd36012], %rd13293;
	st.global.u64 	[%rd36016], %rd13294;
	st.global.u64 	[%rd36018], %rd13295;
	st.global.u64 	[%rd36019], %rd13296;
	st.global.u64 	[%rd36020], %rd13297;
	st.global.u64 	[%rd36021], %rd12812;
	ld.global.u64 	%rd13311, [%rd36012];
	ld.global.u64 	%rd13312, [%rd36016];
	ld.global.u64 	%rd13313, [%rd36018];
	ld.global.u64 	%rd13314, [%rd36019];
	ld.global.u64 	%rd13315, [%rd36020];
	// begin inline asm
	add.cc.u64 %rd13311, %rd13311, %rd35997;
	addc.cc.u64 %rd13312, %rd13312, %rd35998;
	addc.cc.u64 %rd13313, %rd13313, %rd35999;
	addc.cc.u64 %rd13314, %rd13314, %rd36000;
	addc.cc.u64 %rd13315, %rd13315, %rd36001;
	addc.u64 %rd12812, %rd12812, %rd36002;
	
	// end inline asm
	st.global.u64 	[%rd36012], %rd13311;
	st.global.u64 	[%rd36016], %rd13312;
	st.global.u64 	[%rd36018], %rd13313;
	st.global.u64 	[%rd36019], %rd13314;
	st.global.u64 	[%rd36020], %rd13315;
	st.global.u64 	[%rd36021], %rd12812;
	ld.global.u64 	%rd13329, [%rd36012];
	ld.global.u64 	%rd13330, [%rd36016];
	ld.global.u64 	%rd13331, [%rd36018];
	ld.global.u64 	%rd13332, [%rd36019];
	ld.global.u64 	%rd13333, [%rd36020];
	// begin inline asm
	add.cc.u64 %rd13329, %rd13329, %rd35997;
	addc.cc.u64 %rd13330, %rd13330, %rd35998;
	addc.cc.u64 %rd13331, %rd13331, %rd35999;
	addc.cc.u64 %rd13332, %rd13332, %rd36000;
	addc.cc.u64 %rd13333, %rd13333, %rd36001;
	addc.u64 %rd12812, %rd12812, %rd36002;
	
	// end inline asm
	st.global.u64 	[%rd36012], %rd13329;
	st.global.u64 	[%rd36016], %rd13330;
	st.global.u64 	[%rd36018], %rd13331;
	st.global.u64 	[%rd36019], %rd13332;
	st.global.u64 	[%rd36020], %rd13333;
	st.global.u64 	[%rd36021], %rd12812;
	ld.global.u64 	%rd13347, [%rd36012];
	ld.global.u64 	%rd13348, [%rd36016];
	ld.global.u64 	%rd13349, [%rd36018];
	ld.global.u64 	%rd13350, [%rd36019];
	ld.global.u64 	%rd13351, [%rd36020];
	// begin inline asm
	add.cc.u64 %rd13347, %rd13347, %rd35997;
	addc.cc.u64 %rd13348, %rd13348, %rd35998;
	addc.cc.u64 %rd13349, %rd13349, %rd35999;
	addc.cc.u64 %rd13350, %rd13350, %rd36000;
	addc.cc.u64 %rd13351, %rd13351, %rd36001;
	addc.u64 %rd12812, %rd12812, %rd36002;
	
	// end inline asm
	st.global.u64 	[%rd36012], %rd13347;
	st.global.u64 	[%rd36016], %rd13348;
	st.global.u64 	[%rd36018], %rd13349;
	st.global.u64 	[%rd36019], %rd13350;
	st.global.u64 	[%rd36020], %rd13351;
	st.global.u64 	[%rd36021], %rd12812;
	ld.global.u64 	%rd13365, [%rd36012];
	ld.global.u64 	%rd13366, [%rd36016];
	ld.global.u64 	%rd13367, [%rd36018];
	ld.global.u64 	%rd13368, [%rd36019];
	ld.global.u64 	%rd13369, [%rd36020];
	// begin inline asm
	add.cc.u64 %rd13365, %rd13365, %rd35997;
	addc.cc.u64 %rd13366, %rd13366, %rd35998;
	addc.cc.u64 %rd13367, %rd13367, %rd35999;
	addc.cc.u64 %rd13368, %rd13368, %rd36000;
	addc.cc.u64 %rd13369, %rd13369, %rd36001;
	addc.u64 %rd12812, %rd12812, %rd36002;
	
	// end inline asm
	st.global.u64 	[%rd36012], %rd13365;
	st.global.u64 	[%rd36016], %rd13366;
	st.global.u64 	[%rd36018], %rd13367;
	st.global.u64 	[%rd36019], %rd13368;
	st.global.u64 	[%rd36020], %rd13369;
	st.global.u64 	[%rd36021], %rd12812;
	ld.global.u64 	%rd13383, [%rd36012];
	ld.global.u64 	%rd13384, [%rd36016];
	ld.global.u64 	%rd13385, [%rd36018];
	ld.global.u64 	%rd13386, [%rd36019];
	ld.global.u64 	%rd13387, [%rd36020];
	// begin inline asm
	add.cc.u64 %rd13383, %rd13383, %rd35997;
	addc.cc.u64 %rd13384, %rd13384, %rd35998;
	addc.cc.u64 %rd13385, %rd13385, %rd35999;
	addc.cc.u64 %rd13386, %rd13386, %rd36000;
	addc.cc.u64 %rd13387, %rd13387, %rd36001;
	addc.u64 %rd12812, %rd12812, %rd36002;
	
	// end inline asm
	st.global.u64 	[%rd36012], %rd13383;
	st.global.u64 	[%rd36016], %rd13384;
	st.global.u64 	[%rd36018], %rd13385;
	st.global.u64 	[%rd36019], %rd13386;
	st.global.u64 	[%rd36020], %rd13387;
	st.global.u64 	[%rd36021], %rd12812;
	ld.global.u64 	%rd13401, [%rd36012];
	ld.global.u64 	%rd13402, [%rd36016];
	ld.global.u64 	%rd13403, [%rd36018];
	ld.global.u64 	%rd13404, [%rd36019];
	ld.global.u64 	%rd13405, [%rd36020];
	// begin inline asm
	add.cc.u64 %rd13401, %rd13401, %rd35997;
	addc.cc.u64 %rd13402, %rd13402, %rd35998;
	addc.cc.u64 %rd13403, %rd13403, %rd35999;
	addc.cc.u64 %rd13404, %rd13404, %rd36000;
	addc.cc.u64 %rd13405, %rd13405, %rd36001;
	addc.u64 %rd12812, %rd12812, %rd36002;
	
	// end inline asm
	st.global.u64 	[%rd36012], %rd13401;
	st.global.u64 	[%rd36016], %rd13402;
	st.global.u64 	[%rd36018], %rd13403;
	st.global.u64 	[%rd36019], %rd13404;
	st.global.u64 	[%rd36020], %rd13405;
	st.global.u64 	[%rd36021], %rd12812;
	ld.global.u64 	%rd13419, [%rd36012];
	ld.global.u64 	%rd13420, [%rd36016];
	ld.global.u64 	%rd13421, [%rd36018];
	ld.global.u64 	%rd13422, [%rd36019];
	ld.global.u64 	%rd13423, [%rd36020];
	// begin inline asm
	add.cc.u64 %rd13419, %rd13419, %rd35997;
	addc.cc.u64 %rd13420, %rd13420, %rd35998;
	addc.cc.u64 %rd13421, %rd13421, %rd35999;
	addc.cc.u64 %rd13422, %rd13422, %rd36000;
	addc.cc.u64 %rd13423, %rd13423, %rd36001;
	addc.u64 %rd12812, %rd12812, %rd36002;
	
	// end inline asm
	st.global.u64 	[%rd36012], %rd13419;
	st.global.u64 	[%rd36016], %rd13420;
	st.global.u64 	[%rd36018], %rd13421;
	st.global.u64 	[%rd36019], %rd13422;
	st.global.u64 	[%rd36020], %rd13423;
	st.global.u64 	[%rd36021], %rd12812;
	ld.global.u64 	%rd13437, [%rd36012];
	ld.global.u64 	%rd13438, [%rd36016];
	ld.global.u64 	%rd13439, [%rd36018];
	ld.global.u64 	%rd13440, [%rd36019];
	ld.global.u64 	%rd13441, [%rd36020];
	// begin inline asm
	add.cc.u64 %rd13437, %rd13437, %rd35997;
	addc.cc.u64 %rd13438, %rd13438, %rd35998;
	addc.cc.u64 %rd13439, %rd13439, %rd35999;
	addc.cc.u64 %rd13440, %rd13440, %rd36000;
	addc.cc.u64 %rd13441, %rd13441, %rd36001;
	addc.u64 %rd12812, %rd12812, %rd36002;
	
	// end inline asm
	st.global.u64 	[%rd36012], %rd13437;
	st.global.u64 	[%rd36016], %rd13438;
	st.global.u64 	[%rd36018], %rd13439;
	st.global.u64 	[%rd36019], %rd13440;
	st.global.u64 	[%rd36020], %rd13441;
	st.global.u64 	[%rd36021], %rd12812;
	ld.global.u64 	%rd13455, [%rd36012];
	ld.global.u64 	%rd13456, [%rd36016];
	ld.global.u64 	%rd13457, [%rd36018];
	ld.global.u64 	%rd13458, [%rd36019];
	ld.global.u64 	%rd13459, [%rd36020];
	// begin inline asm
	add.cc.u64 %rd13455, %rd13455, %rd35997;
	addc.cc.u64 %rd13456, %rd13456, %rd35998;
	addc.cc.u64 %rd13457, %rd13457, %rd35999;
	addc.cc.u64 %rd13458, %rd13458, %rd36000;
	addc.cc.u64 %rd13459, %rd13459, %rd36001;
	addc.u64 %rd12812, %rd12812, %rd36002;
	
	// end inline asm
	st.global.u64 	[%rd36012], %rd13455;
	st.global.u64 	[%rd36016], %rd13456;
	st.global.u64 	[%rd36018], %rd13457;
	st.global.u64 	[%rd36019], %rd13458;
	st.global.u64 	[%rd36020], %rd13459;
	st.global.u64 	[%rd36021], %rd12812;
	ld.global.u64 	%rd13473, [%rd36012];
	ld.global.u64 	%rd13474, [%rd36016];
	ld.global.u64 	%rd13475, [%rd36018];
	ld.global.u64 	%rd13476, [%rd36019];
	ld.global.u64 	%rd13477, [%rd36020];
	// begin inline asm
	add.cc.u64 %rd13473, %rd13473, %rd35997;
	addc.cc.u64 %rd13474, %rd13474, %rd35998;
	addc.cc.u64 %rd13475, %rd13475, %rd35999;
	addc.cc.u64 %rd13476, %rd13476, %rd36000;
	addc.cc.u64 %rd13477, %rd13477, %rd36001;
	addc.u64 %rd12812, %rd12812, %rd36002;
	
	// end inline asm
	st.global.u64 	[%rd36012], %rd13473;
	st.global.u64 	[%rd36016], %rd13474;
	st.global.u64 	[%rd36018], %rd13475;
	st.global.u64 	[%rd36019], %rd13476;
	st.global.u64 	[%rd36020], %rd13477;
	st.global.u64 	[%rd36021], %rd12812;
	ld.global.u64 	%rd13491, [%rd36012];
	ld.global.u64 	%rd13492, [%rd36016];
	ld.global.u64 	%rd13493, [%rd36018];
	ld.global.u64 	%rd13494, [%rd36019];
	ld.global.u64 	%rd13495, [%rd36020];
	// begin inline asm
	add.cc.u64 %rd13491, %rd13491, %rd35997;
	addc.cc.u64 %rd13492, %rd13492, %rd35998;
	addc.cc.u64 %rd13493, %rd13493, %rd35999;
	addc.cc.u64 %rd13494, %rd13494, %rd36000;
	addc.cc.u64 %rd13495, %rd13495, %rd36001;
	addc.u64 %rd12812, %rd12812, %rd36002;
	
	// end inline asm
	st.global.u64 	[%rd36012], %rd13491;
	st.global.u64 	[%rd36016], %rd13492;
	st.global.u64 	[%rd36018], %rd13493;
	st.global.u64 	[%rd36019], %rd13494;
	st.global.u64 	[%rd36020], %rd13495;
	st.global.u64 	[%rd36021], %rd12812;
	ld.global.u64 	%rd13509, [%rd36012];
	ld.global.u64 	%rd13510, [%rd36016];
	ld.global.u64 	%rd13511, [%rd36018];
	ld.global.u64 	%rd13512, [%rd36019];
	ld.global.u64 	%rd13513, [%rd36020];
	// begin inline asm
	add.cc.u64 %rd13509, %rd13509, %rd35997;
	addc.cc.u64 %rd13510, %rd13510, %rd35998;
	addc.cc.u64 %rd13511, %rd13511, %rd35999;
	addc.cc.u64 %rd13512, %rd13512, %rd36000;
	addc.cc.u64 %rd13513, %rd13513, %rd36001;
	addc.u64 %rd12812, %rd12812, %rd36002;
	
	// end inline asm
	st.global.u64 	[%rd36012], %rd13509;
	st.global.u64 	[%rd36016], %rd13510;
	st.global.u64 	[%rd36018], %rd13511;
	st.global.u64 	[%rd36019], %rd13512;
	st.global.u64 	[%rd36020], %rd13513;
	st.global.u64 	[%rd36021], %rd12812;
	ld.global.u64 	%rd13527, [%rd36012];
	ld.global.u64 	%rd13528, [%rd36016];
	ld.global.u64 	%rd13529, [%rd36018];
	ld.global.u64 	%rd13530, [%rd36019];
	ld.global.u64 	%rd13531, [%rd36020];
	// begin inline asm
	add.cc.u64 %rd13527, %rd13527, %rd35997;
	addc.cc.u64 %rd13528, %rd13528, %rd35998;
	addc.cc.u64 %rd13529, %rd13529, %rd35999;
	addc.cc.u64 %rd13530, %rd13530, %rd36000;
	addc.cc.u64 %rd13531, %rd13531, %rd36001;
	addc.u64 %rd12812, %rd12812, %rd36002;
	
	// end inline asm
	st.global.u64 	[%rd36012], %rd13527;
	st.global.u64 	[%rd36016], %rd13528;
	st.global.u64 	[%rd36018], %rd13529;
	st.global.u64 	[%rd36019], %rd13530;
	st.global.u64 	[%rd36020], %rd13531;
	st.global.u64 	[%rd36021], %rd12812;
	ld.global.u64 	%rd13545, [%rd36012];
	ld.global.u64 	%rd13546, [%rd36016];
	ld.global.u64 	%rd13547, [%rd36018];
	ld.global.u64 	%rd13548, [%rd36019];
	ld.global.u64 	%rd13549, [%rd36020];
	// begin inline asm
	add.cc.u64 %rd13545, %rd13545, %rd35997;
	addc.cc.u64 %rd13546, %rd13546, %rd35998;
	addc.cc.u64 %rd13547, %rd13547, %rd35999;
	addc.cc.u64 %rd13548, %rd13548, %rd36000;
	addc.cc.u64 %rd13549, %rd13549, %rd36001;
	addc.u64 %rd12812, %rd12812, %rd36002;
	
	// end inline asm
	st.global.u64 	[%rd36012], %rd13545;
	st.global.u64 	[%rd36016], %rd13546;
	st.global.u64 	[%rd36018], %rd13547;
	st.global.u64 	[%rd36019], %rd13548;
	st.global.u64 	[%rd36020], %rd13549;
	st.global.u64 	[%rd36021], %rd12812;
	ld.global.u64 	%rd13563, [%rd36012];
	ld.global.u64 	%rd13564, [%rd36016];
	ld.global.u64 	%rd13565, [%rd36018];
	ld.global.u64 	%rd13566, [%rd36019];
	ld.global.u64 	%rd13567, [%rd36020];
	// begin inline asm
	add.cc.u64 %rd13563, %rd13563, %rd35997;
	addc.cc.u64 %rd13564, %rd13564, %rd35998;
	addc.cc.u64 %rd13565, %rd13565, %rd35999;
	addc.cc.u64 %rd13566, %rd13566, %rd36000;
	addc.cc.u64 %rd13567, %rd13567, %rd36001;
	addc.u64 %rd12812, %rd12812, %rd36002;
	
	// end inline asm
	st.global.u64 	[%rd36012], %rd13563;
	st.global.u64 	[%rd36016], %rd13564;
	st.global.u64 	[%rd36018], %rd13565;
	st.global.u64 	[%rd36019], %rd13566;
	st.global.u64 	[%rd36020], %rd13567;
	st.global.u64 	[%rd36021], %rd12812;
	ld.global.u64 	%rd13581, [%rd36012];
	ld.global.u64 	%rd13582, [%rd36016];
	ld.global.u64 	%rd13583, [%rd36018];
	ld.global.u64 	%rd13584, [%rd36019];
	ld.global.u64 	%rd13585, [%rd36020];
	// begin inline asm
	add.cc.u64 %rd13581, %rd13581, %rd35997;
	addc.cc.u64 %rd13582, %rd13582, %rd35998;
	addc.cc.u64 %rd13583, %rd13583, %rd35999;
	addc.cc.u64 %rd13584, %rd13584, %rd36000;
	addc.cc.u64 %rd13585, %rd13585, %rd36001;
	addc.u64 %rd12812, %rd12812, %rd36002;
	
	// end inline asm
	st.global.u64 	[%rd36012], %rd13581;
	st.global.u64 	[%rd36016], %rd13582;
	st.global.u64 	[%rd36018], %rd13583;
	st.global.u64 	[%rd36019], %rd13584;
	st.global.u64 	[%rd36020], %rd13585;
	st.global.u64 	[%rd36021], %rd12812;
	ld.global.u64 	%rd13599, [%rd36012];
	ld.global.u64 	%rd13600, [%rd36016];
	ld.global.u64 	%rd13601, [%rd36018];
	ld.global.u64 	%rd13602, [%rd36019];
	ld.global.u64 	%rd13603, [%rd36020];
	// begin inline asm
	add.cc.u64 %rd13599, %rd13599, %rd35997;
	addc.cc.u64 %rd13600, %rd13600, %rd35998;
	addc.cc.u64 %rd13601, %rd13601, %rd35999;
	addc.cc.u64 %rd13602, %rd13602, %rd36000;
	addc.cc.u64 %rd13603, %rd13603, %rd36001;
	addc.u64 %rd12812, %rd12812, %rd36002;
	
	// end inline asm
	st.global.u64 	[%rd36012], %rd13599;
	st.global.u64 	[%rd36016], %rd13600;
	st.global.u64 	[%rd36018], %rd13601;
	st.global.u64 	[%rd36019], %rd13602;
	st.global.u64 	[%rd36020], %rd13603;
	st.global.u64 	[%rd36021], %rd12812;
	ld.global.u64 	%rd13617, [%rd36012];
	ld.global.u64 	%rd13618, [%rd36016];
	ld.global.u64 	%rd13619, [%rd36018];
	ld.global.u64 	%rd13620, [%rd36019];
	ld.global.u64 	%rd13621, [%rd36020];
	// begin inline asm
	add.cc.u64 %rd13617, %rd13617, %rd35997;
	addc.cc.u64 %rd13618, %rd13618, %rd35998;
	addc.cc.u64 %rd13619, %rd13619, %rd35999;
	addc.cc.u64 %rd13620, %rd13620, %rd36000;
	addc.cc.u64 %rd13621, %rd13621, %rd36001;
	addc.u64 %rd12812, %rd12812, %rd36002;
	
	// end inline asm
	st.global.u64 	[%rd36012], %rd13617;
	st.global.u64 	[%rd36016], %rd13618;
	st.global.u64 	[%rd36018], %rd13619;
	st.global.u64 	[%rd36019], %rd13620;
	st.global.u64 	[%rd36020], %rd13621;
	st.global.u64 	[%rd36021], %rd12812;
	ld.global.u64 	%rd13635, [%rd36012];
	ld.global.u64 	%rd13636, [%rd36016];
	ld.global.u64 	%rd13637, [%rd36018];
	ld.global.u64 	%rd13638, [%rd36019];
	ld.global.u64 	%rd13639, [%rd36020];
	// begin inline asm
	add.cc.u64 %rd13635, %rd13635, %rd35997;
	addc.cc.u64 %rd13636, %rd13636, %rd35998;
	addc.cc.u64 %rd13637, %rd13637, %rd35999;
	addc.cc.u64 %rd13638, %rd13638, %rd36000;
	addc.cc.u64 %rd13639, %rd13639, %rd36001;
	addc.u64 %rd12812, %rd12812, %rd36002;
	
	// end inline asm
	st.global.u64 	[%rd36012], %rd13635;
	st.global.u64 	[%rd36016], %rd13636;
	st.global.u64 	[%rd36018], %rd13637;
	st.global.u64 	[%rd36019], %rd13638;
	st.global.u64 	[%rd36020], %rd13639;
	st.global.u64 	[%rd36021], %rd12812;
	ld.global.u64 	%rd13653, [%rd36012];
	ld.global.u64 	%rd13654, [%rd36016];
	ld.global.u64 	%rd13655, [%rd36018];
	ld.global.u64 	%rd13656, [%rd36019];
	ld.global.u64 	%rd13657, [%rd36020];
	// begin inline asm
	add.cc.u64 %rd13653, %rd13653, %rd35997;
	addc.cc.u64 %rd13654, %rd13654, %rd35998;
	addc.cc.u64 %rd13655, %rd13655, %rd35999;
	addc.cc.u64 %rd13656, %rd13656, %rd36000;
	addc.cc.u64 %rd13657, %rd13657, %rd36001;
	addc.u64 %rd12812, %rd12812, %rd36002;
	
	// end inline asm
	st.global.u64 	[%rd36012], %rd13653;
	st.global.u64 	[%rd36016], %rd13654;
	st.global.u64 	[%rd36018], %rd13655;
	st.global.u64 	[%rd36019], %rd13656;
	st.global.u64 	[%rd36020], %rd13657;
	st.global.u64 	[%rd36021], %rd12812;
	ld.global.u64 	%rd13671, [%rd36012];
	ld.global.u64 	%rd13672, [%rd36016];
	ld.global.u64 	%rd13673, [%rd36018];
	ld.global.u64 	%rd13674, [%rd36019];
	ld.global.u64 	%rd13675, [%rd36020];
	// begin inline asm
	add.cc.u64 %rd13671, %rd13671, %rd35997;
	addc.cc.u64 %rd13672, %rd13672, %rd35998;
	addc.cc.u64 %rd13673, %rd13673, %rd35999;
	addc.cc.u64 %rd13674, %rd13674, %rd36000;
	addc.cc.u64 %rd13675, %rd13675, %rd36001;
	addc.u64 %rd12812, %rd12812, %rd36002;
	
	// end inline asm
	st.global.u64 	[%rd36012], %rd13671;
	st.global.u64 	[%rd36016], %rd13672;
	st.global.u64 	[%rd36018], %rd13673;
	st.global.u64 	[%rd36019], %rd13674;
	st.global.u64 	[%rd36020], %rd13675;
	st.global.u64 	[%rd36021], %rd12812;
	ld.global.u64 	%rd13689, [%rd36012];
	ld.global.u64 	%rd13690, [%rd36016];
	ld.global.u64 	%rd13691, [%rd36018];
	ld.global.u64 	%rd13692, [%rd36019];
	ld.global.u64 	%rd13693, [%rd36020];
	// begin inline asm
	add.cc.u64 %rd13689, %rd13689, %rd35997;
	addc.cc.u64 %rd13690, %rd13690, %rd35998;
	addc.cc.u64 %rd13691, %rd13691, %rd35999;
	addc.cc.u64 %rd13692, %rd13692, %rd36000;
	addc.cc.u64 %rd13693, %rd13693, %rd36001;
	addc.u64 %rd12812, %rd12812, %rd36002;
	
	// end inline asm
	st.global.u64 	[%rd36012], %rd13689;
	st.global.u64 	[%rd36016], %rd13690;
	st.global.u64 	[%rd36018], %rd13691;
	st.global.u64 	[%rd36019], %rd13692;
	st.global.u64 	[%rd36020], %rd13693;
	st.global.u64 	[%rd36021], %rd12812;
	ld.global.u64 	%rd13707, [%rd36012];
	ld.global.u64 	%rd13708, [%rd36016];
	ld.global.u64 	%rd13709, [%rd36018];
	ld.global.u64 	%rd13710, [%rd36019];
	ld.global.u64 	%rd13711, [%rd36020];
	// begin inline asm
	add.cc.u64 %rd13707, %rd13707, %rd35997;
	addc.cc.u64 %rd13708, %rd13708, %rd35998;
	addc.cc.u64 %rd13709, %rd13709, %rd35999;
	addc.cc.u64 %rd13710, %rd13710, %rd36000;
	addc.cc.u64 %rd13711, %rd13711, %rd36001;
	addc.u64 %rd12812, %rd12812, %rd36002;
	
	// end inline asm
	st.global.u64 	[%rd36012], %rd13707;
	st.global.u64 	[%rd36016], %rd13708;
	st.global.u64 	[%rd36018], %rd13709;
	st.global.u64 	[%rd36019], %rd13710;
	st.global.u64 	[%rd36020], %rd13711;
	st.global.u64 	[%rd36021], %rd12812;
	ld.global.u64 	%rd13725, [%rd36012];
	ld.global.u64 	%rd13726, [%rd36016];
	ld.global.u64 	%rd13727, [%rd36018];
	ld.global.u64 	%rd13728, [%rd36019];
	ld.global.u64 	%rd13729, [%rd36020];
	// begin inline asm
	add.cc.u64 %rd13725, %rd13725, %rd35997;
	addc.cc.u64 %rd13726, %rd13726, %rd35998;
	addc.cc.u64 %rd13727, %rd13727, %rd35999;
	addc.cc.u64 %rd13728, %rd13728, %rd36000;
	addc.cc.u64 %rd13729, %rd13729, %rd36001;
	addc.u64 %rd12812, %rd12812, %rd36002;
	
	// end inline asm
	st.global.u64 	[%rd36012], %rd13725;
	st.global.u64 	[%rd36016], %rd13726;
	st.global.u64 	[%rd36018], %rd13727;
	st.global.u64 	[%rd36019], %rd13728;
	st.global.u64 	[%rd36020], %rd13729;
	st.global.u64 	[%rd36021], %rd12812;
	ld.global.u64 	%rd13743, [%rd36012];
	ld.global.u64 	%rd13744, [%rd36016];
	ld.global.u64 	%rd13745, [%rd36018];
	ld.global.u64 	%rd13746, [%rd36019];
	ld.global.u64 	%rd13747, [%rd36020];
	// begin inline asm
	add.cc.u64 %rd13743, %rd13743, %rd35997;
	addc.cc.u64 %rd13744, %rd13744, %rd35998;
	addc.cc.u64 %rd13745, %rd13745, %rd35999;
	addc.cc.u64 %rd13746, %rd13746, %rd36000;
	addc.cc.u64 %rd13747, %rd13747, %rd36001;
	addc.u64 %rd12812, %rd12812, %rd36002;
	
	// end inline asm
	st.global.u64 	[%rd36012], %rd13743;
	st.global.u64 	[%rd36016], %rd13744;
	st.global.u64 	[%rd36018], %rd13745;
	st.global.u64 	[%rd36019], %rd13746;
	st.global.u64 	[%rd36020], %rd13747;
	st.global.u64 	[%rd36021], %rd12812;
	ld.global.u64 	%rd13761, [%rd36012];
	ld.global.u64 	%rd13762, [%rd36016];
	ld.global.u64 	%rd13763, [%rd36018];
	ld.global.u64 	%rd13764, [%rd36019];
	ld.global.u64 	%rd13765, [%rd36020];
	// begin inline asm
	add.cc.u64 %rd13761, %rd13761, %rd35997;
	addc.cc.u64 %rd13762, %rd13762, %rd35998;
	addc.cc.u64 %rd13763, %rd13763, %rd35999;
	addc.cc.u64 %rd13764, %rd13764, %rd36000;
	addc.cc.u64 %rd13765, %rd13765, %rd36001;
	addc.u64 %rd12812, %rd12812, %rd36002;
	
	// end inline asm
	st.global.u64 	[%rd36012], %rd13761;
	st.global.u64 	[%rd36016], %rd13762;
	st.global.u64 	[%rd36018], %rd13763;
	st.global.u64 	[%rd36019], %rd13764;
	st.global.u64 	[%rd36020], %rd13765;
	st.global.u64 	[%rd36021], %rd12812;
	ld.global.u64 	%rd13779, [%rd36012];
	ld.global.u64 	%rd13780, [%rd36016];
	ld.global.u64 	%rd13781, [%rd36018];
	ld.global.u64 	%rd13782, [%rd36019];
	ld.global.u64 	%rd13783, [%rd36020];
	// begin inline asm
	add.cc.u64 %rd13779, %rd13779, %rd35997;
	addc.cc.u64 %rd13780, %rd13780, %rd35998;
	addc.cc.u64 %rd13781, %rd13781, %rd35999;
	addc.cc.u64 %rd13782, %rd13782, %rd36000;
	addc.cc.u64 %rd13783, %rd13783, %rd36001;
	addc.u64 %rd12812, %rd12812, %rd36002;
	
	// end inline asm
	st.global.u64 	[%rd36012], %rd13779;
	st.global.u64 	[%rd36016], %rd13780;
	st.global.u64 	[%rd36018], %rd13781;
	st.global.u64 	[%rd36019], %rd13782;
	st.global.u64 	[%rd36020], %rd13783;
	st.global.u64 	[%rd36021], %rd12812;
	ld.global.u64 	%rd13797, [%rd36012];
	ld.global.u64 	%rd13798, [%rd36016];
	ld.global.u64 	%rd13799, [%rd36018];
	ld.global.u64 	%rd13800, [%rd36019];
	ld.global.u64 	%rd13801, [%rd36020];
	// begin inline asm
	add.cc.u64 %rd13797, %rd13797, %rd35997;
	addc.cc.u64 %rd13798, %rd13798, %rd35998;
	addc.cc.u64 %rd13799, %rd13799, %rd35999;
	addc.cc.u64 %rd13800, %rd13800, %rd36000;
	addc.cc.u64 %rd13801, %rd13801, %rd36001;
	addc.u64 %rd12812, %rd12812, %rd36002;
	
	// end inline asm
	st.global.u64 	[%rd36012], %rd13797;
	st.global.u64 	[%rd36016], %rd13798;
	st.global.u64 	[%rd36018], %rd13799;
	st.global.u64 	[%rd36019], %rd13800;
	st.global.u64 	[%rd36020], %rd13801;
	st.global.u64 	[%rd36021], %rd12812;
	ld.global.u64 	%rd13815, [%rd36012];
	ld.global.u64 	%rd13816, [%rd36016];
	ld.global.u64 	%rd13817, [%rd36018];
	ld.global.u64 	%rd13818, [%rd36019];
	ld.global.u64 	%rd13819, [%rd36020];
	// begin inline asm
	add.cc.u64 %rd13815, %rd13815, %rd35997;
	addc.cc.u64 %rd13816, %rd13816, %rd35998;
	addc.cc.u64 %rd13817, %rd13817, %rd35999;
	addc.cc.u64 %rd13818, %rd13818, %rd36000;
	addc.cc.u64 %rd13819, %rd13819, %rd36001;
	addc.u64 %rd12812, %rd12812, %rd36002;
	
	// end inline asm
	st.global.u64 	[%rd36012], %rd13815;
	st.global.u64 	[%rd36016], %rd13816;
	st.global.u64 	[%rd36018], %rd13817;
	st.global.u64 	[%rd36019], %rd13818;
	st.global.u64 	[%rd36020], %rd13819;
	st.global.u64 	[%rd36021], %rd12812;
	ld.global.u64 	%rd13833, [%rd36012];
	ld.global.u64 	%rd13834, [%rd36016];
	ld.global.u64 	%rd13835, [%rd36018];
	ld.global.u64 	%rd13836, [%rd36019];
	ld.global.u64 	%rd13837, [%rd36020];
	// begin inline asm
	add.cc.u64 %rd13833, %rd13833, %rd35997;
	addc.cc.u64 %rd13834, %rd13834, %rd35998;
	addc.cc.u64 %rd13835, %rd13835, %rd35999;
	addc.cc.u64 %rd13836, %rd13836, %rd36000;
	addc.cc.u64 %rd13837, %rd13837, %rd36001;
	addc.u64 %rd12812, %rd12812, %rd36002;
	
	// end inline asm
	st.global.u64 	[%rd36012], %rd13833;
	st.global.u64 	[%rd36016], %rd13834;
	st.global.u64 	[%rd36018], %rd13835;
	st.global.u64 	[%rd36019], %rd13836;
	st.global.u64 	[%rd36020], %rd13837;
	st.global.u64 	[%rd36021], %rd12812;
	ld.global.u64 	%rd13851, [%rd36012];
	ld.global.u64 	%rd13852, [%rd36016];
	ld.global.u64 	%rd13853, [%rd36018];
	ld.global.u64 	%rd13854, [%rd36019];
	ld.global.u64 	%rd13855, [%rd36020];
	// begin inline asm
	add.cc.u64 %rd13851, %rd13851, %rd35997;
	addc.cc.u64 %rd13852, %rd13852, %rd35998;
	addc.cc.u64 %rd13853, %rd13853, %rd35999;
	addc.cc.u64 %rd13854, %rd13854, %rd36000;
	addc.cc.u64 %rd13855, %rd13855, %rd36001;
	addc.u64 %rd12812, %rd12812, %rd36002;
	
	// end inline asm
	st.global.u64 	[%rd36012], %rd13851;
	st.global.u64 	[%rd36016], %rd13852;
	st.global.u64 	[%rd36018], %rd13853;
	st.global.u64 	[%rd36019], %rd13854;
	st.global.u64 	[%rd36020], %rd13855;
	st.global.u64 	[%rd36021], %rd12812;
	ld.global.u64 	%rd13869, [%rd36012];
	ld.global.u64 	%rd13870, [%rd36016];
	ld.global.u64 	%rd13871, [%rd36018];
	ld.global.u64 	%rd13872, [%rd36019];
	ld.global.u64 	%rd13873, [%rd36020];
	// begin inline asm
	add.cc.u64 %rd13869, %rd13869, %rd35997;
	addc.cc.u64 %rd13870, %rd13870, %rd35998;
	addc.cc.u64 %rd13871, %rd13871, %rd35999;
	addc.cc.u64 %rd13872, %rd13872, %rd36000;
	addc.cc.u64 %rd13873, %rd13873, %rd36001;
	addc.u64 %rd12812, %rd12812, %rd36002;
	
	// end inline asm
	st.global.u64 	[%rd36012], %rd13869;
	st.global.u64 	[%rd36016], %rd13870;
	st.global.u64 	[%rd36018], %rd13871;
	st.global.u64 	[%rd36019], %rd13872;
	st.global.u64 	[%rd36020], %rd13873;
	st.global.u64 	[%rd36021], %rd12812;
	ld.global.u64 	%rd13887, [%rd36012];
	ld.global.u64 	%rd13888, [%rd36016];
	ld.global.u64 	%rd13889, [%rd36018];
	ld.global.u64 	%rd13890, [%rd36019];
	ld.global.u64 	%rd13891, [%rd36020];
	// begin inline asm
	add.cc.u64 %rd13887, %rd13887, %rd35997;
	addc.cc.u64 %rd13888, %rd13888, %rd35998;
	addc.cc.u64 %rd13889, %rd13889, %rd35999;
	addc.cc.u64 %rd13890, %rd13890, %rd36000;
	addc.cc.u64 %rd13891, %rd13891, %rd36001;
	addc.u64 %rd12812, %rd12812, %rd36002;
	
	// end inline asm
	st.global.u64 	[%rd36012], %rd13887;
	st.global.u64 	[%rd36016], %rd13888;
	st.global.u64 	[%rd36018], %rd13889;
	st.global.u64 	[%rd36019], %rd13890;
	st.global.u64 	[%rd36020], %rd13891;
	st.global.u64 	[%rd36021], %rd12812;
	ld.global.u64 	%rd13905, [%rd36012];
	ld.global.u64 	%rd13906, [%rd36016];
	ld.global.u64 	%rd13907, [%rd36018];
	ld.global.u64 	%rd13908, [%rd36019];
	ld.global.u64 	%rd13909, [%rd36020];
	// begin inline asm
	add.cc.u64 %rd13905, %rd13905, %rd35997;
	addc.cc.u64 %rd13906, %rd13906, %rd35998;
	addc.cc.u64 %rd13907, %rd13907, %rd35999;
	addc.cc.u64 %rd13908, %rd13908, %rd36000;
	addc.cc.u64 %rd13909, %rd13909, %rd36001;
	addc.u64 %rd12812, %rd12812, %rd36002;
	
	// end inline asm
	st.global.u64 	[%rd36012], %rd13905;
	st.global.u64 	[%rd36016], %rd13906;
	st.global.u64 	[%rd36018], %rd13907;
	st.global.u64 	[%rd36019], %rd13908;
	st.global.u64 	[%rd36020], %rd13909;
	st.global.u64 	[%rd36021], %rd12812;
	ld.global.u64 	%rd13923, [%rd36012];
	ld.global.u64 	%rd13924, [%rd36016];
	ld.global.u64 	%rd13925, [%rd36018];
	ld.global.u64 	%rd13926, [%rd36019];
	ld.global.u64 	%rd13927, [%rd36020];
	// begin inline asm
	add.cc.u64 %rd13923, %rd13923, %rd35997;
	addc.cc.u64 %rd13924, %rd13924, %rd35998;
	addc.cc.u64 %rd13925, %rd13925, %rd35999;
	addc.cc.u64 %rd13926, %rd13926, %rd36000;
	addc.cc.u64 %rd13927, %rd13927, %rd36001;
	addc.u64 %rd12812, %rd12812, %rd36002;
	
	// end inline asm
	st.global.u64 	[%rd36012], %rd13923;
	st.global.u64 	[%rd36016], %rd13924;
	st.global.u64 	[%rd36018], %rd13925;
	st.global.u64 	[%rd36019], %rd13926;
	st.global.u64 	[%rd36020], %rd13927;
	st.global.u64 	[%rd36021], %rd12812;
	ld.global.u64 	%rd13941, [%rd36012];
	ld.global.u64 	%rd13942, [%rd36016];
	ld.global.u64 	%rd13943, [%rd36018];
	ld.global.u64 	%rd13944, [%rd36019];
	ld.global.u64 	%rd13945, [%rd36020];
	// begin inline asm
	add.cc.u64 %rd13941, %rd13941, %rd35997;
	addc.cc.u64 %rd13942, %rd13942, %rd35998;
	addc.cc.u64 %rd13943, %rd13943, %rd35999;
	addc.cc.u64 %rd13944, %rd13944, %rd36000;
	addc.cc.u64 %rd13945, %rd13945, %rd36001;
	addc.u64 %rd12812, %rd12812, %rd36002;
	
	// end inline asm
	st.global.u64 	[%rd36012], %rd13941;
	st.global.u64 	[%rd36016], %rd13942;
	st.global.u64 	[%rd36018], %rd13943;
	st.global.u64 	[%rd36019], %rd13944;
	st.global.u64 	[%rd36020], %rd13945;
	st.global.u64 	[%rd36021], %rd12812;
	ld.global.u64 	%rd13959, [%rd36012];
	ld.global.u64 	%rd13960, [%rd36016];
	ld.global.u64 	%rd13961, [%rd36018];
	ld.global.u64 	%rd13962, [%rd36019];
	ld.global.u64 	%rd13963, [%rd36020];
	// begin inline asm
	add.cc.u64 %rd13959, %rd13959, %rd35997;
	addc.cc.u64 %rd13960, %rd13960, %rd35998;
	addc.cc.u64 %rd13961, %rd13961, %rd35999;
	addc.cc.u64 %rd13962, %rd13962, %rd36000;
	addc.cc.u64 %rd13963, %rd13963, %rd36001;
	addc.u64 %rd12812, %rd12812, %rd36002;
	
	// end inline asm
	st.global.u64 	[%rd36012], %rd13959;
	st.global.u64 	[%rd36016], %rd13960;
	st.global.u64 	[%rd36018], %rd13961;
	st.global.u64 	[%rd36019], %rd13962;
	st.global.u64 	[%rd36020], %rd13963;
	st.global.u64 	[%rd36021], %rd12812;
	ld.global.u64 	%rd13977, [%rd36012];
	ld.global.u64 	%rd13978, [%rd36016];
	ld.global.u64 	%rd13979, [%rd36018];
	ld.global.u64 	%rd13980, [%rd36019];
	ld.global.u64 	%rd13981, [%rd36020];
	// begin inline asm
	add.cc.u64 %rd13977, %rd13977, %rd35997;
	addc.cc.u64 %rd13978, %rd13978, %rd35998;
	addc.cc.u64 %rd13979, %rd13979, %rd35999;
	addc.cc.u64 %rd13980, %rd13980, %rd36000;
	addc.cc.u64 %rd13981, %rd13981, %rd36001;
	addc.u64 %rd12812, %rd12812, %rd36002;
	
	// end inline asm
	st.global.u64 	[%rd36012], %rd13977;
	st.global.u64 	[%rd36016], %rd13978;
	st.global.u64 	[%rd36018], %rd13979;
	st.global.u64 	[%rd36019], %rd13980;
	st.global.u64 	[%rd36020], %rd13981;
	st.global.u64 	[%rd36021], %rd12812;
	ld.global.u64 	%rd13995, [%rd36012];
	ld.global.u64 	%rd13996, [%rd36016];
	ld.global.u64 	%rd13997, [%rd36018];
	ld.global.u64 	%rd13998, [%rd36019];
	ld.global.u64 	%rd13999, [%rd36020];
	// begin inline asm
	add.cc.u64 %rd13995, %rd13995, %rd35997;
	addc.cc.u64 %rd13996, %rd13996, %rd35998;
	addc.cc.u64 %rd13997, %rd13997, %rd35999;
	addc.cc.u64 %rd13998, %rd13998, %rd36000;
	addc.cc.u64 %rd13999, %rd13999, %rd36001;
	addc.u64 %rd12812, %rd12812, %rd36002;
	
	// end inline asm
	st.global.u64 	[%rd36012], %rd13995;
	st.global.u64 	[%rd36016], %rd13996;
	st.global.u64 	[%rd36018], %rd13997;
	st.global.u64 	[%rd36019], %rd13998;
	st.global.u64 	[%rd36020], %rd13999;
	st.global.u64 	[%rd36021], %rd12812;
	ld.global.u64 	%rd14013, [%rd36012];
	ld.global.u64 	%rd14014, [%rd36016];
	ld.global.u64 	%rd14015, [%rd36018];
	ld.global.u64 	%rd14016, [%rd36019];
	ld.global.u64 	%rd14017, [%rd36020];
	// begin inline asm
	add.cc.u64 %rd14013, %rd14013, %rd35997;
	addc.cc.u64 %rd14014, %rd14014, %rd35998;
	addc.cc.u64 %rd14015, %rd14015, %rd35999;
	addc.cc.u64 %rd14016, %rd14016, %rd36000;
	addc.cc.u64 %rd14017, %rd14017, %rd36001;
	addc.u64 %rd12812, %rd12812, %rd36002;
	
	// end inline asm
	st.global.u64 	[%rd36012], %rd14013;
	st.global.u64 	[%rd36016], %rd14014;
	st.global.u64 	[%rd36018], %rd14015;
	st.global.u64 	[%rd36019], %rd14016;
	st.global.u64 	[%rd36020], %rd14017;
	st.global.u64 	[%rd36021], %rd12812;
	ld.global.u64 	%rd14031, [%rd36012];
	ld.global.u64 	%rd14032, [%rd36016];
	ld.global.u64 	%rd14033, [%rd36018];
	ld.global.u64 	%rd14034, [%rd36019];
	ld.global.u64 	%rd14035, [%rd36020];
	// begin inline asm
	add.cc.u64 %rd14031, %rd14031, %rd35997;
	addc.cc.u64 %rd14032, %rd14032, %rd35998;
	addc.cc.u64 %rd14033, %rd14033, %rd35999;
	addc.cc.u64 %rd14034, %rd14034, %rd36000;
	addc.cc.u64 %rd14035, %rd14035, %rd36001;
	addc.u64 %rd12812, %rd12812, %rd36002;
	
	// end inline asm
	st.global.u64 	[%rd36012], %rd14031;
	st.global.u64 	[%rd36016], %rd14032;
	st.global.u64 	[%rd36018], %rd14033;
	st.global.u64 	[%rd36019], %rd14034;
	st.global.u64 	[%rd36020], %rd14035;
	st.global.u64 	[%rd36021], %rd12812;
	ld.global.u64 	%rd14049, [%rd36012];
	ld.global.u64 	%rd14050, [%rd36016];
	ld.global.u64 	%rd14051, [%rd36018];
	ld.global.u64 	%rd14052, [%rd36019];
	ld.global.u64 	%rd14053, [%rd36020];
	// begin inline asm
	add.cc.u64 %rd14049, %rd14049, %rd35997;
	addc.cc.u64 %rd14050, %rd14050, %rd35998;
	addc.cc.u64 %rd14051, %rd14051, %rd35999;
	addc.cc.u64 %rd14052, %rd14052, %rd36000;
	addc.cc.u64 %rd14053, %rd14053, %rd36001;
	addc.u64 %rd12812, %rd12812, %rd36002;
	
	// end inline asm
	st.global.u64 	[%rd36012], %rd14049;
	st.global.u64 	[%rd36016], %rd14050;
	st.global.u64 	[%rd36018], %rd14051;
	st.global.u64 	[%rd36019], %rd14052;
	st.global.u64 	[%rd36020], %rd14053;
	st.global.u64 	[%rd36021], %rd12812;
	ld.global.u64 	%rd14067, [%rd36012];
	ld.global.u64 	%rd14068, [%rd36016];
	ld.global.u64 	%rd14069, [%rd36018];
	ld.global.u64 	%rd14070, [%rd36019];
	ld.global.u64 	%rd14071, [%rd36020];
	// begin inline asm
	add.cc.u64 %rd14067, %rd14067, %rd35997;
	addc.cc.u64 %rd14068, %rd14068, %rd35998;
	addc.cc.u64 %rd14069, %rd14069, %rd35999;
	addc.cc.u64 %rd14070, %rd14070, %rd36000;
	addc.cc.u64 %rd14071, %rd14071, %rd36001;
	addc.u64 %rd12812, %rd12812, %rd36002;
	
	// end inline asm
	st.global.u64 	[%rd36012], %rd14067;
	st.global.u64 	[%rd36016], %rd14068;
	st.global.u64 	[%rd36018], %rd14069;
	st.global.u64 	[%rd36019], %rd14070;
	st.global.u64 	[%rd36020], %rd14071;
	st.global.u64 	[%rd36021], %rd12812;
	ld.global.u64 	%rd14085, [%rd36012];
	ld.global.u64 	%rd14086, [%rd36016];
	ld.global.u64 	%rd14087, [%rd36018];
	ld.global.u64 	%rd14088, [%rd36019];
	ld.global.u64 	%rd14089, [%rd36020];
	// begin inline asm
	add.cc.u64 %rd14085, %rd14085, %rd35997;
	addc.cc.u64 %rd14086, %rd14086, %rd35998;
	addc.cc.u64 %rd14087, %rd14087, %rd35999;
	addc.cc.u64 %rd14088, %rd14088, %rd36000;
	addc.cc.u64 %rd14089, %rd14089, %rd36001;
	addc.u64 %rd12812, %rd12812, %rd36002;
	
	// end inline asm
	st.global.u64 	[%rd36012], %rd14085;
	st.global.u64 	[%rd36016], %rd14086;
	st.global.u64 	[%rd36018], %rd14087;
	st.global.u64 	[%rd36019], %rd14088;
	st.global.u64 	[%rd36020], %rd14089;
	st.global.u64 	[%rd36021], %rd12812;
	ld.global.u64 	%rd14103, [%rd36012];
	ld.global.u64 	%rd14104, [%rd36016];
	ld.global.u64 	%rd14105, [%rd36018];
	ld.global.u64 	%rd14106, [%rd36019];
	ld.global.u64 	%rd14107, [%rd36020];
	// begin inline asm
	add.cc.u64 %rd14103, %rd14103, %rd35997;
	addc.cc.u64 %rd14104, %rd14104, %rd35998;
	addc.cc.u64 %rd14105, %rd14105, %rd35999;
	addc.cc.u64 %rd14106, %rd14106, %rd36000;
	addc.cc.u64 %rd14107, %rd14107, %rd36001;
	addc.u64 %rd12812, %rd12812, %rd36002;
	
	// end inline asm
	st.global.u64 	[%rd36012], %rd14103;
	st.global.u64 	[%rd36016], %rd14104;
	st.global.u64 	[%rd36018], %rd14105;
	st.global.u64 	[%rd36019], %rd14106;
	st.global.u64 	[%rd36020], %rd14107;
	st.global.u64 	[%rd36021], %rd12812;
	ld.global.u64 	%rd14121, [%rd36012];
	ld.global.u64 	%rd14122, [%rd36016];
	ld.global.u64 	%rd14123, [%rd36018];
	ld.global.u64 	%rd14124, [%rd36019];
	ld.global.u64 	%rd14125, [%rd36020];
	// begin inline asm
	add.cc.u64 %rd14121, %rd14121, %rd35997;
	addc.cc.u64 %rd14122, %rd14122, %rd35998;
	addc.cc.u64 %rd14123, %rd14123, %rd35999;
	addc.cc.u64 %rd14124, %rd14124, %rd36000;
	addc.cc.u64 %rd14125, %rd14125, %rd36001;
	addc.u64 %rd12812, %rd12812, %rd36002;
	
	// end inline asm
	st.global.u64 	[%rd36012], %rd14121;
	st.global.u64 	[%rd36016], %rd14122;
	st.global.u64 	[%rd36018], %rd14123;
	st.global.u64 	[%rd36019], %rd14124;
	st.global.u64 	[%rd36020], %rd14125;
	st.global.u64 	[%rd36021], %rd12812;
	ld.global.u64 	%rd14139, [%rd36012];
	ld.global.u64 	%rd14140, [%rd36016];
	ld.global.u64 	%rd14141, [%rd36018];
	ld.global.u64 	%rd14142, [%rd36019];
	ld.global.u64 	%rd14143, [%rd36020];
	// begin inline asm
	add.cc.u64 %rd14139, %rd14139, %rd35997;
	addc.cc.u64 %rd14140, %rd14140, %rd35998;
	addc.cc.u64 %rd14141, %rd14141, %rd35999;
	addc.cc.u64 %rd14142, %rd14142, %rd36000;
	addc.cc.u64 %rd14143, %rd14143, %rd36001;
	addc.u64 %rd12812, %rd12812, %rd36002;
	
	// end inline asm
	st.global.u64 	[%rd36012], %rd14139;
	st.global.u64 	[%rd36016], %rd14140;
	st.global.u64 	[%rd36018], %rd14141;
	st.global.u64 	[%rd36019], %rd14142;
	st.global.u64 	[%rd36020], %rd14143;
	st.global.u64 	[%rd36021], %rd12812;
	ld.global.u64 	%rd14157, [%rd36012];
	ld.global.u64 	%rd14158, [%rd36016];
	ld.global.u64 	%rd14159, [%rd36018];
	ld.global.u64 	%rd14160, [%rd36019];
	ld.global.u64 	%rd14161, [%rd36020];
	// begin inline asm
	add.cc.u64 %rd14157, %rd14157, %rd35997;
	addc.cc.u64 %rd14158, %rd14158, %rd35998;
	addc.cc.u64 %rd14159, %rd14159, %rd35999;
	addc.cc.u64 %rd14160, %rd14160, %rd36000;
	addc.cc.u64 %rd14161, %rd14161, %rd36001;
	addc.u64 %rd12812, %rd12812, %rd36002;
	
	// end inline asm
	st.global.u64 	[%rd36012], %rd14157;
	st.global.u64 	[%rd36016], %rd14158;
	st.global.u64 	[%rd36018], %rd14159;
	st.global.u64 	[%rd36019], %rd14160;
	st.global.u64 	[%rd36020], %rd14161;
	st.global.u64 	[%rd36021], %rd12812;
	ld.global.u64 	%rd14175, [%rd36012];
	ld.global.u64 	%rd14176, [%rd36016];
	ld.global.u64 	%rd14177, [%rd36018];
	ld.global.u64 	%rd14178, [%rd36019];
	ld.global.u64 	%rd14179, [%rd36020];
	// begin inline asm
	add.cc.u64 %rd14175, %rd14175, %rd35997;
	addc.cc.u64 %rd14176, %rd14176, %rd35998;
	addc.cc.u64 %rd14177, %rd14177, %rd35999;
	addc.cc.u64 %rd14178, %rd14178, %rd36000;
	addc.cc.u64 %rd14179, %rd14179, %rd36001;
	addc.u64 %rd12812, %rd12812, %rd36002;
	
	// end inline asm
	st.global.u64 	[%rd36012], %rd14175;
	st.global.u64 	[%rd36016], %rd14176;
	st.global.u64 	[%rd36018], %rd14177;
	st.global.u64 	[%rd36019], %rd14178;
	st.global.u64 	[%rd36020], %rd14179;
	st.global.u64 	[%rd36021], %rd12812;
	ld.global.u64 	%rd14193, [%rd36012];
	ld.global.u64 	%rd14194, [%rd36016];
	ld.global.u64 	%rd14195, [%rd36018];
	ld.global.u64 	%rd14196, [%rd36019];
	ld.global.u64 	%rd14197, [%rd36020];
	// begin inline asm
	add.cc.u64 %rd14193, %rd14193, %rd35997;
	addc.cc.u64 %rd14194, %rd14194, %rd35998;
	addc.cc.u64 %rd14195, %rd14195, %rd35999;
	addc.cc.u64 %rd14196, %rd14196, %rd36000;
	addc.cc.u64 %rd14197, %rd14197, %rd36001;
	addc.u64 %rd12812, %rd12812, %rd36002;
	
	// end inline asm
	st.global.u64 	[%rd36012], %rd14193;
	st.global.u64 	[%rd36016], %rd14194;
	st.global.u64 	[%rd36018], %rd14195;
	st.global.u64 	[%rd36019], %rd14196;
	st.global.u64 	[%rd36020], %rd14197;
	st.global.u64 	[%rd36021], %rd12812;
	ld.global.u64 	%rd14211, [%rd36012];
	ld.global.u64 	%rd14212, [%rd36016];
	ld.global.u64 	%rd14213, [%rd36018];
	ld.global.u64 	%rd14214, [%rd36019];
	ld.global.u64 	%rd14215, [%rd36020];
	// begin inline asm
	add.cc.u64 %rd14211, %rd14211, %rd35997;
	addc.cc.u64 %rd14212, %rd14212, %rd35998;
	addc.cc.u64 %rd14213, %rd14213, %rd35999;
	addc.cc.u64 %rd14214, %rd14214, %rd36000;
	addc.cc.u64 %rd14215, %rd14215, %rd36001;
	addc.u64 %rd12812, %rd12812, %rd36002;
	
	// end inline asm
	st.global.u64 	[%rd36012], %rd14211;
	st.global.u64 	[%rd36016], %rd14212;
	st.global.u64 	[%rd36018], %rd14213;
	st.global.u64 	[%rd36019], %rd14214;
	st.global.u64 	[%rd36020], %rd14215;
	st.global.u64 	[%rd36021], %rd12812;
	ld.global.u64 	%rd14229, [%rd36012];
	ld.global.u64 	%rd14230, [%rd36016];
	ld.global.u64 	%rd14231, [%rd36018];
	ld.global.u64 	%rd14232, [%rd36019];
	ld.global.u64 	%rd14233, [%rd36020];
	// begin inline asm
	add.cc.u64 %rd14229, %rd14229, %rd35997;
	addc.cc.u64 %rd14230, %rd14230, %rd35998;
	addc.cc.u64 %rd14231, %rd14231, %rd35999;
	addc.cc.u64 %rd14232, %rd14232, %rd36000;
	addc.cc.u64 %rd14233, %rd14233, %rd36001;
	addc.u64 %rd12812, %rd12812, %rd36002;
	
	// end inline asm
	st.global.u64 	[%rd36012], %rd14229;
	st.global.u64 	[%rd36016], %rd14230;
	st.global.u64 	[%rd36018], %rd14231;
	st.global.u64 	[%rd36019], %rd14232;
	st.global.u64 	[%rd36020], %rd14233;
	st.global.u64 	[%rd36021], %rd12812;
	ld.global.u64 	%rd14247, [%rd36012];
	ld.global.u64 	%rd14248, [%rd36016];
	ld.global.u64 	%rd14249, [%rd36018];
	ld.global.u64 	%rd14250, [%rd36019];
	ld.global.u64 	%rd14251, [%rd36020];
	// begin inline asm
	add.cc.u64 %rd14247, %rd14247, %rd35997;
	addc.cc.u64 %rd14248, %rd14248, %rd35998;
	addc.cc.u64 %rd14249, %rd14249, %rd35999;
	addc.cc.u64 %rd14250, %rd14250, %rd36000;
	addc.cc.u64 %rd14251, %rd14251, %rd36001;
	addc.u64 %rd12812, %rd12812, %rd36002;
	
	// end inline asm
	st.global.u64 	[%rd36012], %rd14247;
	st.global.u64 	[%rd36016], %rd14248;
	st.global.u64 	[%rd36018], %rd14249;
	st.global.u64 	[%rd36019], %rd14250;
	st.global.u64 	[%rd36020], %rd14251;
	st.global.u64 	[%rd36021], %rd12812;
	ld.global.u64 	%rd14265, [%rd36012];
	ld.global.u64 	%rd14266, [%rd36016];
	ld.global.u64 	%rd14267, [%rd36018];
	ld.global.u64 	%rd14268, [%rd36019];
	ld.global.u64 	%rd14269, [%rd36020];
	// begin inline asm
	add.cc.u64 %rd14265, %rd14265, %rd35997;
	addc.cc.u64 %rd14266, %rd14266, %rd35998;
	addc.cc.u64 %rd14267, %rd14267, %rd35999;
	addc.cc.u64 %rd14268, %rd14268, %rd36000;
	addc.cc.u64 %rd14269, %rd14269, %rd36001;
	addc.u64 %rd12812, %rd12812, %rd36002;
	
	// end inline asm
	st.global.u64 	[%rd36012], %rd14265;
	st.global.u64 	[%rd36016], %rd14266;
	st.global.u64 	[%rd36018], %rd14267;
	st.global.u64 	[%rd36019], %rd14268;
	st.global.u64 	[%rd36020], %rd14269;
	st.global.u64 	[%rd36021], %rd12812;
	ld.global.u64 	%rd14283, [%rd36012];
	ld.global.u64 	%rd14284, [%rd36016];
	ld.global.u64 	%rd14285, [%rd36018];
	ld.global.u64 	%rd14286, [%rd36019];
	ld.global.u64 	%rd14287, [%rd36020];
	// begin inline asm
	add.cc.u64 %rd14283, %rd14283, %rd35997;
	addc.cc.u64 %rd14284, %rd14284, %rd35998;
	addc.cc.u64 %rd14285, %rd14285, %rd35999;
	addc.cc.u64 %rd14286, %rd14286, %rd36000;
	addc.cc.u64 %rd14287, %rd14287, %rd36001;
	addc.u64 %rd12812, %rd12812, %rd36002;
	
	// end inline asm
	st.global.u64 	[%rd36012], %rd14283;
	st.global.u64 	[%rd36016], %rd14284;
	st.global.u64 	[%rd36018], %rd14285;
	st.global.u64 	[%rd36019], %rd14286;
	st.global.u64 	[%rd36020], %rd14287;
	st.global.u64 	[%rd36021], %rd12812;
	ld.global.u64 	%rd14301, [%rd36012];
	ld.global.u64 	%rd14302, [%rd36016];
	ld.global.u64 	%rd14303, [%rd36018];
	ld.global.u64 	%rd14304, [%rd36019];
	ld.global.u64 	%rd14305, [%rd36020];
	// begin inline asm
	add.cc.u64 %rd14301, %rd14301, %rd35997;
	addc.cc.u64 %rd14302, %rd14302, %rd35998;
	addc.cc.u64 %rd14303, %rd14303, %rd35999;
	addc.cc.u64 %rd14304, %rd14304, %rd36000;
	addc.cc.u64 %rd14305, %rd14305, %rd36001;
	addc.u64 %rd12812, %rd12812, %rd36002;
	
	// end inline asm
	st.global.u64 	[%rd36012], %rd14301;
	st.global.u64 	[%rd36016], %rd14302;
	st.global.u64 	[%rd36018], %rd14303;
	st.global.u64 	[%rd36019], %rd14304;
	st.global.u64 	[%rd36020], %rd14305;
	st.global.u64 	[%rd36021], %rd12812;
	ld.global.u64 	%rd14319, [%rd36012];
	ld.global.u64 	%rd14320, [%rd36016];
	ld.global.u64 	%rd14321, [%rd36018];
	ld.global.u64 	%rd14322, [%rd36019];
	ld.global.u64 	%rd14323, [%rd36020];
	// begin inline asm
	add.cc.u64 %rd14319, %rd14319, %rd35997;
	addc.cc.u64 %rd14320, %rd14320, %rd35998;
	addc.cc.u64 %rd14321, %rd14321, %rd35999;
	addc.cc.u64 %rd14322, %rd14322, %rd36000;
	addc.cc.u64 %rd14323, %rd14323, %rd36001;
	addc.u64 %rd12812, %rd12812, %rd36002;
	
	// end inline asm
	st.global.u64 	[%rd36012], %rd14319;
	st.global.u64 	[%rd36016], %rd14320;
	st.global.u64 	[%rd36018], %rd14321;
	st.global.u64 	[%rd36019], %rd14322;
	st.global.u64 	[%rd36020], %rd14323;
	st.global.u64 	[%rd36021], %rd12812;
	ld.global.u64 	%rd14337, [%rd36012];
	ld.global.u64 	%rd14338, [%rd36016];
	ld.global.u64 	%rd14339, [%rd36018];
	ld.global.u64 	%rd14340, [%rd36019];
	ld.global.u64 	%rd14341, [%rd36020];
	// begin inline asm
	add.cc.u64 %rd14337, %rd14337, %rd35997;
	addc.cc.u64 %rd14338, %rd14338, %rd35998;
	addc.cc.u64 %rd14339, %rd14339, %rd35999;
	addc.cc.u64 %rd14340, %rd14340, %rd36000;
	addc.cc.u64 %rd14341, %rd14341, %rd36001;
	addc.u64 %rd12812, %rd12812, %rd36002;
	
	// end inline asm
	st.global.u64 	[%rd36012], %rd14337;
	st.global.u64 	[%rd36016], %rd14338;
	st.global.u64 	[%rd36018], %rd14339;
	st.global.u64 	[%rd36019], %rd14340;
	st.global.u64 	[%rd36020], %rd14341;
	st.global.u64 	[%rd36021], %rd12812;
	ld.global.u64 	%rd14355, [%rd36012];
	ld.global.u64 	%rd14356, [%rd36016];
	ld.global.u64 	%rd14357, [%rd36018];
	ld.global.u64 	%rd14358, [%rd36019];
	ld.global.u64 	%rd14359, [%rd36020];
	// begin inline asm
	add.cc.u64 %rd14355, %rd14355, %rd35997;
	addc.cc.u64 %rd14356, %rd14356, %rd35998;
	addc.cc.u64 %rd14357, %rd14357, %rd35999;
	addc.cc.u64 %rd14358, %rd14358, %rd36000;
	addc.cc.u64 %rd14359, %rd14359, %rd36001;
	addc.u64 %rd12812, %rd12812, %rd36002;
	
	// end inline asm
	st.global.u64 	[%rd36012], %rd14355;
	st.global.u64 	[%rd36016], %rd14356;
	st.global.u64 	[%rd36018], %rd14357;
	st.global.u64 	[%rd36019], %rd14358;
	st.global.u64 	[%rd36020], %rd14359;
	st.global.u64 	[%rd36021], %rd12812;
	ld.global.u64 	%rd14373, [%rd36012];
	ld.global.u64 	%rd14374, [%rd36016];
	ld.global.u64 	%rd14375, [%rd36018];
	ld.global.u64 	%rd14376, [%rd36019];
	ld.global.u64 	%rd14377, [%rd36020];
	// begin inline asm
	add.cc.u64 %rd14373, %rd14373, %rd35997;
	addc.cc.u64 %rd14374, %rd14374, %rd35998;
	addc.cc.u64 %rd14375, %rd14375, %rd35999;
	addc.cc.u64 %rd14376, %rd14376, %rd36000;
	addc.cc.u64 %rd14377, %rd14377, %rd36001;
	addc.u64 %rd12812, %rd12812, %rd36002;
	
	// end inline asm
	st.global.u64 	[%rd36012], %rd14373;
	st.global.u64 	[%rd36016], %rd14374;
	st.global.u64 	[%rd36018], %rd14375;
	st.global.u64 	[%rd36019], %rd14376;
	st.global.u64 	[%rd36020], %rd14377;
	st.global.u64 	[%rd36021], %rd12812;
	ld.global.u64 	%rd14391, [%rd36012];
	ld.global.u64 	%rd14392, [%rd36016];
	ld.global.u64 	%rd14393, [%rd36018];
	ld.global.u64 	%rd14394, [%rd36019];
	ld.global.u64 	%rd14395, [%rd36020];
	// begin inline asm
	add.cc.u64 %rd14391, %rd14391, %rd35997;
	addc.cc.u64 %rd14392, %rd14392, %rd35998;
	addc.cc.u64 %rd14393, %rd14393, %rd35999;
	addc.cc.u64 %rd14394, %rd14394, %rd36000;
	addc.cc.u64 %rd14395, %rd14395, %rd36001;
	addc.u64 %rd12812, %rd12812, %rd36002;
	
	// end inline asm
	st.global.u64 	[%rd36012], %rd14391;
	st.global.u64 	[%rd36016], %rd14392;
	st.global.u64 	[%rd36018], %rd14393;
	st.global.u64 	[%rd36019], %rd14394;
	st.global.u64 	[%rd36020], %rd14395;
	st.global.u64 	[%rd36021], %rd12812;
	ld.global.u64 	%rd14409, [%rd36012];
	ld.global.u64 	%rd14410, [%rd36016];
	ld.global.u64 	%rd14411, [%rd36018];
	ld.global.u64 	%rd14412, [%rd36019];
	ld.global.u64 	%rd14413, [%rd36020];
	// begin inline asm
	add.cc.u64 %rd14409, %rd14409, %rd35997;
	addc.cc.u64 %rd14410, %rd14410, %rd35998;
	addc.cc.u64 %rd14411, %rd14411, %rd35999;
	addc.cc.u64 %rd14412, %rd14412, %rd36000;
	addc.cc.u64 %rd14413, %rd14413, %rd36001;
	addc.u64 %rd12812, %rd12812, %rd36002;
	
	// end inline asm
	st.global.u64 	[%rd36012], %rd14409;
	st.global.u64 	[%rd36016], %rd14410;
	st.global.u64 	[%rd36018], %rd14411;
	st.global.u64 	[%rd36019], %rd14412;
	st.global.u64 	[%rd36020], %rd14413;
	st.global.u64 	[%rd36021], %rd12812;
	ld.global.u64 	%rd14427, [%rd36012];
	ld.global.u64 	%rd14428, [%rd36016];
	ld.global.u64 	%rd14429, [%rd36018];
	ld.global.u64 	%rd14430, [%rd36019];
	ld.global.u64 	%rd14431, [%rd36020];
	// begin inline asm
	add.cc.u64 %rd14427, %rd14427, %rd35997;
	addc.cc.u64 %rd14428, %rd14428, %rd35998;
	addc.cc.u64 %rd14429, %rd14429, %rd35999;
	addc.cc.u64 %rd14430, %rd14430, %rd36000;
	addc.cc.u64 %rd14431, %rd14431, %rd36001;
	addc.u64 %rd12812, %rd12812, %rd36002;
	
	// end inline asm
	st.global.u64 	[%rd36012], %rd14427;
	st.global.u64 	[%rd36016], %rd14428;
	st.global.u64 	[%rd36018], %rd14429;
	st.global.u64 	[%rd36019], %rd14430;
	st.global.u64 	[%rd36020], %rd14431;
	st.global.u64 	[%rd36021], %rd12812;
	ld.global.u64 	%rd14445, [%rd36012];
	ld.global.u64 	%rd14446, [%rd36016];
	ld.global.u64 	%rd14447, [%rd36018];
	ld.global.u64 	%rd14448, [%rd36019];
	ld.global.u64 	%rd14449, [%rd36020];
	// begin inline asm
	add.cc.u64 %rd14445, %rd14445, %rd35997;
	addc.cc.u64 %rd14446, %rd14446, %rd35998;
	addc.cc.u64 %rd14447, %rd14447, %rd35999;
	addc.cc.u64 %rd14448, %rd14448, %rd36000;
	addc.cc.u64 %rd14449, %rd14449, %rd36001;
	addc.u64 %rd12812, %rd12812, %rd36002;
	
	// end inline asm
	st.global.u64 	[%rd36012], %rd14445;
	st.global.u64 	[%rd36016], %rd14446;
	st.global.u64 	[%rd36018], %rd14447;
	st.global.u64 	[%rd36019], %rd14448;
	st.global.u64 	[%rd36020], %rd14449;
	st.global.u64 	[%rd36021], %rd12812;
	ld.global.u64 	%rd14463, [%rd36012];
	ld.global.u64 	%rd14464, [%rd36016];
	ld.global.u64 	%rd14465, [%rd36018];
	ld.global.u64 	%rd14466, [%rd36019];
	ld.global.u64 	%rd14467, [%rd36020];
	// begin inline asm
	add.cc.u64 %rd14463, %rd14463, %rd35997;
	addc.cc.u64 %rd14464, %rd14464, %rd35998;
	addc.cc.u64 %rd14465, %rd14465, %rd35999;
	addc.cc.u64 %rd14466, %rd14466, %rd36000;
	addc.cc.u64 %rd14467, %rd14467, %rd36001;
	addc.u64 %rd12812, %rd12812, %rd36002;
	
	// end inline asm
	st.global.u64 	[%rd36012], %rd14463;
	st.global.u64 	[%rd36016], %rd14464;
	st.global.u64 	[%rd36018], %rd14465;
	st.global.u64 	[%rd36019], %rd14466;
	st.global.u64 	[%rd36020], %rd14467;
	st.global.u64 	[%rd36021], %rd12812;
	ld.global.u64 	%rd14481, [%rd36012];
	ld.global.u64 	%rd14482, [%rd36016];
	ld.global.u64 	%rd14483, [%rd36018];
	ld.global.u64 	%rd14484, [%rd36019];
	ld.global.u64 	%rd14485, [%rd36020];
	// begin inline asm
	add.cc.u64 %rd14481, %rd14481, %rd35997;
	addc.cc.u64 %rd14482, %rd14482, %rd35998;
	addc.cc.u64 %rd14483, %rd14483, %rd35999;
	addc.cc.u64 %rd14484, %rd14484, %rd36000;
	addc.cc.u64 %rd14485, %rd14485, %rd36001;
	addc.u64 %rd12812, %rd12812, %rd36002;
	
	// end inline asm
	st.global.u64 	[%rd36012], %rd14481;
	st.global.u64 	[%rd36016], %rd14482;
	st.global.u64 	[%rd36018], %rd14483;
	st.global.u64 	[%rd36019], %rd14484;
	st.global.u64 	[%rd36020], %rd14485;
	st.global.u64 	[%rd36021], %rd12812;
	ld.global.u64 	%rd14499, [%rd36012];
	ld.global.u64 	%rd14500, [%rd36016];
	ld.global.u64 	%rd14501, [%rd36018];
	ld.global.u64 	%rd14502, [%rd36019];
	ld.global.u64 	%rd14503, [%rd36020];
	// begin inline asm
	add.cc.u64 %rd14499, %rd14499, %rd35997;
	addc.cc.u64 %rd14500, %rd14500, %rd35998;
	addc.cc.u64 %rd14501, %rd14501, %rd35999;
	addc.cc.u64 %rd14502, %rd14502, %rd36000;
	addc.cc.u64 %rd14503, %rd14503, %rd36001;
	addc.u64 %rd12812, %rd12812, %rd36002;
	
	// end inline asm
	st.global.u64 	[%rd36012], %rd14499;
	st.global.u64 	[%rd36016], %rd14500;
	st.global.u64 	[%rd36018], %rd14501;
	st.global.u64 	[%rd36019], %rd14502;
	st.global.u64 	[%rd36020], %rd14503;
	st.global.u64 	[%rd36021], %rd12812;
	ld.global.u64 	%rd14517, [%rd36012];
	ld.global.u64 	%rd14518, [%rd36016];
	ld.global.u64 	%rd14519, [%rd36018];
	ld.global.u64 	%rd14520, [%rd36019];
	ld.global.u64 	%rd14521, [%rd36020];
	// begin inline asm
	add.cc.u64 %rd14517, %rd14517, %rd35997;
	addc.cc.u64 %rd14518, %rd14518, %rd35998;
	addc.cc.u64 %rd14519, %rd14519, %rd35999;
	addc.cc.u64 %rd14520, %rd14520, %rd36000;
	addc.cc.u64 %rd14521, %rd14521, %rd36001;
	addc.u64 %rd12812, %rd12812, %rd36002;
	
	// end inline asm
	st.global.u64 	[%rd36012], %rd14517;
	st.global.u64 	[%rd36016], %rd14518;
	st.global.u64 	[%rd36018], %rd14519;
	st.global.u64 	[%rd36019], %rd14520;
	st.global.u64 	[%rd36020], %rd14521;
	st.global.u64 	[%rd36021], %rd12812;
	ld.global.u64 	%rd14535, [%rd36012];
	ld.global.u64 	%rd14536, [%rd36016];
	ld.global.u64 	%rd14537, [%rd36018];
	ld.global.u64 	%rd14538, [%rd36019];
	ld.global.u64 	%rd14539, [%rd36020];
	// begin inline asm
	add.cc.u64 %rd14535, %rd14535, %rd35997;
	addc.cc.u64 %rd14536, %rd14536, %rd35998;
	addc.cc.u64 %rd14537, %rd14537, %rd35999;
	addc.cc.u64 %rd14538, %rd14538, %rd36000;
	addc.cc.u64 %rd14539, %rd14539, %rd36001;
	addc.u64 %rd12812, %rd12812, %rd36002;
	
	// end inline asm
	st.global.u64 	[%rd36012], %rd14535;
	st.global.u64 	[%rd36016], %rd14536;
	st.global.u64 	[%rd36018], %rd14537;
	st.global.u64 	[%rd36019], %rd14538;
	st.global.u64 	[%rd36020], %rd14539;
	st.global.u64 	[%rd36021], %rd12812;
	ld.global.u64 	%rd14553, [%rd36012];
	ld.global.u64 	%rd14554, [%rd36016];
	ld.global.u64 	%rd14555, [%rd36018];
	ld.global.u64 	%rd14556, [%rd36019];
	ld.global.u64 	%rd14557, [%rd36020];
	// begin inline asm
	add.cc.u64 %rd14553, %rd14553, %rd35997;
	addc.cc.u64 %rd14554, %rd14554, %rd35998;
	addc.cc.u64 %rd14555, %rd14555, %rd35999;
	addc.cc.u64 %rd14556, %rd14556, %rd36000;
	addc.cc.u64 %rd14557, %rd14557, %rd36001;
	addc.u64 %rd12812, %rd12812, %rd36002;
	
	// end inline asm
	st.global.u64 	[%rd36012], %rd14553;
	st.global.u64 	[%rd36016], %rd14554;
	st.global.u64 	[%rd36018], %rd14555;
	st.global.u64 	[%rd36019], %rd14556;
	st.global.u64 	[%rd36020], %rd14557;
	st.global.u64 	[%rd36021], %rd12812;
	ld.global.u64 	%rd14571, [%rd36012];
	ld.global.u64 	%rd14572, [%rd36016];
	ld.global.u64 	%rd14573, [%rd36018];
	ld.global.u64 	%rd14574, [%rd36019];
	ld.global.u64 	%rd14575, [%rd36020];
	// begin inline asm
	add.cc.u64 %rd14571, %rd14571, %rd35997;
	addc.cc.u64 %rd14572, %rd14572, %rd35998;
	addc.cc.u64 %rd14573, %rd14573, %rd35999;
	addc.cc.u64 %rd14574, %rd14574, %rd36000;
	addc.cc.u64 %rd14575, %rd14575, %rd36001;
	addc.u64 %rd12812, %rd12812, %rd36002;
	
	// end inline asm
	st.global.u64 	[%rd36012], %rd14571;
	st.global.u64 	[%rd36016], %rd14572;
	st.global.u64 	[%rd36018], %rd14573;
	st.global.u64 	[%rd36019], %rd14574;
	st.global.u64 	[%rd36020], %rd14575;
	st.global.u64 	[%rd36021], %rd12812;
	ld.global.u64 	%rd14589, [%rd36012];
	ld.global.u64 	%rd14590, [%rd36016];
	ld.global.u64 	%rd14591, [%rd36018];
	ld.global.u64 	%rd14592, [%rd36019];
	ld.global.u64 	%rd14593, [%rd36020];
	// begin inline asm
	add.cc.u64 %rd14589, %rd14589, %rd35997;
	addc.cc.u64 %rd14590, %rd14590, %rd35998;
	addc.cc.u64 %rd14591, %rd14591, %rd35999;
	addc.cc.u64 %rd14592, %rd14592, %rd36000;
	addc.cc.u64 %rd14593, %rd14593, %rd36001;
	addc.u64 %rd12812, %rd12812, %rd36002;
	
	// end inline asm
	st.global.u64 	[%rd36012], %rd14589;
	st.global.u64 	[%rd36016], %rd14590;
	st.global.u64 	[%rd36018], %rd14591;
	st.global.u64 	[%rd36019], %rd14592;
	st.global.u64 	[%rd36020], %rd14593;
	st.global.u64 	[%rd36021], %rd12812;
	ld.global.u64 	%rd14607, [%rd36012];
	ld.global.u64 	%rd14608, [%rd36016];
	ld.global.u64 	%rd14609, [%rd36018];
	ld.global.u64 	%rd14610, [%rd36019];
	ld.global.u64 	%rd14611, [%rd36020];
	// begin inline asm
	add.cc.u64 %rd14607, %rd14607, %rd35997;
	addc.cc.u64 %rd14608, %rd14608, %rd35998;
	addc.cc.u64 %rd14609, %rd14609, %rd35999;
	addc.cc.u64 %rd14610, %rd14610, %rd36000;
	addc.cc.u64 %rd14611, %rd14611, %rd36001;
	addc.u64 %rd12812, %rd12812, %rd36002;
	
	// end inline asm
	st.global.u64 	[%rd36012], %rd14607;
	st.global.u64 	[%rd36016], %rd14608;
	st.global.u64 	[%rd36018], %rd14609;
	st.global.u64 	[%rd36019], %rd14610;
	st.global.u64 	[%rd36020], %rd14611;
	st.global.u64 	[%rd36021], %rd12812;
	ld.global.u64 	%rd14625, [%rd36012];
	ld.global.u64 	%rd14626, [%rd36016];
	ld.global.u64 	%rd14627, [%rd36018];
	ld.global.u64 	%rd14628, [%rd36019];
	ld.global.u64 	%rd14629, [%rd36020];
	// begin inline asm
	add.cc.u64 %rd14625, %rd14625, %rd35997;
	addc.cc.u64 %rd14626, %rd14626, %rd35998;
	addc.cc.u64 %rd14627, %rd14627, %rd35999;
	addc.cc.u64 %rd14628, %rd14628, %rd36000;
	addc.cc.u64 %rd14629, %rd14629, %rd36001;
	addc.u64 %rd12812, %rd12812, %rd36002;
	
	// end inline asm
	st.global.u64 	[%rd36012], %rd14625;
	st.global.u64 	[%rd36016], %rd14626;
	st.global.u64 	[%rd36018], %rd14627;
	st.global.u64 	[%rd36019], %rd14628;
	st.global.u64 	[%rd36020], %rd14629;
	st.global.u64 	[%rd36021], %rd12812;
	ld.global.u64 	%rd14643, [%rd36012];
	ld.global.u64 	%rd14644, [%rd36016];
	ld.global.u64 	%rd14645, [%rd36018];
	ld.global.u64 	%rd14646, [%rd36019];
	ld.global.u64 	%rd14647, [%rd36020];
	// begin inline asm
	add.cc.u64 %rd14643, %rd14643, %rd35997;
	addc.cc.u64 %rd14644, %rd14644, %rd35998;
	addc.cc.u64 %rd14645, %rd14645, %rd35999;
	addc.cc.u64 %rd14646, %rd14646, %rd36000;
	addc.cc.u64 %rd14647, %rd14647, %rd36001;
	addc.u64 %rd12812, %rd12812, %rd36002;
	
	// end inline asm
	st.global.u64 	[%rd36012], %rd14643;
	st.global.u64 	[%rd36016], %rd14644;
	st.global.u64 	[%rd36018], %rd14645;
	st.global.u64 	[%rd36019], %rd14646;
	st.global.u64 	[%rd36020], %rd14647;
	st.global.u64 	[%rd36021], %rd12812;
	ld.global.u64 	%rd14661, [%rd36012];
	ld.global.u64 	%rd14662, [%rd36016];
	ld.global.u64 	%rd14663, [%rd36018];
	ld.global.u64 	%rd14664, [%rd36019];
	ld.global.u64 	%rd14665, [%rd36020];
	// begin inline asm
	add.cc.u64 %rd14661, %rd14661, %rd35997;
	addc.cc.u64 %rd14662, %rd14662, %rd35998;
	addc.cc.u64 %rd14663, %rd14663, %rd35999;
	addc.cc.u64 %rd14664, %rd14664, %rd36000;
	addc.cc.u64 %rd14665, %rd14665, %rd36001;
	addc.u64 %rd12812, %rd12812, %rd36002;
	
	// end inline asm
	st.global.u64 	[%rd36012], %rd14661;
	st.global.u64 	[%rd36016], %rd14662;
	st.global.u64 	[%rd36018], %rd14663;
	st.global.u64 	[%rd36019], %rd14664;
	st.global.u64 	[%rd36020], %rd14665;
	st.global.u64 	[%rd36021], %rd12812;
	ld.global.u64 	%rd14679, [%rd36012];
	ld.global.u64 	%rd14680, [%rd36016];
	ld.global.u64 	%rd14681, [%rd36018];
	ld.global.u64 	%rd14682, [%rd36019];
	ld.global.u64 	%rd14683, [%rd36020];
	// begin inline asm
	add.cc.u64 %rd14679, %rd14679, %rd35997;
	addc.cc.u64 %rd14680, %rd14680, %rd35998;
	addc.cc.u64 %rd14681, %rd14681, %rd35999;
	addc.cc.u64 %rd14682, %rd14682, %rd36000;
	addc.cc.u64 %rd14683, %rd14683, %rd36001;
	addc.u64 %rd12812, %rd12812, %rd36002;
	
	// end inline asm
	st.global.u64 	[%rd36012], %rd14679;
	st.global.u64 	[%rd36016], %rd14680;
	st.global.u64 	[%rd36018], %rd14681;
	st.global.u64 	[%rd36019], %rd14682;
	st.global.u64 	[%rd36020], %rd14683;
	st.global.u64 	[%rd36021], %rd12812;
	ld.global.u64 	%rd14697, [%rd36012];
	ld.global.u64 	%rd14698, [%rd36016];
	ld.global.u64 	%rd14699, [%rd36018];
	ld.global.u64 	%rd14700, [%rd36019];
	ld.global.u64 	%rd14701, [%rd36020];
	// begin inline asm
	add.cc.u64 %rd14697, %rd14697, %rd35997;
	addc.cc.u64 %rd14698, %rd14698, %rd35998;
	addc.cc.u64 %rd14699, %rd14699, %rd35999;
	addc.cc.u64 %rd14700, %rd14700, %rd36000;
	addc.cc.u64 %rd14701, %rd14701, %rd36001;
	addc.u64 %rd12812, %rd12812, %rd36002;
	
	// end inline asm
	st.global.u64 	[%rd36012], %rd14697;
	st.global.u64 	[%rd36016], %rd14698;
	st.global.u64 	[%rd36018], %rd14699;
	st.global.u64 	[%rd36019], %rd14700;
	st.global.u64 	[%rd36020], %rd14701;
	st.global.u64 	[%rd36021], %rd12812;
	ld.global.u64 	%rd14715, [%rd36012];
	ld.global.u64 	%rd14716, [%rd36016];
	ld.global.u64 	%rd14717, [%rd36018];
	ld.global.u64 	%rd14718, [%rd36019];
	ld.global.u64 	%rd14719, [%rd36020];
	// begin inline asm
	add.cc.u64 %rd14715, %rd14715, %rd35997;
	addc.cc.u64 %rd14716, %rd14716, %rd35998;
	addc.cc.u64 %rd14717, %rd14717, %rd35999;
	addc.cc.u64 %rd14718, %rd14718, %rd36000;
	addc.cc.u64 %rd14719, %rd14719, %rd36001;
	addc.u64 %rd12812, %rd12812, %rd36002;
	
	// end inline asm
	st.global.u64 	[%rd36012], %rd14715;
	st.global.u64 	[%rd36016], %rd14716;
	st.global.u64 	[%rd36018], %rd14717;
	st.global.u64 	[%rd36019], %rd14718;
	st.global.u64 	[%rd36020], %rd14719;
	st.global.u64 	[%rd36021], %rd12812;
	ld.global.u64 	%rd14733, [%rd36012];
	ld.global.u64 	%rd14734, [%rd36016];
	ld.global.u64 	%rd14735, [%rd36018];
	ld.global.u64 	%rd14736, [%rd36019];
	ld.global.u64 	%rd14737, [%rd36020];
	// begin inline asm
	add.cc.u64 %rd14733, %rd14733, %rd35997;
	addc.cc.u64 %rd14734, %rd14734, %rd35998;
	addc.cc.u64 %rd14735, %rd14735, %rd35999;
	addc.cc.u64 %rd14736, %rd14736, %rd36000;
	addc.cc.u64 %rd14737, %rd14737, %rd36001;
	addc.u64 %rd12812, %rd12812, %rd36002;
	
	// end inline asm
	st.global.u64 	[%rd36012], %rd14733;
	st.global.u64 	[%rd36016], %rd14734;
	st.global.u64 	[%rd36018], %rd14735;
	st.global.u64 	[%rd36019], %rd14736;
	st.global.u64 	[%rd36020], %rd14737;
	st.global.u64 	[%rd36021], %rd12812;
	ld.global.u64 	%rd14751, [%rd36012];
	ld.global.u64 	%rd14752, [%rd36016];
	ld.global.u64 	%rd14753, [%rd36018];
	ld.global.u64 	%rd14754, [%rd36019];
	ld.global.u64 	%rd14755, [%rd36020];
	// begin inline asm
	add.cc.u64 %rd14751, %rd14751, %rd35997;
	addc.cc.u64 %rd14752, %rd14752, %rd35998;
	addc.cc.u64 %rd14753, %rd14753, %rd35999;
	addc.cc.u64 %rd14754, %rd14754, %rd36000;
	addc.cc.u64 %rd14755, %rd14755, %rd36001;
	addc.u64 %rd12812, %rd12812, %rd36002;
	
	// end inline asm
	st.global.u64 	[%rd36012], %rd14751;
	st.global.u64 	[%rd36016], %rd14752;
	st.global.u64 	[%rd36018], %rd14753;
	st.global.u64 	[%rd36019], %rd14754;
	st.global.u64 	[%rd36020], %rd14755;
	st.global.u64 	[%rd36021], %rd12812;
	ld.global.u64 	%rd14769, [%rd36012];
	ld.global.u64 	%rd14770, [%rd36016];
	ld.global.u64 	%rd14771, [%rd36018];
	ld.global.u64 	%rd14772, [%rd36019];
	ld.global.u64 	%rd14773, [%rd36020];
	// begin inline asm
	add.cc.u64 %rd14769, %rd14769, %rd35997;
	addc.cc.u64 %rd14770, %rd14770, %rd35998;
	addc.cc.u64 %rd14771, %rd14771, %rd35999;
	addc.cc.u64 %rd14772, %rd14772, %rd36000;
	addc.cc.u64 %rd14773, %rd14773, %rd36001;
	addc.u64 %rd12812, %rd12812, %rd36002;
	
	// end inline asm
	st.global.u64 	[%rd36012], %rd14769;
	st.global.u64 	[%rd36016], %rd14770;
	st.global.u64 	[%rd36018], %rd14771;
	st.global.u64 	[%rd36019], %rd14772;
	st.global.u64 	[%rd36020], %rd14773;
	st.global.u64 	[%rd36021], %rd12812;
	ld.global.u64 	%rd14787, [%rd36012];
	ld.global.u64 	%rd14788, [%rd36016];
	ld.global.u64 	%rd14789, [%rd36018];
	ld.global.u64 	%rd14790, [%rd36019];
	ld.global.u64 	%rd14791, [%rd36020];
	// begin inline asm
	add.cc.u64 %rd14787, %rd14787, %rd35997;
	addc.cc.u64 %rd14788, %rd14788, %rd35998;
	addc.cc.u64 %rd14789, %rd14789, %rd35999;
	addc.cc.u64 %rd14790, %rd14790, %rd36000;
	addc.cc.u64 %rd14791, %rd14791, %rd36001;
	addc.u64 %rd12812, %rd12812, %rd36002;
	
	// end inline asm
	st.global.u64 	[%rd36012], %rd14787;
	st.global.u64 	[%rd36016], %rd14788;
	st.global.u64 	[%rd36018], %rd14789;
	st.global.u64 	[%rd36019], %rd14790;
	st.global.u64 	[%rd36020], %rd14791;
	st.global.u64 	[%rd36021], %rd12812;
	ld.global.u64 	%rd14805, [%rd36012];
	ld.global.u64 	%rd14806, [%rd36016];
	ld.global.u64 	%rd14807, [%rd36018];
	ld.global.u64 	%rd14808, [%rd36019];
	ld.global.u64 	%rd14809, [%rd36020];
	// begin inline asm
	add.cc.u64 %rd14805, %rd14805, %rd35997;
	addc.cc.u64 %rd14806, %rd14806, %rd35998;
	addc.cc.u64 %rd14807, %rd14807, %rd35999;
	addc.cc.u64 %rd14808, %rd14808, %rd36000;
	addc.cc.u64 %rd14809, %rd14809, %rd36001;
	addc.u64 %rd12812, %rd12812, %rd36002;
	
	// end inline asm
	st.global.u64 	[%rd36012], %rd14805;
	st.global.u64 	[%rd36016], %rd14806;
	st.global.u64 	[%rd36018], %rd14807;
	st.global.u64 	[%rd36019], %rd14808;
	st.global.u64 	[%rd36020], %rd14809;
	st.global.u64 	[%rd36021], %rd12812;
	ld.global.u64 	%rd14823, [%rd36012];
	ld.global.u64 	%rd14824, [%rd36016];
	ld.global.u64 	%rd14825, [%rd36018];
	ld.global.u64 	%rd14826, [%rd36019];
	ld.global.u64 	%rd14827, [%rd36020];
	// begin inline asm
	add.cc.u64 %rd14823, %rd14823, %rd35997;
	addc.cc.u64 %rd14824, %rd14824, %rd35998;
	addc.cc.u64 %rd14825, %rd14825, %rd35999;
	addc.cc.u64 %rd14826, %rd14826, %rd36000;
	addc.cc.u64 %rd14827, %rd14827, %rd36001;
	addc.u64 %rd12812, %rd12812, %rd36002;
	
	// end inline asm
	st.global.u64 	[%rd36012], %rd14823;
	st.global.u64 	[%rd36016], %rd14824;
	st.global.u64 	[%rd36018], %rd14825;
	st.global.u64 	[%rd36019], %rd14826;
	st.global.u64 	[%rd36020], %rd14827;
	st.global.u64 	[%rd36021], %rd12812;
	ld.global.u64 	%rd14841, [%rd36012];
	ld.global.u64 	%rd14842, [%rd36016];
	ld.global.u64 	%rd14843, [%rd36018];
	ld.global.u64 	%rd14844, [%rd36019];
	ld.global.u64 	%rd14845, [%rd36020];
	// begin inline asm
	add.cc.u64 %rd14841, %rd14841, %rd35997;
	addc.cc.u64 %rd14842, %rd14842, %rd35998;
	addc.cc.u64 %rd14843, %rd14843, %rd35999;
	addc.cc.u64 %rd14844, %rd14844, %rd36000;
	addc.cc.u64 %rd14845, %rd14845, %rd36001;
	addc.u64 %rd12812, %rd12812, %rd36002;
	
	// end inline asm
	st.global.u64 	[%rd36012], %rd14841;
	st.global.u64 	[%rd36016], %rd14842;
	st.global.u64 	[%rd36018], %rd14843;
	st.global.u64 	[%rd36019], %rd14844;
	st.global.u64 	[%rd36020], %rd14845;
	st.global.u64 	[%rd36021], %rd12812;
	ld.global.u64 	%rd14859, [%rd36012];
	ld.global.u64 	%rd14860, [%rd36016];
	ld.global.u64 	%rd14861, [%rd36018];
	ld.global.u64 	%rd14862, [%rd36019];
	ld.global.u64 	%rd14863, [%rd36020];
	// begin inline asm
	add.cc.u64 %rd14859, %rd14859, %rd35997;
	addc.cc.u64 %rd14860, %rd14860, %rd35998;
	addc.cc.u64 %rd14861, %rd14861, %rd35999;
	addc.cc.u64 %rd14862, %rd14862, %rd36000;
	addc.cc.u64 %rd14863, %rd14863, %rd36001;
	addc.u64 %rd12812, %rd12812, %rd36002;
	
	// end inline asm
	st.global.u64 	[%rd36012], %rd14859;
	st.global.u64 	[%rd36016], %rd14860;
	st.global.u64 	[%rd36018], %rd14861;
	st.global.u64 	[%rd36019], %rd14862;
	st.global.u64 	[%rd36020], %rd14863;
	st.global.u64 	[%rd36021], %rd12812;
	ld.global.u64 	%rd14877, [%rd36012];
	ld.global.u64 	%rd14878, [%rd36016];
	ld.global.u64 	%rd14879, [%rd36018];
	ld.global.u64 	%rd14880, [%rd36019];
	ld.global.u64 	%rd14881, [%rd36020];
	// begin inline asm
	add.cc.u64 %rd14877, %rd14877, %rd35997;
	addc.cc.u64 %rd14878, %rd14878, %rd35998;
	addc.cc.u64 %rd14879, %rd14879, %rd35999;
	addc.cc.u64 %rd14880, %rd14880, %rd36000;
	addc.cc.u64 %rd14881, %rd14881, %rd36001;
	addc.u64 %rd12812, %rd12812, %rd36002;
	
	// end inline asm
	st.global.u64 	[%rd36012], %rd14877;
	st.global.u64 	[%rd36016], %rd14878;
	st.global.u64 	[%rd36018], %rd14879;
	st.global.u64 	[%rd36019], %rd14880;
	st.global.u64 	[%rd36020], %rd14881;
	st.global.u64 	[%rd36021], %rd12812;
	ld.global.u64 	%rd14895, [%rd36012];
	ld.global.u64 	%rd14896, [%rd36016];
	ld.global.u64 	%rd14897, [%rd36018];
	ld.global.u64 	%rd14898, [%rd36019];
	ld.global.u64 	%rd14899, [%rd36020];
	// begin inline asm
	add.cc.u64 %rd14895, %rd14895, %rd35997;
	addc.cc.u64 %rd14896, %rd14896, %rd35998;
	addc.cc.u64 %rd14897, %rd14897, %rd35999;
	addc.cc.u64 %rd14898, %rd14898, %rd36000;
	addc.cc.u64 %rd14899, %rd14899, %rd36001;
	addc.u64 %rd12812, %rd12812, %rd36002;
	
	// end inline asm
	st.global.u64 	[%rd36012], %rd14895;
	st.global.u64 	[%rd36016], %rd14896;
	st.global.u64 	[%rd36018], %rd14897;
	st.global.u64 	[%rd36019], %rd14898;
	st.global.u64 	[%rd36020], %rd14899;
	st.global.u64 	[%rd36021], %rd12812;
	ld.global.u64 	%rd14913, [%rd36012];
	ld.global.u64 	%rd14914, [%rd36016];
	ld.global.u64 	%rd14915, [%rd36018];
	ld.global.u64 	%rd14916, [%rd36019];
	ld.global.u64 	%rd14917, [%rd36020];
	// begin inline asm
	add.cc.u64 %rd14913, %rd14913, %rd35997;
	addc.cc.u64 %rd14914, %rd14914, %rd35998;
	addc.cc.u64 %rd14915, %rd14915, %rd35999;
	addc.cc.u64 %rd14916, %rd14916, %rd36000;
	addc.cc.u64 %rd14917, %rd14917, %rd36001;
	addc.u64 %rd12812, %rd12812, %rd36002;
	
	// end inline asm
	st.global.u64 	[%rd36012], %rd14913;
	st.global.u64 	[%rd36016], %rd14914;
	st.global.u64 	[%rd36018], %rd14915;
	st.global.u64 	[%rd36019], %rd14916;
	st.global.u64 	[%rd36020], %rd14917;
	st.global.u64 	[%rd36021], %rd12812;
	ld.global.u64 	%rd14931, [%rd36012];
	ld.global.u64 	%rd14932, [%rd36016];
	ld.global.u64 	%rd14933, [%rd36018];
	ld.global.u64 	%rd14934, [%rd36019];
	ld.global.u64 	%rd14935, [%rd36020];
	// begin inline asm
	add.cc.u64 %rd14931, %rd14931, %rd35997;
	addc.cc.u64 %rd14932, %rd14932, %rd35998;
	addc.cc.u64 %rd14933, %rd14933, %rd35999;
	addc.cc.u64 %rd14934, %rd14934, %rd36000;
	addc.cc.u64 %rd14935, %rd14935, %rd36001;
	addc.u64 %rd12812, %rd12812, %rd36002;
	
	// end inline asm
	st.global.u64 	[%rd36012], %rd14931;
	st.global.u64 	[%rd36016], %rd14932;
	st.global.u64 	[%rd36018], %rd14933;
	st.global.u64 	[%rd36019], %rd14934;
	st.global.u64 	[%rd36020], %rd14935;
	st.global.u64 	[%rd36021], %rd12812;
	ld.global.u64 	%rd14949, [%rd36012];
	ld.global.u64 	%rd14950, [%rd36016];
	ld.global.u64 	%rd14951, [%rd36018];
	ld.global.u64 	%rd14952, [%rd36019];
	ld.global.u64 	%rd14953, [%rd36020];
	// begin inline asm
	add.cc.u64 %rd14949, %rd14949, %rd35997;
	addc.cc.u64 %rd14950, %rd14950, %rd35998;
	addc.cc.u64 %rd14951, %rd14951, %rd35999;
	addc.cc.u64 %rd14952, %rd14952, %rd36000;
	addc.cc.u64 %rd14953, %rd14953, %rd36001;
	addc.u64 %rd12812, %rd12812, %rd36002;
	
	// end inline asm
	st.global.u64 	[%rd36012], %rd14949;
	st.global.u64 	[%rd36016], %rd14950;
	st.global.u64 	[%rd36018], %rd14951;
	st.global.u64 	[%rd36019], %rd14952;
	st.global.u64 	[%rd36020], %rd14953;
	st.global.u64 	[%rd36021], %rd12812;
	ld.global.u64 	%rd14967, [%rd36012];
	ld.global.u64 	%rd14968, [%rd36016];
	ld.global.u64 	%rd14969, [%rd36018];
	ld.global.u64 	%rd14970, [%rd36019];
	ld.global.u64 	%rd14971, [%rd36020];
	// begin inline asm
	add.cc.u64 %rd14967, %rd14967, %rd35997;
	addc.cc.u64 %rd14968, %rd14968, %rd35998;
	addc.cc.u64 %rd14969, %rd14969, %rd35999;
	addc.cc.u64 %rd14970, %rd14970, %rd36000;
	addc.cc.u64 %rd14971, %rd14971, %rd36001;
	addc.u64 %rd12812, %rd12812, %rd36002;
	
	// end inline asm
	st.global.u64 	[%rd36012], %rd14967;
	st.global.u64 	[%rd36016], %rd14968;
	st.global.u64 	[%rd36018], %rd14969;
	st.global.u64 	[%rd36019], %rd14970;
	st.global.u64 	[%rd36020], %rd14971;
	st.global.u64 	[%rd36021], %rd12812;
	ld.global.u64 	%rd14985, [%rd36012];
	ld.global.u64 	%rd14986, [%rd36016];
	ld.global.u64 	%rd14987, [%rd36018];
	ld.global.u64 	%rd14988, [%rd36019];
	ld.global.u64 	%rd14989, [%rd36020];
	// begin inline asm
	add.cc.u64 %rd14985, %rd14985, %rd35997;
	addc.cc.u64 %rd14986, %rd14986, %rd35998;
	addc.cc.u64 %rd14987, %rd14987, %rd35999;
	addc.cc.u64 %rd14988, %rd14988, %rd36000;
	addc.cc.u64 %rd14989, %rd14989, %rd36001;
	addc.u64 %rd12812, %rd12812, %rd36002;
	
	// end inline asm
	st.global.u64 	[%rd36012], %rd14985;
	st.global.u64 	[%rd36016], %rd14986;
	st.global.u64 	[%rd36018], %rd14987;
	st.global.u64 	[%rd36019], %rd14988;
	st.global.u64 	[%rd36020], %rd14989;
	st.global.u64 	[%rd36021], %rd12812;
	ld.global.u64 	%rd15003, [%rd36012];
	ld.global.u64 	%rd15004, [%rd36016];
	ld.global.u64 	%rd15005, [%rd36018];
	ld.global.u64 	%rd15006, [%rd36019];
	ld.global.u64 	%rd15007, [%rd36020];
	// begin inline asm
	add.cc.u64 %rd15003, %rd15003, %rd35997;
	addc.cc.u64 %rd15004, %rd15004, %rd35998;
	addc.cc.u64 %rd15005, %rd15005, %rd35999;
	addc.cc.u64 %rd15006, %rd15006, %rd36000;
	addc.cc.u64 %rd15007, %rd15007, %rd36001;
	addc.u64 %rd12812, %rd12812, %rd36002;
	
	// end inline asm
	st.global.u64 	[%rd36012], %rd15003;
	st.global.u64 	[%rd36016], %rd15004;
	st.global.u64 	[%rd36018], %rd15005;
	st.global.u64 	[%rd36019], %rd15006;
	st.global.u64 	[%rd36020], %rd15007;
	st.global.u64 	[%rd36021], %rd12812;
	ld.global.u64 	%rd15021, [%rd36012];
	ld.global.u64 	%rd15022, [%rd36016];
	ld.global.u64 	%rd15023, [%rd36018];
	ld.global.u64 	%rd15024, [%rd36019];
	ld.global.u64 	%rd15025, [%rd36020];
	// begin inline asm
	add.cc.u64 %rd15021, %rd15021, %rd35997;
	addc.cc.u64 %rd15022, %rd15022, %rd35998;
	addc.cc.u64 %rd15023, %rd15023, %rd35999;
	addc.cc.u64 %rd15024, %rd15024, %rd36000;
	addc.cc.u64 %rd15025, %rd15025, %rd36001;
	addc.u64 %rd12812, %rd12812, %rd36002;
	
	// end inline asm
	st.global.u64 	[%rd36012], %rd15021;
	st.global.u64 	[%rd36016], %rd15022;
	st.global.u64 	[%rd36018], %rd15023;
	st.global.u64 	[%rd36019], %rd15024;
	st.global.u64 	[%rd36020], %rd15025;
	st.global.u64 	[%rd36021], %rd12812;
	ld.global.u64 	%rd15039, [%rd36012];
	ld.global.u64 	%rd15040, [%rd36016];
	ld.global.u64 	%rd15041, [%rd36018];
	ld.global.u64 	%rd15042, [%rd36019];
	ld.global.u64 	%rd15043, [%rd36020];
	// begin inline asm
	add.cc.u64 %rd15039, %rd15039, %rd35997;
	addc.cc.u64 %rd15040, %rd15040, %rd35998;
	addc.cc.u64 %rd15041, %rd15041, %rd35999;
	addc.cc.u64 %rd15042, %rd15042, %rd36000;
	addc.cc.u64 %rd15043, %rd15043, %rd36001;
	addc.u64 %rd12812, %rd12812, %rd36002;
	
	// end inline asm
	st.global.u64 	[%rd36012], %rd15039;
	st.global.u64 	[%rd36016], %rd15040;
	st.global.u64 	[%rd36018], %rd15041;
	st.global.u64 	[%rd36019], %rd15042;
	st.global.u64 	[%rd36020], %rd15043;
	st.global.u64 	[%rd36021], %rd12812;
	ld.global.u64 	%rd15057, [%rd36012];
	ld.global.u64 	%rd15058, [%rd36016];
	ld.global.u64 	%rd15059, [%rd36018];
	ld.global.u64 	%rd15060, [%rd36019];
	ld.global.u64 	%rd15061, [%rd36020];
	// begin inline asm
	add.cc.u64 %rd15057, %rd15057, %rd35997;
	addc.cc.u64 %rd15058, %rd15058, %rd35998;
	addc.cc.u64 %rd15059, %rd15059, %rd35999;
	addc.cc.u64 %rd15060, %rd15060, %rd36000;
	addc.cc.u64 %rd15061, %rd15061, %rd36001;
	addc.u64 %rd12812, %rd12812, %rd36002;
	
	// end inline asm
	st.global.u64 	[%rd36012], %rd15057;
	st.global.u64 	[%rd36016], %rd15058;
	st.global.u64 	[%rd36018], %rd15059;
	st.global.u64 	[%rd36019], %rd15060;
	st.global.u64 	[%rd36020], %rd15061;
	st.global.u64 	[%rd36021], %rd12812;
	ld.global.u64 	%rd15075, [%rd36012];
	ld.global.u64 	%rd15076, [%rd36016];
	ld.global.u64 	%rd15077, [%rd36018];
	ld.global.u64 	%rd15078, [%rd36019];
	ld.global.u64 	%rd15079, [%rd36020];
	// begin inline asm
	add.cc.u64 %rd15075, %rd15075, %rd35997;
	addc.cc.u64 %rd15076, %rd15076, %rd35998;
	addc.cc.u64 %rd15077, %rd15077, %rd35999;
	addc.cc.u64 %rd15078, %rd15078, %rd36000;
	addc.cc.u64 %rd15079, %rd15079, %rd36001;
	addc.u64 %rd12812, %rd12812, %rd36002;
	
	// end inline asm
	st.global.u64 	[%rd36012], %rd15075;
	st.global.u64 	[%rd36016], %rd15076;
	st.global.u64 	[%rd36018], %rd15077;
	st.global.u64 	[%rd36019], %rd15078;
	st.global.u64 	[%rd36020], %rd15079;
	st.global.u64 	[%rd36021], %rd12812;
	ld.global.u64 	%rd15093, [%rd36012];
	ld.global.u64 	%rd15094, [%rd36016];
	ld.global.u64 	%rd15095, [%rd36018];
	ld.global.u64 	%rd15096, [%rd36019];
	ld.global.u64 	%rd15097, [%rd36020];
	// begin inline asm
	add.cc.u64 %rd15093, %rd15093, %rd35997;
	addc.cc.u64 %rd15094, %rd15094, %rd35998;
	addc.cc.u64 %rd15095, %rd15095, %rd35999;
	addc.cc.u64 %rd15096, %rd15096, %rd36000;
	addc.cc.u64 %rd15097, %rd15097, %rd36001;
	addc.u64 %rd12812, %rd12812, %rd36002;
	
	// end inline asm
	st.global.u64 	[%rd36012], %rd15093;
	st.global.u64 	[%rd36016], %rd15094;
	st.global.u64 	[%rd36018], %rd15095;
	st.global.u64 	[%rd36019], %rd15096;
	st.global.u64 	[%rd36020], %rd15097;
	st.global.u64 	[%rd36021], %rd12812;
	ld.global.u64 	%rd15111, [%rd36012];
	ld.global.u64 	%rd15112, [%rd36016];
	ld.global.u64 	%rd15113, [%rd36018];
	ld.global.u64 	%rd15114, [%rd36019];
	ld.global.u64 	%rd15115, [%rd36020];
	// begin inline asm
	add.cc.u64 %rd15111, %rd15111, %rd35997;
	addc.cc.u64 %rd15112, %rd15112, %rd35998;
	addc.cc.u64 %rd15113, %rd15113, %rd35999;
	addc.cc.u64 %rd15114, %rd15114, %rd36000;
	addc.cc.u64 %rd15115, %rd15115, %rd36001;
	addc.u64 %rd12812, %rd12812, %rd36002;
	
	// end inline asm
	st.global.u64 	[%rd36012], %rd15111;
	st.global.u64 	[%rd36016], %rd15112;
	st.global.u64 	[%rd36018], %rd15113;
	st.global.u64 	[%rd36019], %rd15114;
	st.global.u64 	[%rd36020], %rd15115;
	st.global.u64 	[%rd36021], %rd12812;
	ld.global.u64 	%rd15129, [%rd36012];
	ld.global.u64 	%rd15130, [%rd36016];
	ld.global.u64 	%rd15131, [%rd36018];
	ld.global.u64 	%rd15132, [%rd36019];
	ld.global.u64 	%rd15133, [%rd36020];
	// begin inline asm
	add.cc.u64 %rd15129, %rd15129, %rd35997;
	addc.cc.u64 %rd15130, %rd15130, %rd35998;
	addc.cc.u64 %rd15131, %rd15131, %rd35999;
	addc.cc.u64 %rd15132, %rd15132, %rd36000;
	addc.cc.u64 %rd15133, %rd15133, %rd36001;
	addc.u64 %rd12812, %rd12812, %rd36002;
	
	// end inline asm
	st.global.u64 	[%rd36012], %rd15129;
	st.global.u64 	[%rd36016], %rd15130;
	st.global.u64 	[%rd36018], %rd15131;
	st.global.u64 	[%rd36019], %rd15132;
	st.global.u64 	[%rd36020], %rd15133;
	st.global.u64 	[%rd36021], %rd12812;
	ld.global.u64 	%rd15147, [%rd36012];
	ld.global.u64 	%rd15148, [%rd36016];
	ld.global.u64 	%rd15149, [%rd36018];
	ld.global.u64 	%rd15150, [%rd36019];
	ld.global.u64 	%rd15151, [%rd36020];
	// begin inline asm
	add.cc.u64 %rd15147, %rd15147, %rd35997;
	addc.cc.u64 %rd15148, %rd15148, %rd35998;
	addc.cc.u64 %rd15149, %rd15149, %rd35999;
	addc.cc.u64 %rd15150, %rd15150, %rd36000;
	addc.cc.u64 %rd15151, %rd15151, %rd36001;
	addc.u64 %rd12812, %rd12812, %rd36002;
	
	// end inline asm
	st.global.u64 	[%rd36012], %rd15147;
	st.global.u64 	[%rd36016], %rd15148;
	st.global.u64 	[%rd36018], %rd15149;
	st.global.u64 	[%rd36019], %rd15150;
	st.global.u64 	[%rd36020], %rd15151;
	st.global.u64 	[%rd36021], %rd12812;
	ld.global.u64 	%rd15165, [%rd36012];
	ld.global.u64 	%rd15166, [%rd36016];
	ld.global.u64 	%rd15167, [%rd36018];
	ld.global.u64 	%rd15168, [%rd36019];
	ld.global.u64 	%rd15169, [%rd36020];
	// begin inline asm
	add.cc.u64 %rd15165, %rd15165, %rd35997;
	addc.cc.u64 %rd15166, %rd15166, %rd35998;
	addc.cc.u64 %rd15167, %rd15167, %rd35999;
	addc.cc.u64 %rd15168, %rd15168, %rd36000;
	addc.cc.u64 %rd15169, %rd15169, %rd36001;
	addc.u64 %rd12812, %rd12812, %rd36002;
	
	// end inline asm
	st.global.u64 	[%rd36012], %rd15165;
	st.global.u64 	[%rd36016], %rd15166;
	st.global.u64 	[%rd36018], %rd15167;
	st.global.u64 	[%rd36019], %rd15168;
	st.global.u64 	[%rd36020], %rd15169;
	st.global.u64 	[%rd36021], %rd12812;
	ld.global.u64 	%rd15183, [%rd36012];
	ld.global.u64 	%rd15184, [%rd36016];
	ld.global.u64 	%rd15185, [%rd36018];
	ld.global.u64 	%rd15186, [%rd36019];
	ld.global.u64 	%rd15187, [%rd36020];
	// begin inline asm
	add.cc.u64 %rd15183, %rd15183, %rd35997;
	addc.cc.u64 %rd15184, %rd15184, %rd35998;
	addc.cc.u64 %rd15185, %rd15185, %rd35999;
	addc.cc.u64 %rd15186, %rd15186, %rd36000;
	addc.cc.u64 %rd15187, %rd15187, %rd36001;
	addc.u64 %rd12812, %rd12812, %rd36002;
	
	// end inline asm
	st.global.u64 	[%rd36012], %rd15183;
	st.global.u64 	[%rd36016], %rd15184;
	st.global.u64 	[%rd36018], %rd15185;
	st.global.u64 	[%rd36019], %rd15186;
	st.global.u64 	[%rd36020], %rd15187;
	st.global.u64 	[%rd36021], %rd12812;
	ld.global.u64 	%rd15201, [%rd36012];
	ld.global.u64 	%rd15202, [%rd36016];
	ld.global.u64 	%rd15203, [%rd36018];
	ld.global.u64 	%rd15204, [%rd36019];
	ld.global.u64 	%rd15205, [%rd36020];
	// begin inline asm
	add.cc.u64 %rd15201, %rd15201, %rd35997;
	addc.cc.u64 %rd15202, %rd15202, %rd35998;
	addc.cc.u64 %rd15203, %rd15203, %rd35999;
	addc.cc.u64 %rd15204, %rd15204, %rd36000;
	addc.cc.u64 %rd15205, %rd15205, %rd36001;
	addc.u64 %rd12812, %rd12812, %rd36002;
	
	// end inline asm
	st.global.u64 	[%rd36012], %rd15201;
	st.global.u64 	[%rd36016], %rd15202;
	st.global.u64 	[%rd36018], %rd15203;
	st.global.u64 	[%rd36019], %rd15204;
	st.global.u64 	[%rd36020], %rd15205;
	st.global.u64 	[%rd36021], %rd12812;
	ld.global.u64 	%rd15219, [%rd36012];
	ld.global.u64 	%rd15220, [%rd36016];
	ld.global.u64 	%rd15221, [%rd36018];
	ld.global.u64 	%rd15222, [%rd36019];
	ld.global.u64 	%rd15223, [%rd36020];
	// begin inline asm
	add.cc.u64 %rd15219, %rd15219, %rd35997;
	addc.cc.u64 %rd15220, %rd15220, %rd35998;
	addc.cc.u64 %rd15221, %rd15221, %rd35999;
	addc.cc.u64 %rd15222, %rd15222, %rd36000;
	addc.cc.u64 %rd15223, %rd15223, %rd36001;
	addc.u64 %rd12812, %rd12812, %rd36002;
	
	// end inline asm
	st.global.u64 	[%rd36012], %rd15219;
	st.global.u64 	[%rd36016], %rd15220;
	st.global.u64 	[%rd36018], %rd15221;
	st.global.u64 	[%rd36019], %rd15222;
	st.global.u64 	[%rd36020], %rd15223;
	st.global.u64 	[%rd36021], %rd12812;
	ld.global.u64 	%rd15237, [%rd36012];
	ld.global.u64 	%rd15238, [%rd36016];
	ld.global.u64 	%rd15239, [%rd36018];
	ld.global.u64 	%rd15240, [%rd36019];
	ld.global.u64 	%rd15241, [%rd36020];
	// begin inline asm
	add.cc.u64 %rd15237, %rd15237, %rd35997;
	addc.cc.u64 %rd15238, %rd15238, %rd35998;
	addc.cc.u64 %rd15239, %rd15239, %rd35999;
	addc.cc.u64 %rd15240, %rd15240, %rd36000;
	addc.cc.u64 %rd15241, %rd15241, %rd36001;
	addc.u64 %rd12812, %rd12812, %rd36002;
	
	// end inline asm
	st.global.u64 	[%rd36012], %rd15237;
	st.global.u64 	[%rd36016], %rd15238;
	st.global.u64 	[%rd36018], %rd15239;
	st.global.u64 	[%rd36019], %rd15240;
	st.global.u64 	[%rd36020], %rd15241;
	st.global.u64 	[%rd36021], %rd12812;
	ld.global.u64 	%rd15255, [%rd36012];
	ld.global.u64 	%rd15256, [%rd36016];
	ld.global.u64 	%rd15257, [%rd36018];
	ld.global.u64 	%rd15258, [%rd36019];
	ld.global.u64 	%rd15259, [%rd36020];
	// begin inline asm
	add.cc.u64 %rd15255, %rd15255, %rd35997;
	addc.cc.u64 %rd15256, %rd15256, %rd35998;
	addc.cc.u64 %rd15257, %rd15257, %rd35999;
	addc.cc.u64 %rd15258, %rd15258, %rd36000;
	addc.cc.u64 %rd15259, %rd15259, %rd36001;
	addc.u64 %rd12812, %rd12812, %rd36002;
	
	// end inline asm
	st.global.u64 	[%rd36012], %rd15255;
	st.global.u64 	[%rd36016], %rd15256;
	st.global.u64 	[%rd36018], %rd15257;
	st.global.u64 	[%rd36019], %rd15258;
	st.global.u64 	[%rd36020], %rd15259;
	st.global.u64 	[%rd36021], %rd12812;
	ld.global.u64 	%rd15273, [%rd36012];
	ld.global.u64 	%rd15274, [%rd36016];
	ld.global.u64 	%rd15275, [%rd36018];
	ld.global.u64 	%rd15276, [%rd36019];
	ld.global.u64 	%rd15277, [%rd36020];
	// begin inline asm
	add.cc.u64 %rd15273, %rd15273, %rd35997;
	addc.cc.u64 %rd15274, %rd15274, %rd35998;
	addc.cc.u64 %rd15275, %rd15275, %rd35999;
	addc.cc.u64 %rd15276, %rd15276, %rd36000;
	addc.cc.u64 %rd15277, %rd15277, %rd36001;
	addc.u64 %rd12812, %rd12812, %rd36002;
	
	// end inline asm
	st.global.u64 	[%rd36012], %rd15273;
	st.global.u64 	[%rd36016], %rd15274;
	st.global.u64 	[%rd36018], %rd15275;
	st.global.u64 	[%rd36019], %rd15276;
	st.global.u64 	[%rd36020], %rd15277;
	st.global.u64 	[%rd36021], %rd12812;
	ld.global.u64 	%rd15291, [%rd36012];
	ld.global.u64 	%rd15292, [%rd36016];
	ld.global.u64 	%rd15293, [%rd36018];
	ld.global.u64 	%rd15294, [%rd36019];
	ld.global.u64 	%rd15295, [%rd36020];
	// begin inline asm
	add.cc.u64 %rd15291, %rd15291, %rd35997;
	addc.cc.u64 %rd15292, %rd15292, %rd35998;
	addc.cc.u64 %rd15293, %rd15293, %rd35999;
	addc.cc.u64 %rd15294, %rd15294, %rd36000;
	addc.cc.u64 %rd15295, %rd15295, %rd36001;
	addc.u64 %rd12812, %rd12812, %rd36002;
	
	// end inline asm
	st.global.u64 	[%rd36012], %rd15291;
	st.global.u64 	[%rd36016], %rd15292;
	st.global.u64 	[%rd36018], %rd15293;
	st.global.u64 	[%rd36019], %rd15294;
	st.global.u64 	[%rd36020], %rd15295;
	st.global.u64 	[%rd36021], %rd12812;
	ld.global.u64 	%rd15309, [%rd36012];
	ld.global.u64 	%rd15310, [%rd36016];
	ld.global.u64 	%rd15311, [%rd36018];
	ld.global.u64 	%rd15312, [%rd36019];
	ld.global.u64 	%rd15313, [%rd36020];
	// begin inline asm
	add.cc.u64 %rd15309, %rd15309, %rd35997;
	addc.cc.u64 %rd15310, %rd15310, %rd35998;
	addc.cc.u64 %rd15311, %rd15311, %rd35999;
	addc.cc.u64 %rd15312, %rd15312, %rd36000;
	addc.cc.u64 %rd15313, %rd15313, %rd36001;
	addc.u64 %rd12812, %rd12812, %rd36002;
	
	// end inline asm
	st.global.u64 	[%rd36012], %rd15309;
	st.global.u64 	[%rd36016], %rd15310;
	st.global.u64 	[%rd36018], %rd15311;
	st.global.u64 	[%rd36019], %rd15312;
	st.global.u64 	[%rd36020], %rd15313;
	st.global.u64 	[%rd36021], %rd12812;
	ld.global.u64 	%rd15327, [%rd36012];
	ld.global.u64 	%rd15328, [%rd36016];
	ld.global.u64 	%rd15329, [%rd36018];
	ld.global.u64 	%rd15330, [%rd36019];
	ld.global.u64 	%rd15331, [%rd36020];
	// begin inline asm
	add.cc.u64 %rd15327, %rd15327, %rd35997;
	addc.cc.u64 %rd15328, %rd15328, %rd35998;
	addc.cc.u64 %rd15329, %rd15329, %rd35999;
	addc.cc.u64 %rd15330, %rd15330, %rd36000;
	addc.cc.u64 %rd15331, %rd15331, %rd36001;
	addc.u64 %rd12812, %rd12812, %rd36002;
	
	// end inline asm
	st.global.u64 	[%rd36012], %rd15327;
	st.global.u64 	[%rd36016], %rd15328;
	st.global.u64 	[%rd36018], %rd15329;
	st.global.u64 	[%rd36019], %rd15330;
	st.global.u64 	[%rd36020], %rd15331;
	st.global.u64 	[%rd36021], %rd12812;
	ld.global.u64 	%rd15345, [%rd36012];
	ld.global.u64 	%rd15346, [%rd36016];
	ld.global.u64 	%rd15347, [%rd36018];
	ld.global.u64 	%rd15348, [%rd36019];
	ld.global.u64 	%rd15349, [%rd36020];
	// begin inline asm
	add.cc.u64 %rd15345, %rd15345, %rd35997;
	addc.cc.u64 %rd15346, %rd15346, %rd35998;
	addc.cc.u64 %rd15347, %rd15347, %rd35999;
	addc.cc.u64 %rd15348, %rd15348, %rd36000;
	addc.cc.u64 %rd15349, %rd15349, %rd36001;
	addc.u64 %rd12812, %rd12812, %rd36002;
	
	// end inline asm
	st.global.u64 	[%rd36012], %rd15345;
	st.global.u64 	[%rd36016], %rd15346;
	st.global.u64 	[%rd36018], %rd15347;
	st.global.u64 	[%rd36019], %rd15348;
	st.global.u64 	[%rd36020], %rd15349;
	st.global.u64 	[%rd36021], %rd12812;
	ld.global.u64 	%rd15363, [%rd36012];
	ld.global.u64 	%rd15364, [%rd36016];
	ld.global.u64 	%rd15365, [%rd36018];
	ld.global.u64 	%rd15366, [%rd36019];
	ld.global.u64 	%rd15367, [%rd36020];
	// begin inline asm
	add.cc.u64 %rd15363, %rd15363, %rd35997;
	addc.cc.u64 %rd15364, %rd15364, %rd35998;
	addc.cc.u64 %rd15365, %rd15365, %rd35999;
	addc.cc.u64 %rd15366, %rd15366, %rd36000;
	addc.cc.u64 %rd15367, %rd15367, %rd36001;
	addc.u64 %rd12812, %rd12812, %rd36002;
	
	// end inline asm
	st.global.u64 	[%rd36012], %rd15363;
	st.global.u64 	[%rd36016], %rd15364;
	st.global.u64 	[%rd36018], %rd15365;
	st.global.u64 	[%rd36019], %rd15366;
	st.global.u64 	[%rd36020], %rd15367;
	st.global.u64 	[%rd36021], %rd12812;
	ld.global.u64 	%rd15381, [%rd36012];
	ld.global.u64 	%rd15382, [%rd36016];
	ld.global.u64 	%rd15383, [%rd36018];
	ld.global.u64 	%rd15384, [%rd36019];
	ld.global.u64 	%rd15385, [%rd36020];
	// begin inline asm
	add.cc.u64 %rd15381, %rd15381, %rd35997;
	addc.cc.u64 %rd15382, %rd15382, %rd35998;
	addc.cc.u64 %rd15383, %rd15383, %rd35999;
	addc.cc.u64 %rd15384, %rd15384, %rd36000;
	addc.cc.u64 %rd15385, %rd15385, %rd36001;
	addc.u64 %rd12812, %rd12812, %rd36002;
	
	// end inline asm
	st.global.u64 	[%rd36012], %rd15381;
	st.global.u64 	[%rd36016], %rd15382;
	st.global.u64 	[%rd36018], %rd15383;
	st.global.u64 	[%rd36019], %rd15384;
	st.global.u64 	[%rd36020], %rd15385;
	st.global.u64 	[%rd36021], %rd12812;
	ld.global.u64 	%rd15399, [%rd36012];
	ld.global.u64 	%rd15400, [%rd36016];
	ld.global.u64 	%rd15401, [%rd36018];
	ld.global.u64 	%rd15402, [%rd36019];
	ld.global.u64 	%rd15403, [%rd36020];
	// begin inline asm
	add.cc.u64 %rd15399, %rd15399, %rd35997;
	addc.cc.u64 %rd15400, %rd15400, %rd35998;
	addc.cc.u64 %rd15401, %rd15401, %rd35999;
	addc.cc.u64 %rd15402, %rd15402, %rd36000;
	addc.cc.u64 %rd15403, %rd15403, %rd36001;
	addc.u64 %rd12812, %rd12812, %rd36002;
	
	// end inline asm
	st.global.u64 	[%rd36012], %rd15399;
	st.global.u64 	[%rd36016], %rd15400;
	st.global.u64 	[%rd36018], %rd15401;
	st.global.u64 	[%rd36019], %rd15402;
	st.global.u64 	[%rd36020], %rd15403;
	st.global.u64 	[%rd36021], %rd12812;
	ld.global.u64 	%rd15417, [%rd36012];
	ld.global.u64 	%rd15418, [%rd36016];
	ld.global.u64 	%rd15419, [%rd36018];
	ld.global.u64 	%rd15420, [%rd36019];
	ld.global.u64 	%rd15421, [%rd36020];
	// begin inline asm
	add.cc.u64 %rd15417, %rd15417, %rd35997;
	addc.cc.u64 %rd15418, %rd15418, %rd35998;
	addc.cc.u64 %rd15419, %rd15419, %rd35999;
	addc.cc.u64 %rd15420, %rd15420, %rd36000;
	addc.cc.u64 %rd15421, %rd15421, %rd36001;
	addc.u64 %rd12812, %rd12812, %rd36002;
	
	// end inline asm
	st.global.u64 	[%rd36012], %rd15417;
	st.global.u64 	[%rd36016], %rd15418;
	st.global.u64 	[%rd36018], %rd15419;
	st.global.u64 	[%rd36019], %rd15420;
	st.global.u64 	[%rd36020], %rd15421;
	st.global.u64 	[%rd36021], %rd12812;
	ld.global.u64 	%rd15435, [%rd36012];
	ld.global.u64 	%rd15436, [%rd36016];
	ld.global.u64 	%rd15437, [%rd36018];
	ld.global.u64 	%rd15438, [%rd36019];
	ld.global.u64 	%rd15439, [%rd36020];
	// begin inline asm
	add.cc.u64 %rd15435, %rd15435, %rd35997;
	addc.cc.u64 %rd15436, %rd15436, %rd35998;
	addc.cc.u64 %rd15437, %rd15437, %rd35999;
	addc.cc.u64 %rd15438, %rd15438, %rd36000;
	addc.cc.u64 %rd15439, %rd15439, %rd36001;
	addc.u64 %rd12812, %rd12812, %rd36002;
	
	// end inline asm
	st.global.u64 	[%rd36012], %rd15435;
	st.global.u64 	[%rd36016], %rd15436;
	st.global.u64 	[%rd36018], %rd15437;
	st.global.u64 	[%rd36019], %rd15438;
	st.global.u64 	[%rd36020], %rd15439;
	st.global.u64 	[%rd36021], %rd12812;
	ld.global.u64 	%rd15453, [%rd36012];
	ld.global.u64 	%rd15454, [%rd36016];
	ld.global.u64 	%rd15455, [%rd36018];
	ld.global.u64 	%rd15456, [%rd36019];
	ld.global.u64 	%rd15457, [%rd36020];
	// begin inline asm
	add.cc.u64 %rd15453, %rd15453, %rd35997;
	addc.cc.u64 %rd15454, %rd15454, %rd35998;
	addc.cc.u64 %rd15455, %rd15455, %rd35999;
	addc.cc.u64 %rd15456, %rd15456, %rd36000;
	addc.cc.u64 %rd15457, %rd15457, %rd36001;
	addc.u64 %rd12812, %rd12812, %rd36002;
	
	// end inline asm
	st.global.u64 	[%rd36012], %rd15453;
	st.global.u64 	[%rd36016], %rd15454;
	st.global.u64 	[%rd36018], %rd15455;
	st.global.u64 	[%rd36019], %rd15456;
	st.global.u64 	[%rd36020], %rd15457;
	st.global.u64 	[%rd36021], %rd12812;
	ld.global.u64 	%rd15471, [%rd36012];
	ld.global.u64 	%rd15472, [%rd36016];
	ld.global.u64 	%rd15473, [%rd36018];
	ld.global.u64 	%rd15474, [%rd36019];
	ld.global.u64 	%rd15475, [%rd36020];
	// begin inline asm
	add.cc.u64 %rd15471, %rd15471, %rd35997;
	addc.cc.u64 %rd15472, %rd15472, %rd35998;
	addc.cc.u64 %rd15473, %rd15473, %rd35999;
	addc.cc.u64 %rd15474, %rd15474, %rd36000;
	addc.cc.u64 %rd15475, %rd15475, %rd36001;
	addc.u64 %rd12812, %rd12812, %rd36002;
	
	// end inline asm
	st.global.u64 	[%rd36012], %rd15471;
	st.global.u64 	[%rd36016], %rd15472;
	st.global.u64 	[%rd36018], %rd15473;
	st.global.u64 	[%rd36019], %rd15474;
	st.global.u64 	[%rd36020], %rd15475;
	st.global.u64 	[%rd36021], %rd12812;
	ld.global.u64 	%rd15489, [%rd36012];
	ld.global.u64 	%rd15490, [%rd36016];
	ld.global.u64 	%rd15491, [%rd36018];
	ld.global.u64 	%rd15492, [%rd36019];
	ld.global.u64 	%rd15493, [%rd36020];
	// begin inline asm
	add.cc.u64 %rd15489, %rd15489, %rd35997;
	addc.cc.u64 %rd15490, %rd15490, %rd35998;
	addc.cc.u64 %rd15491, %rd15491, %rd35999;
	addc.cc.u64 %rd15492, %rd15492, %rd36000;
	addc.cc.u64 %rd15493, %rd15493, %rd36001;
	addc.u64 %rd12812, %rd12812, %rd36002;
	
	// end inline asm
	st.global.u64 	[%rd36012], %rd15489;
	st.global.u64 	[%rd36016], %rd15490;
	st.global.u64 	[%rd36018], %rd15491;
	st.global.u64 	[%rd36019], %rd15492;
	st.global.u64 	[%rd36020], %rd15493;
	st.global.u64 	[%rd36021], %rd12812;
	ld.global.u64 	%rd15507, [%rd36012];
	ld.global.u64 	%rd15508, [%rd36016];
	ld.global.u64 	%rd15509, [%rd36018];
	ld.global.u64 	%rd15510, [%rd36019];
	ld.global.u64 	%rd15511, [%rd36020];
	// begin inline asm
	add.cc.u64 %rd15507, %rd15507, %rd35997;
	addc.cc.u64 %rd15508, %rd15508, %rd35998;
	addc.cc.u64 %rd15509, %rd15509, %rd35999;
	addc.cc.u64 %rd15510, %rd15510, %rd36000;
	addc.cc.u64 %rd15511, %rd15511, %rd36001;
	addc.u64 %rd12812, %rd12812, %rd36002;
	
	// end inline asm
	st.global.u64 	[%rd36012], %rd15507;
	st.global.u64 	[%rd36016], %rd15508;
	st.global.u64 	[%rd36018], %rd15509;
	st.global.u64 	[%rd36019], %rd15510;
	st.global.u64 	[%rd36020], %rd15511;
	st.global.u64 	[%rd36021], %rd12812;
	ld.global.u64 	%rd15525, [%rd36012];
	ld.global.u64 	%rd15526, [%rd36016];
	ld.global.u64 	%rd15527, [%rd36018];
	ld.global.u64 	%rd15528, [%rd36019];
	ld.global.u64 	%rd15529, [%rd36020];
	// begin inline asm
	add.cc.u64 %rd15525, %rd15525, %rd35997;
	addc.cc.u64 %rd15526, %rd15526, %rd35998;
	addc.cc.u64 %rd15527, %rd15527, %rd35999;
	addc.cc.u64 %rd15528, %rd15528, %rd36000;
	addc.cc.u64 %rd15529, %rd15529, %rd36001;
	addc.u64 %rd12812, %rd12812, %rd36002;
	
	// end inline asm
	st.global.u64 	[%rd36012], %rd15525;
	st.global.u64 	[%rd36016], %rd15526;
	st.global.u64 	[%rd36018], %rd15527;
	st.global.u64 	[%rd36019], %rd15528;
	st.global.u64 	[%rd36020], %rd15529;
	st.global.u64 	[%rd36021], %rd12812;
	ld.global.u64 	%rd15543, [%rd36012];
	ld.global.u64 	%rd15544, [%rd36016];
	ld.global.u64 	%rd15545, [%rd36018];
	ld.global.u64 	%rd15546, [%rd36019];
	ld.global.u64 	%rd15547, [%rd36020];
	// begin inline asm
	add.cc.u64 %rd15543, %rd15543, %rd35997;
	addc.cc.u64 %rd15544, %rd15544, %rd35998;
	addc.cc.u64 %rd15545, %rd15545, %rd35999;
	addc.cc.u64 %rd15546, %rd15546, %rd36000;
	addc.cc.u64 %rd15547, %rd15547, %rd36001;
	addc.u64 %rd12812, %rd12812, %rd36002;
	
	// end inline asm
	st.global.u64 	[%rd36012], %rd15543;
	st.global.u64 	[%rd36016], %rd15544;
	st.global.u64 	[%rd36018], %rd15545;
	st.global.u64 	[%rd36019], %rd15546;
	st.global.u64 	[%rd36020], %rd15547;
	st.global.u64 	[%rd36021], %rd12812;
	ld.global.u64 	%rd15561, [%rd36012];
	ld.global.u64 	%rd15562, [%rd36016];
	ld.global.u64 	%rd15563, [%rd36018];
	ld.global.u64 	%rd15564, [%rd36019];
	ld.global.u64 	%rd15565, [%rd36020];
	// begin inline asm
	add.cc.u64 %rd15561, %rd15561, %rd35997;
	addc.cc.u64 %rd15562, %rd15562, %rd35998;
	addc.cc.u64 %rd15563, %rd15563, %rd35999;
	addc.cc.u64 %rd15564, %rd15564, %rd36000;
	addc.cc.u64 %rd15565, %rd15565, %rd36001;
	addc.u64 %rd12812, %rd12812, %rd36002;
	
	// end inline asm
	st.global.u64 	[%rd36012], %rd15561;
	st.global.u64 	[%rd36016], %rd15562;
	st.global.u64 	[%rd36018], %rd15563;
	st.global.u64 	[%rd36019], %rd15564;
	st.global.u64 	[%rd36020], %rd15565;
	st.global.u64 	[%rd36021], %rd12812;
	ld.global.u64 	%rd15579, [%rd36012];
	ld.global.u64 	%rd15580, [%rd36016];
	ld.global.u64 	%rd15581, [%rd36018];
	ld.global.u64 	%rd15582, [%rd36019];
	ld.global.u64 	%rd15583, [%rd36020];
	// begin inline asm
	add.cc.u64 %rd15579, %rd15579, %rd35997;
	addc.cc.u64 %rd15580, %rd15580, %rd35998;
	addc.cc.u64 %rd15581, %rd15581, %rd35999;
	addc.cc.u64 %rd15582, %rd15582, %rd36000;
	addc.cc.u64 %rd15583, %rd15583, %rd36001;
	addc.u64 %rd12812, %rd12812, %rd36002;
	
	// end inline asm
	st.global.u64 	[%rd36012], %rd15579;
	st.global.u64 	[%rd36016], %rd15580;
	st.global.u64 	[%rd36018], %rd15581;
	st.global.u64 	[%rd36019], %rd15582;
	st.global.u64 	[%rd36020], %rd15583;
	st.global.u64 	[%rd36021], %rd12812;
	ld.global.u64 	%rd15597, [%rd36012];
	ld.global.u64 	%rd15598, [%rd36016];
	ld.global.u64 	%rd15599, [%rd36018];
	ld.global.u64 	%rd15600, [%rd36019];
	ld.global.u64 	%rd15601, [%rd36020];
	// begin inline asm
	add.cc.u64 %rd15597, %rd15597, %rd35997;
	addc.cc.u64 %rd15598, %rd15598, %rd35998;
	addc.cc.u64 %rd15599, %rd15599, %rd35999;
	addc.cc.u64 %rd15600, %rd15600, %rd36000;
	addc.cc.u64 %rd15601, %rd15601, %rd36001;
	addc.u64 %rd12812, %rd12812, %rd36002;
	
	// end inline asm
	st.global.u64 	[%rd36012], %rd15597;
	st.global.u64 	[%rd36016], %rd15598;
	st.global.u64 	[%rd36018], %rd15599;
	st.global.u64 	[%rd36019], %rd15600;
	st.global.u64 	[%rd36020], %rd15601;
	st.global.u64 	[%rd36021], %rd12812;
	ld.global.u64 	%rd15615, [%rd36012];
	ld.global.u64 	%rd15616, [%rd36016];
	ld.global.u64 	%rd15617, [%rd36018];
	ld.global.u64 	%rd15618, [%rd36019];
	ld.global.u64 	%rd15619, [%rd36020];
	// begin inline asm
	add.cc.u64 %rd15615, %rd15615, %rd35997;
	addc.cc.u64 %rd15616, %rd15616, %rd35998;
	addc.cc.u64 %rd15617, %rd15617, %rd35999;
	addc.cc.u64 %rd15618, %rd15618, %rd36000;
	addc.cc.u64 %rd15619, %rd15619, %rd36001;
	addc.u64 %rd12812, %rd12812, %rd36002;
	
	// end inline asm
	st.global.u64 	[%rd36012], %rd15615;
	st.global.u64 	[%rd36016], %rd15616;
	st.global.u64 	[%rd36018], %rd15617;
	st.global.u64 	[%rd36019], %rd15618;
	st.global.u64 	[%rd36020], %rd15619;
	st.global.u64 	[%rd36021], %rd12812;
	ld.global.u64 	%rd15633, [%rd36012];
	ld.global.u64 	%rd15634, [%rd36016];
	ld.global.u64 	%rd15635, [%rd36018];
	ld.global.u64 	%rd15636, [%rd36019];
	ld.global.u64 	%rd15637, [%rd36020];
	// begin inline asm
	add.cc.u64 %rd15633, %rd15633, %rd35997;
	addc.cc.u64 %rd15634, %rd15634, %rd35998;
	addc.cc.u64 %rd15635, %rd15635, %rd35999;
	addc.cc.u64 %rd15636, %rd15636, %rd36000;
	addc.cc.u64 %rd15637, %rd15637, %rd36001;
	addc.u64 %rd12812, %rd12812, %rd36002;
	
	// end inline asm
	st.global.u64 	[%rd36012], %rd15633;
	st.global.u64 	[%rd36016], %rd15634;
	st.global.u64 	[%rd36018], %rd15635;
	st.global.u64 	[%rd36019], %rd15636;
	st.global.u64 	[%rd36020], %rd15637;
	st.global.u64 	[%rd36021], %rd12812;
	ld.global.u64 	%rd15651, [%rd36012];
	ld.global.u64 	%rd15652, [%rd36016];
	ld.global.u64 	%rd15653, [%rd36018];
	ld.global.u64 	%rd15654, [%rd36019];
	ld.global.u64 	%rd15655, [%rd36020];
	// begin inline asm
	add.cc.u64 %rd15651, %rd15651, %rd35997;
	addc.cc.u64 %rd15652, %rd15652, %rd35998;
	addc.cc.u64 %rd15653, %rd15653, %rd35999;
	addc.cc.u64 %rd15654, %rd15654, %rd36000;
	addc.cc.u64 %rd15655, %rd15655, %rd36001;
	addc.u64 %rd12812, %rd12812, %rd36002;
	
	// end inline asm
	st.global.u64 	[%rd36012], %rd15651;
	st.global.u64 	[%rd36016], %rd15652;
	st.global.u64 	[%rd36018], %rd15653;
	st.global.u64 	[%rd36019], %rd15654;
	st.global.u64 	[%rd36020], %rd15655;
	st.global.u64 	[%rd36021], %rd12812;
	ld.global.u64 	%rd15669, [%rd36012];
	ld.global.u64 	%rd15670, [%rd36016];
	ld.global.u64 	%rd15671, [%rd36018];
	ld.global.u64 	%rd15672, [%rd36019];
	ld.global.u64 	%rd15673, [%rd36020];
	// begin inline asm
	add.cc.u64 %rd15669, %rd15669, %rd35997;
	addc.cc.u64 %rd15670, %rd15670, %rd35998;
	addc.cc.u64 %rd15671, %rd15671, %rd35999;
	addc.cc.u64 %rd15672, %rd15672, %rd36000;
	addc.cc.u64 %rd15673, %rd15673, %rd36001;
	addc.u64 %rd12812, %rd12812, %rd36002;
	
	// end inline asm
	st.global.u64 	[%rd36012], %rd15669;
	st.global.u64 	[%rd36016], %rd15670;
	st.global.u64 	[%rd36018], %rd15671;
	st.global.u64 	[%rd36019], %rd15672;
	st.global.u64 	[%rd36020], %rd15673;
	st.global.u64 	[%rd36021], %rd12812;
	ld.global.u64 	%rd15687, [%rd36012];
	ld.global.u64 	%rd15688, [%rd36016];
	ld.global.u64 	%rd15689, [%rd36018];
	ld.global.u64 	%rd15690, [%rd36019];
	ld.global.u64 	%rd15691, [%rd36020];
	// begin inline asm
	add.cc.u64 %rd15687, %rd15687, %rd35997;
	addc.cc.u64 %rd15688, %rd15688, %rd35998;
	addc.cc.u64 %rd15689, %rd15689, %rd35999;
	addc.cc.u64 %rd15690, %rd15690, %rd36000;
	addc.cc.u64 %rd15691, %rd15691, %rd36001;
	addc.u64 %rd12812, %rd12812, %rd36002;
	
	// end inline asm
	st.global.u64 	[%rd36012], %rd15687;
	st.global.u64 	[%rd36016], %rd15688;
	st.global.u64 	[%rd36018], %rd15689;
	st.global.u64 	[%rd36019], %rd15690;
	st.global.u64 	[%rd36020], %rd15691;
	st.global.u64 	[%rd36021], %rd12812;
	ld.global.u64 	%rd15705, [%rd36012];
	ld.global.u64 	%rd15706, [%rd36016];
	ld.global.u64 	%rd15707, [%rd36018];
	ld.global.u64 	%rd15708, [%rd36019];
	ld.global.u64 	%rd15709, [%rd36020];
	// begin inline asm
	add.cc.u64 %rd15705, %rd15705, %rd35997;
	addc.cc.u64 %rd15706, %rd15706, %rd35998;
	addc.cc.u64 %rd15707, %rd15707, %rd35999;
	addc.cc.u64 %rd15708, %rd15708, %rd36000;
	addc.cc.u64 %rd15709, %rd15709, %rd36001;
	addc.u64 %rd12812, %rd12812, %rd36002;
	
	// end inline asm
	st.global.u64 	[%rd36012], %rd15705;
	st.global.u64 	[%rd36016], %rd15706;
	st.global.u64 	[%rd36018], %rd15707;
	st.global.u64 	[%rd36019], %rd15708;
	st.global.u64 	[%rd36020], %rd15709;
	st.global.u64 	[%rd36021], %rd12812;
	ld.global.u64 	%rd15723, [%rd36012];
	ld.global.u64 	%rd15724, [%rd36016];
	ld.global.u64 	%rd15725, [%rd36018];
	ld.global.u64 	%rd15726, [%rd36019];
	ld.global.u64 	%rd15727, [%rd36020];
	// begin inline asm
	add.cc.u64 %rd15723, %rd15723, %rd35997;
	addc.cc.u64 %rd15724, %rd15724, %rd35998;
	addc.cc.u64 %rd15725, %rd15725, %rd35999;
	addc.cc.u64 %rd15726, %rd15726, %rd36000;
	addc.cc.u64 %rd15727, %rd15727, %rd36001;
	addc.u64 %rd12812, %rd12812, %rd36002;
	
	// end inline asm
	st.global.u64 	[%rd36012], %rd15723;
	st.global.u64 	[%rd36016], %rd15724;
	st.global.u64 	[%rd36018], %rd15725;
	st.global.u64 	[%rd36019], %rd15726;
	st.global.u64 	[%rd36020], %rd15727;
	st.global.u64 	[%rd36021], %rd12812;
	ld.global.u64 	%rd15741, [%rd36012];
	ld.global.u64 	%rd15742, [%rd36016];
	ld.global.u64 	%rd15743, [%rd36018];
	ld.global.u64 	%rd15744, [%rd36019];
	ld.global.u64 	%rd15745, [%rd36020];
	// begin inline asm
	add.cc.u64 %rd15741, %rd15741, %rd35997;
	addc.cc.u64 %rd15742, %rd15742, %rd35998;
	addc.cc.u64 %rd15743, %rd15743, %rd35999;
	addc.cc.u64 %rd15744, %rd15744, %rd36000;
	addc.cc.u64 %rd15745, %rd15745, %rd36001;
	addc.u64 %rd12812, %rd12812, %rd36002;
	
	// end inline asm
	st.global.u64 	[%rd36012], %rd15741;
	st.global.u64 	[%rd36016], %rd15742;
	st.global.u64 	[%rd36018], %rd15743;
	st.global.u64 	[%rd36019], %rd15744;
	st.global.u64 	[%rd36020], %rd15745;
	st.global.u64 	[%rd36021], %rd12812;
	ld.global.u64 	%rd15759, [%rd36012];
	ld.global.u64 	%rd15760, [%rd36016];
	ld.global.u64 	%rd15761, [%rd36018];
	ld.global.u64 	%rd15762, [%rd36019];
	ld.global.u64 	%rd15763, [%rd36020];
	// begin inline asm
	add.cc.u64 %rd15759, %rd15759, %rd35997;
	addc.cc.u64 %rd15760, %rd15760, %rd35998;
	addc.cc.u64 %rd15761, %rd15761, %rd35999;
	addc.cc.u64 %rd15762, %rd15762, %rd36000;
	addc.cc.u64 %rd15763, %rd15763, %rd36001;
	addc.u64 %rd12812, %rd12812, %rd36002;
	
	// end inline asm
	st.global.u64 	[%rd36012], %rd15759;
	st.global.u64 	[%rd36016], %rd15760;
	st.global.u64 	[%rd36018], %rd15761;
	st.global.u64 	[%rd36019], %rd15762;
	st.global.u64 	[%rd36020], %rd15763;
	st.global.u64 	[%rd36021], %rd12812;
	ld.global.u64 	%rd15777, [%rd36012];
	ld.global.u64 	%rd15778, [%rd36016];
	ld.global.u64 	%rd15779, [%rd36018];
	ld.global.u64 	%rd15780, [%rd36019];
	ld.global.u64 	%rd15781, [%rd36020];
	// begin inline asm
	add.cc.u64 %rd15777, %rd15777, %rd35997;
	addc.cc.u64 %rd15778, %rd15778, %rd35998;
	addc.cc.u64 %rd15779, %rd15779, %rd35999;
	addc.cc.u64 %rd15780, %rd15780, %rd36000;
	addc.cc.u64 %rd15781, %rd15781, %rd36001;
	addc.u64 %rd12812, %rd12812, %rd36002;
	
	// end inline asm
	st.global.u64 	[%rd36012], %rd15777;
	st.global.u64 	[%rd36016], %rd15778;
	st.global.u64 	[%rd36018], %rd15779;
	st.global.u64 	[%rd36019], %rd15780;
	st.global.u64 	[%rd36020], %rd15781;
	st.global.u64 	[%rd36021], %rd12812;
	ld.global.u64 	%rd15795, [%rd36012];
	ld.global.u64 	%rd15796, [%rd36016];
	ld.global.u64 	%rd15797, [%rd36018];
	ld.global.u64 	%rd15798, [%rd36019];
	ld.global.u64 	%rd15799, [%rd36020];
	// begin inline asm
	add.cc.u64 %rd15795, %rd15795, %rd35997;
	addc.cc.u64 %rd15796, %rd15796, %rd35998;
	addc.cc.u64 %rd15797, %rd15797, %rd35999;
	addc.cc.u64 %rd15798, %rd15798, %rd36000;
	addc.cc.u64 %rd15799, %rd15799, %rd36001;
	addc.u64 %rd12812, %rd12812, %rd36002;
	
	// end inline asm
	st.global.u64 	[%rd36012], %rd15795;
	st.global.u64 	[%rd36016], %rd15796;
	st.global.u64 	[%rd36018], %rd15797;
	st.global.u64 	[%rd36019], %rd15798;
	st.global.u64 	[%rd36020], %rd15799;
	st.global.u64 	[%rd36021], %rd12812;
	ld.global.u64 	%rd15813, [%rd36012];
	ld.global.u64 	%rd15814, [%rd36016];
	ld.global.u64 	%rd15815, [%rd36018];
	ld.global.u64 	%rd15816, [%rd36019];
	ld.global.u64 	%rd15817, [%rd36020];
	// begin inline asm
	add.cc.u64 %rd15813, %rd15813, %rd35997;
	addc.cc.u64 %rd15814, %rd15814, %rd35998;
	addc.cc.u64 %rd15815, %rd15815, %rd35999;
	addc.cc.u64 %rd15816, %rd15816, %rd36000;
	addc.cc.u64 %rd15817, %rd15817, %rd36001;
	addc.u64 %rd12812, %rd12812, %rd36002;
	
	// end inline asm
	st.global.u64 	[%rd36012], %rd15813;
	st.global.u64 	[%rd36016], %rd15814;
	st.global.u64 	[%rd36018], %rd15815;
	st.global.u64 	[%rd36019], %rd15816;
	st.global.u64 	[%rd36020], %rd15817;
	st.global.u64 	[%rd36021], %rd12812;
	ld.global.u64 	%rd15831, [%rd36012];
	ld.global.u64 	%rd15832, [%rd36016];
	ld.global.u64 	%rd15833, [%rd36018];
	ld.global.u64 	%rd15834, [%rd36019];
	ld.global.u64 	%rd15835, [%rd36020];
	// begin inline asm
	add.cc.u64 %rd15831, %rd15831, %rd35997;
	addc.cc.u64 %rd15832, %rd15832, %rd35998;
	addc.cc.u64 %rd15833, %rd15833, %rd35999;
	addc.cc.u64 %rd15834, %rd15834, %rd36000;
	addc.cc.u64 %rd15835, %rd15835, %rd36001;
	addc.u64 %rd12812, %rd12812, %rd36002;
	
	// end inline asm
	st.global.u64 	[%rd36012], %rd15831;
	st.global.u64 	[%rd36016], %rd15832;
	st.global.u64 	[%rd36018], %rd15833;
	st.global.u64 	[%rd36019], %rd15834;
	st.global.u64 	[%rd36020], %rd15835;
	st.global.u64 	[%rd36021], %rd12812;
	ld.global.u64 	%rd15849, [%rd36012];
	ld.global.u64 	%rd15850, [%rd36016];
	ld.global.u64 	%rd15851, [%rd36018];
	ld.global.u64 	%rd15852, [%rd36019];
	ld.global.u64 	%rd15853, [%rd36020];
	// begin inline asm
	add.cc.u64 %rd15849, %rd15849, %rd35997;
	addc.cc.u64 %rd15850, %rd15850, %rd35998;
	addc.cc.u64 %rd15851, %rd15851, %rd35999;
	addc.cc.u64 %rd15852, %rd15852, %rd36000;
	addc.cc.u64 %rd15853, %rd15853, %rd36001;
	addc.u64 %rd12812, %rd12812, %rd36002;
	
	// end inline asm
	st.global.u64 	[%rd36012], %rd15849;
	st.global.u64 	[%rd36016], %rd15850;
	st.global.u64 	[%rd36018], %rd15851;
	st.global.u64 	[%rd36019], %rd15852;
	st.global.u64 	[%rd36020], %rd15853;
	st.global.u64 	[%rd36021], %rd12812;
	ld.global.u64 	%rd15867, [%rd36012];
	ld.global.u64 	%rd15868, [%rd36016];
	ld.global.u64 	%rd15869, [%rd36018];
	ld.global.u64 	%rd15870, [%rd36019];
	ld.global.u64 	%rd15871, [%rd36020];
	// begin inline asm
	add.cc.u64 %rd15867, %rd15867, %rd35997;
	addc.cc.u64 %rd15868, %rd15868, %rd35998;
	addc.cc.u64 %rd15869, %rd15869, %rd35999;
	addc.cc.u64 %rd15870, %rd15870, %rd36000;
	addc.cc.u64 %rd15871, %rd15871, %rd36001;
	addc.u64 %rd12812, %rd12812, %rd36002;
	
	// end inline asm
	st.global.u64 	[%rd36012], %rd15867;
	st.global.u64 	[%rd36016], %rd15868;
	st.global.u64 	[%rd36018], %rd15869;
	st.global.u64 	[%rd36019], %rd15870;
	st.global.u64 	[%rd36020], %rd15871;
	st.global.u64 	[%rd36021], %rd12812;
	ld.global.u64 	%rd15885, [%rd36012];
	ld.global.u64 	%rd15886, [%rd36016];
	ld.global.u64 	%rd15887, [%rd36018];
	ld.global.u64 	%rd15888, [%rd36019];
	ld.global.u64 	%rd15889, [%rd36020];
	// begin inline asm
	add.cc.u64 %rd15885, %rd15885, %rd35997;
	addc.cc.u64 %rd15886, %rd15886, %rd35998;
	addc.cc.u64 %rd15887, %rd15887, %rd35999;
	addc.cc.u64 %rd15888, %rd15888, %rd36000;
	addc.cc.u64 %rd15889, %rd15889, %rd36001;
	addc.u64 %rd12812, %rd12812, %rd36002;
	
	// end inline asm
	st.global.u64 	[%rd36012], %rd15885;
	st.global.u64 	[%rd36016], %rd15886;
	st.global.u64 	[%rd36018], %rd15887;
	st.global.u64 	[%rd36019], %rd15888;
	st.global.u64 	[%rd36020], %rd15889;
	st.global.u64 	[%rd36021], %rd12812;
	ld.global.u64 	%rd15903, [%rd36012];
	ld.global.u64 	%rd15904, [%rd36016];
	ld.global.u64 	%rd15905, [%rd36018];
	ld.global.u64 	%rd15906, [%rd36019];
	ld.global.u64 	%rd15907, [%rd36020];
	// begin inline asm
	add.cc.u64 %rd15903, %rd15903, %rd35997;
	addc.cc.u64 %rd15904, %rd15904, %rd35998;
	addc.cc.u64 %rd15905, %rd15905, %rd35999;
	addc.cc.u64 %rd15906, %rd15906, %rd36000;
	addc.cc.u64 %rd15907, %rd15907, %rd36001;
	addc.u64 %rd12812, %rd12812, %rd36002;
	
	// end inline asm
	st.global.u64 	[%rd36012], %rd15903;
	st.global.u64 	[%rd36016], %rd15904;
	st.global.u64 	[%rd36018], %rd15905;
	st.global.u64 	[%rd36019], %rd15906;
	st.global.u64 	[%rd36020], %rd15907;
	st.global.u64 	[%rd36021], %rd12812;
	ld.global.u64 	%rd15921, [%rd36012];
	ld.global.u64 	%rd15922, [%rd36016];
	ld.global.u64 	%rd15923, [%rd36018];
	ld.global.u64 	%rd15924, [%rd36019];
	ld.global.u64 	%rd15925, [%rd36020];
	// begin inline asm
	add.cc.u64 %rd15921, %rd15921, %rd35997;
	addc.cc.u64 %rd15922, %rd15922, %rd35998;
	addc.cc.u64 %rd15923, %rd15923, %rd35999;
	addc.cc.u64 %rd15924, %rd15924, %rd36000;
	addc.cc.u64 %rd15925, %rd15925, %rd36001;
	addc.u64 %rd12812, %rd12812, %rd36002;
	
	// end inline asm
	st.global.u64 	[%rd36012], %rd15921;
	st.global.u64 	[%rd36016], %rd15922;
	st.global.u64 	[%rd36018], %rd15923;
	st.global.u64 	[%rd36019], %rd15924;
	st.global.u64 	[%rd36020], %rd15925;
	st.global.u64 	[%rd36021], %rd12812;
	ld.global.u64 	%rd15939, [%rd36012];
	ld.global.u64 	%rd15940, [%rd36016];
	ld.global.u64 	%rd15941, [%rd36018];
	ld.global.u64 	%rd15942, [%rd36019];
	ld.global.u64 	%rd15943, [%rd36020];
	// begin inline asm
	add.cc.u64 %rd15939, %rd15939, %rd35997;
	addc.cc.u64 %rd15940, %rd15940, %rd35998;
	addc.cc.u64 %rd15941, %rd15941, %rd35999;
	addc.cc.u64 %rd15942, %rd15942, %rd36000;
	addc.cc.u64 %rd15943, %rd15943, %rd36001;
	addc.u64 %rd12812, %rd12812, %rd36002;
	
	// end inline asm
	st.global.u64 	[%rd36012], %rd15939;
	st.global.u64 	[%rd36016], %rd15940;
	st.global.u64 	[%rd36018], %rd15941;
	st.global.u64 	[%rd36019], %rd15942;
	st.global.u64 	[%rd36020], %rd15943;
	st.global.u64 	[%rd36021], %rd12812;
	ld.global.u64 	%rd15957, [%rd36012];
	ld.global.u64 	%rd15958, [%rd36016];
	ld.global.u64 	%rd15959, [%rd36018];
	ld.global.u64 	%rd15960, [%rd36019];
	ld.global.u64 	%rd15961, [%rd36020];
	// begin inline asm
	add.cc.u64 %rd15957, %rd15957, %rd35997;
	addc.cc.u64 %rd15958, %rd15958, %rd35998;
	addc.cc.u64 %rd15959, %rd15959, %rd35999;
	addc.cc.u64 %rd15960, %rd15960, %rd36000;
	addc.cc.u64 %rd15961, %rd15961, %rd36001;
	addc.u64 %rd12812, %rd12812, %rd36002;
	
	// end inline asm
	st.global.u64 	[%rd36012], %rd15957;
	st.global.u64 	[%rd36016], %rd15958;
	st.global.u64 	[%rd36018], %rd15959;
	st.global.u64 	[%rd36019], %rd15960;
	st.global.u64 	[%rd36020], %rd15961;
	st.global.u64 	[%rd36021], %rd12812;
	ld.global.u64 	%rd15975, [%rd36012];
	ld.global.u64 	%rd15976, [%rd36016];
	ld.global.u64 	%rd15977, [%rd36018];
	ld.global.u64 	%rd15978, [%rd36019];
	ld.global.u64 	%rd15979, [%rd36020];
	// begin inline asm
	add.cc.u64 %rd15975, %rd15975, %rd35997;
	addc.cc.u64 %rd15976, %rd15976, %rd35998;
	addc.cc.u64 %rd15977, %rd15977, %rd35999;
	addc.cc.u64 %rd15978, %rd15978, %rd36000;
	addc.cc.u64 %rd15979, %rd15979, %rd36001;
	addc.u64 %rd12812, %rd12812, %rd36002;
	
	// end inline asm
	st.global.u64 	[%rd36012], %rd15975;
	st.global.u64 	[%rd36016], %rd15976;
	st.global.u64 	[%rd36018], %rd15977;
	st.global.u64 	[%rd36019], %rd15978;
	st.global.u64 	[%rd36020], %rd15979;
	st.global.u64 	[%rd36021], %rd12812;
	ld.global.u64 	%rd15993, [%rd36012];
	ld.global.u64 	%rd15994, [%rd36016];
	ld.global.u64 	%rd15995, [%rd36018];
	ld.global.u64 	%rd15996, [%rd36019];
	ld.global.u64 	%rd15997, [%rd36020];
	// begin inline asm
	add.cc.u64 %rd15993, %rd15993, %rd35997;
	addc.cc.u64 %rd15994, %rd15994, %rd35998;
	addc.cc.u64 %rd15995, %rd15995, %rd35999;
	addc.cc.u64 %rd15996, %rd15996, %rd36000;
	addc.cc.u64 %rd15997, %rd15997, %rd36001;
	addc.u64 %rd12812, %rd12812, %rd36002;
	
	// end inline asm
	st.global.u64 	[%rd36012], %rd15993;
	st.global.u64 	[%rd36016], %rd15994;
	st.global.u64 	[%rd36018], %rd15995;
	st.global.u64 	[%rd36019], %rd15996;
	st.global.u64 	[%rd36020], %rd15997;
	st.global.u64 	[%rd36021], %rd12812;
	ld.global.u64 	%rd16011, [%rd36012];
	ld.global.u64 	%rd16012, [%rd36016];
	ld.global.u64 	%rd16013, [%rd36018];
	ld.global.u64 	%rd16014, [%rd36019];
	ld.global.u64 	%rd16015, [%rd36020];
	// begin inline asm
	add.cc.u64 %rd16011, %rd16011, %rd35997;
	addc.cc.u64 %rd16012, %rd16012, %rd35998;
	addc.cc.u64 %rd16013, %rd16013, %rd35999;
	addc.cc.u64 %rd16014, %rd16014, %rd36000;
	addc.cc.u64 %rd16015, %rd16015, %rd36001;
	addc.u64 %rd12812, %rd12812, %rd36002;
	
	// end inline asm
	st.global.u64 	[%rd36012], %rd16011;
	st.global.u64 	[%rd36016], %rd16012;
	st.global.u64 	[%rd36018], %rd16013;
	st.global.u64 	[%rd36019], %rd16014;
	st.global.u64 	[%rd36020], %rd16015;
	st.global.u64 	[%rd36021], %rd12812;
	ld.global.u64 	%rd16029, [%rd36012];
	ld.global.u64 	%rd16030, [%rd36016];
	ld.global.u64 	%rd16031, [%rd36018];
	ld.global.u64 	%rd16032, [%rd36019];
	ld.global.u64 	%rd16033, [%rd36020];
	// begin inline asm
	add.cc.u64 %rd16029, %rd16029, %rd35997;
	addc.cc.u64 %rd16030, %rd16030, %rd35998;
	addc.cc.u64 %rd16031, %rd16031, %rd35999;
	addc.cc.u64 %rd16032, %rd16032, %rd36000;
	addc.cc.u64 %rd16033, %rd16033, %rd36001;
	addc.u64 %rd12812, %rd12812, %rd36002;
	
	// end inline asm
	st.global.u64 	[%rd36012], %rd16029;
	st.global.u64 	[%rd36016], %rd16030;
	st.global.u64 	[%rd36018], %rd16031;
	st.global.u64 	[%rd36019], %rd16032;
	st.global.u64 	[%rd36020], %rd16033;
	st.global.u64 	[%rd36021], %rd12812;
	ld.global.u64 	%rd16047, [%rd36012];
	ld.global.u64 	%rd16048, [%rd36016];
	ld.global.u64 	%rd16049, [%rd36018];
	ld.global.u64 	%rd16050, [%rd36019];
	ld.global.u64 	%rd16051, [%rd36020];
	// begin inline asm
	add.cc.u64 %rd16047, %rd16047, %rd35997;
	addc.cc.u64 %rd16048, %rd16048, %rd35998;
	addc.cc.u64 %rd16049, %rd16049, %rd35999;
	addc.cc.u64 %rd16050, %rd16050, %rd36000;
	addc.cc.u64 %rd16051, %rd16051, %rd36001;
	addc.u64 %rd12812, %rd12812, %rd36002;
	
	// end inline asm
	st.global.u64 	[%rd36012], %rd16047;
	st.global.u64 	[%rd36016], %rd16048;
	st.global.u64 	[%rd36018], %rd16049;
	st.global.u64 	[%rd36019], %rd16050;
	st.global.u64 	[%rd36020], %rd16051;
	st.global.u64 	[%rd36021], %rd12812;
	ld.global.u64 	%rd16065, [%rd36012];
	ld.global.u64 	%rd16066, [%rd36016];
	ld.global.u64 	%rd16067, [%rd36018];
	ld.global.u64 	%rd16068, [%rd36019];
	ld.global.u64 	%rd16069, [%rd36020];
	// begin inline asm
	add.cc.u64 %rd16065, %rd16065, %rd35997;
	addc.cc.u64 %rd16066, %rd16066, %rd35998;
	addc.cc.u64 %rd16067, %rd16067, %rd35999;
	addc.cc.u64 %rd16068, %rd16068, %rd36000;
	addc.cc.u64 %rd16069, %rd16069, %rd36001;
	addc.u64 %rd12812, %rd12812, %rd36002;
	
	// end inline asm
	st.global.u64 	[%rd36012], %rd16065;
	st.global.u64 	[%rd36016], %rd16066;
	st.global.u64 	[%rd36018], %rd16067;
	st.global.u64 	[%rd36019], %rd16068;
	st.global.u64 	[%rd36020], %rd16069;
	st.global.u64 	[%rd36021], %rd12812;
	ld.global.u64 	%rd16083, [%rd36012];
	ld.global.u64 	%rd16084, [%rd36016];
	ld.global.u64 	%rd16085, [%rd36018];
	ld.global.u64 	%rd16086, [%rd36019];
	ld.global.u64 	%rd16087, [%rd36020];
	// begin inline asm
	add.cc.u64 %rd16083, %rd16083, %rd35997;
	addc.cc.u64 %rd16084, %rd16084, %rd35998;
	addc.cc.u64 %rd16085, %rd16085, %rd35999;
	addc.cc.u64 %rd16086, %rd16086, %rd36000;
	addc.cc.u64 %rd16087, %rd16087, %rd36001;
	addc.u64 %rd12812, %rd12812, %rd36002;
	
	// end inline asm
	st.global.u64 	[%rd36012], %rd16083;
	st.global.u64 	[%rd36016], %rd16084;
	st.global.u64 	[%rd36018], %rd16085;
	st.global.u64 	[%rd36019], %rd16086;
	st.global.u64 	[%rd36020], %rd16087;
	st.global.u64 	[%rd36021], %rd12812;
	ld.global.u64 	%rd16101, [%rd36012];
	ld.global.u64 	%rd16102, [%rd36016];
	ld.global.u64 	%rd16103, [%rd36018];
	ld.global.u64 	%rd16104, [%rd36019];
	ld.global.u64 	%rd16105, [%rd36020];
	// begin inline asm
	add.cc.u64 %rd16101, %rd16101, %rd35997;
	addc.cc.u64 %rd16102, %rd16102, %rd35998;
	addc.cc.u64 %rd16103, %rd16103, %rd35999;
	addc.cc.u64 %rd16104, %rd16104, %rd36000;
	addc.cc.u64 %rd16105, %rd16105, %rd36001;
	addc.u64 %rd12812, %rd12812, %rd36002;
	
	// end inline asm
	st.global.u64 	[%rd36012], %rd16101;
	st.global.u64 	[%rd36016], %rd16102;
	st.global.u64 	[%rd36018], %rd16103;
	st.global.u64 	[%rd36019], %rd16104;
	st.global.u64 	[%rd36020], %rd16105;
	st.global.u64 	[%rd36021], %rd12812;
	ld.global.u64 	%rd16119, [%rd36012];
	ld.global.u64 	%rd16120, [%rd36016];
	ld.global.u64 	%rd16121, [%rd36018];
	ld.global.u64 	%rd16122, [%rd36019];
	ld.global.u64 	%rd16123, [%rd36020];
	// begin inline asm
	add.cc.u64 %rd16119, %rd16119, %rd35997;
	addc.cc.u64 %rd16120, %rd16120, %rd35998;
	addc.cc.u64 %rd16121, %rd16121, %rd35999;
	addc.cc.u64 %rd16122, %rd16122, %rd36000;
	addc.cc.u64 %rd16123, %rd16123, %rd36001;
	addc.u64 %rd12812, %rd12812, %rd36002;
	
	// end inline asm
	st.global.u64 	[%rd36012], %rd16119;
	st.global.u64 	[%rd36016], %rd16120;
	st.global.u64 	[%rd36018], %rd16121;
	st.global.u64 	[%rd36019], %rd16122;
	st.global.u64 	[%rd36020], %rd16123;
	st.global.u64 	[%rd36021], %rd12812;
	ld.global.u64 	%rd16137, [%rd36012];
	ld.global.u64 	%rd16138, [%rd36016];
	ld.global.u64 	%rd16139, [%rd36018];
	ld.global.u64 	%rd16140, [%rd36019];
	ld.global.u64 	%rd16141, [%rd36020];
	// begin inline asm
	add.cc.u64 %rd16137, %rd16137, %rd35997;
	addc.cc.u64 %rd16138, %rd16138, %rd35998;
	addc.cc.u64 %rd16139, %rd16139, %rd35999;
	addc.cc.u64 %rd16140, %rd16140, %rd36000;
	addc.cc.u64 %rd16141, %rd16141, %rd36001;
	addc.u64 %rd12812, %rd12812, %rd36002;
	
	// end inline asm
	st.global.u64 	[%rd36012], %rd16137;
	st.global.u64 	[%rd36016], %rd16138;
	st.global.u64 	[%rd36018], %rd16139;
	st.global.u64 	[%rd36019], %rd16140;
	st.global.u64 	[%rd36020], %rd16141;
	st.global.u64 	[%rd36021], %rd12812;
	ld.global.u64 	%rd16155, [%rd36012];
	ld.global.u64 	%rd16156, [%rd36016];
	ld.global.u64 	%rd16157, [%rd36018];
	ld.global.u64 	%rd16158, [%rd36019];
	ld.global.u64 	%rd16159, [%rd36020];
	// begin inline asm
	add.cc.u64 %rd16155, %rd16155, %rd35997;
	addc.cc.u64 %rd16156, %rd16156, %rd35998;
	addc.cc.u64 %rd16157, %rd16157, %rd35999;
	addc.cc.u64 %rd16158, %rd16158, %rd36000;
	addc.cc.u64 %rd16159, %rd16159, %rd36001;
	addc.u64 %rd12812, %rd12812, %rd36002;
	
	// end inline asm
	st.global.u64 	[%rd36012], %rd16155;
	st.global.u64 	[%rd36016], %rd16156;
	st.global.u64 	[%rd36018], %rd16157;
	st.global.u64 	[%rd36019], %rd16158;
	st.global.u64 	[%rd36020], %rd16159;
	st.global.u64 	[%rd36021], %rd12812;
	ld.global.u64 	%rd16173, [%rd36012];
	ld.global.u64 	%rd16174, [%rd36016];
	ld.global.u64 	%rd16175, [%rd36018];
	ld.global.u64 	%rd16176, [%rd36019];
	ld.global.u64 	%rd16177, [%rd36020];
	// begin inline asm
	add.cc.u64 %rd16173, %rd16173, %rd35997;
	addc.cc.u64 %rd16174, %rd16174, %rd35998;
	addc.cc.u64 %rd16175, %rd16175, %rd35999;
	addc.cc.u64 %rd16176, %rd16176, %rd36000;
	addc.cc.u64 %rd16177, %rd16177, %rd36001;
	addc.u64 %rd12812, %rd12812, %rd36002;
	
	// end inline asm
	st.global.u64 	[%rd36012], %rd16173;
	st.global.u64 	[%rd36016], %rd16174;
	st.global.u64 	[%rd36018], %rd16175;
	st.global.u64 	[%rd36019], %rd16176;
	st.global.u64 	[%rd36020], %rd16177;
	st.global.u64 	[%rd36021], %rd12812;
	ld.global.u64 	%rd16191, [%rd36012];
	ld.global.u64 	%rd16192, [%rd36016];
	ld.global.u64 	%rd16193, [%rd36018];
	ld.global.u64 	%rd16194, [%rd36019];
	ld.global.u64 	%rd16195, [%rd36020];
	// begin inline asm
	add.cc.u64 %rd16191, %rd16191, %rd35997;
	addc.cc.u64 %rd16192, %rd16192, %rd35998;
	addc.cc.u64 %rd16193, %rd16193, %rd35999;
	addc.cc.u64 %rd16194, %rd16194, %rd36000;
	addc.cc.u64 %rd16195, %rd16195, %rd36001;
	addc.u64 %rd12812, %rd12812, %rd36002;
	
	// end inline asm
	st.global.u64 	[%rd36012], %rd16191;
	st.global.u64 	[%rd36016], %rd16192;
	st.global.u64 	[%rd36018], %rd16193;
	st.global.u64 	[%rd36019], %rd16194;
	st.global.u64 	[%rd36020], %rd16195;
	st.global.u64 	[%rd36021], %rd12812;
	ld.global.u64 	%rd16209, [%rd36012];
	ld.global.u64 	%rd16210, [%rd36016];
	ld.global.u64 	%rd16211, [%rd36018];
	ld.global.u64 	%rd16212, [%rd36019];
	ld.global.u64 	%rd16213, [%rd36020];
	// begin inline asm
	add.cc.u64 %rd16209, %rd16209, %rd35997;
	addc.cc.u64 %rd16210, %rd16210, %rd35998;
	addc.cc.u64 %rd16211, %rd16211, %rd35999;
	addc.cc.u64 %rd16212, %rd16212, %rd36000;
	addc.cc.u64 %rd16213, %rd16213, %rd36001;
	addc.u64 %rd12812, %rd12812, %rd36002;
	
	// end inline asm
	st.global.u64 	[%rd36012], %rd16209;
	st.global.u64 	[%rd36016], %rd16210;
	st.global.u64 	[%rd36018], %rd16211;
	st.global.u64 	[%rd36019], %rd16212;
	st.global.u64 	[%rd36020], %rd16213;
	st.global.u64 	[%rd36021], %rd12812;
	ld.global.u64 	%rd16227, [%rd36012];
	ld.global.u64 	%rd16228, [%rd36016];
	ld.global.u64 	%rd16229, [%rd36018];
	ld.global.u64 	%rd16230, [%rd36019];
	ld.global.u64 	%rd16231, [%rd36020];
	// begin inline asm
	add.cc.u64 %rd16227, %rd16227, %rd35997;
	addc.cc.u64 %rd16228, %rd16228, %rd35998;
	addc.cc.u64 %rd16229, %rd16229, %rd35999;
	addc.cc.u64 %rd16230, %rd16230, %rd36000;
	addc.cc.u64 %rd16231, %rd16231, %rd36001;
	addc.u64 %rd12812, %rd12812, %rd36002;
	
	// end inline asm
	st.global.u64 	[%rd36012], %rd16227;
	st.global.u64 	[%rd36016], %rd16228;
	st.global.u64 	[%rd36018], %rd16229;
	st.global.u64 	[%rd36019], %rd16230;
	st.global.u64 	[%rd36020], %rd16231;
	st.global.u64 	[%rd36021], %rd12812;
	ld.global.u64 	%rd16245, [%rd36012];
	ld.global.u64 	%rd16246, [%rd36016];
	ld.global.u64 	%rd16247, [%rd36018];
	ld.global.u64 	%rd16248, [%rd36019];
	ld.global.u64 	%rd16249, [%rd36020];
	// begin inline asm
	add.cc.u64 %rd16245, %rd16245, %rd35997;
	addc.cc.u64 %rd16246, %rd16246, %rd35998;
	addc.cc.u64 %rd16247, %rd16247, %rd35999;
	addc.cc.u64 %rd16248, %rd16248, %rd36000;
	addc.cc.u64 %rd16249, %rd16249, %rd36001;
	addc.u64 %rd12812, %rd12812, %rd36002;
	
	// end inline asm
	st.global.u64 	[%rd36012], %rd16245;
	st.global.u64 	[%rd36016], %rd16246;
	st.global.u64 	[%rd36018], %rd16247;
	st.global.u64 	[%rd36019], %rd16248;
	st.global.u64 	[%rd36020], %rd16249;
	st.global.u64 	[%rd36021], %rd12812;
	ld.global.u64 	%rd16263, [%rd36012];
	ld.global.u64 	%rd16264, [%rd36016];
	ld.global.u64 	%rd16265, [%rd36018];
	ld.global.u64 	%rd16266, [%rd36019];
	ld.global.u64 	%rd16267, [%rd36020];
	// begin inline asm
	add.cc.u64 %rd16263, %rd16263, %rd35997;
	addc.cc.u64 %rd16264, %rd16264, %rd35998;
	addc.cc.u64 %rd16265, %rd16265, %rd35999;
	addc.cc.u64 %rd16266, %rd16266, %rd36000;
	addc.cc.u64 %rd16267, %rd16267, %rd36001;
	addc.u64 %rd12812, %rd12812, %rd36002;
	
	// end inline asm
	st.global.u64 	[%rd36012], %rd16263;
	st.global.u64 	[%rd36016], %rd16264;
	st.global.u64 	[%rd36018], %rd16265;
	st.global.u64 	[%rd36019], %rd16266;
	st.global.u64 	[%rd36020], %rd16267;
	st.global.u64 	[%rd36021], %rd12812;
	ld.global.u64 	%rd16281, [%rd36012];
	ld.global.u64 	%rd16282, [%rd36016];
	ld.global.u64 	%rd16283, [%rd36018];
	ld.global.u64 	%rd16284, [%rd36019];
	ld.global.u64 	%rd16285, [%rd36020];
	// begin inline asm
	add.cc.u64 %rd16281, %rd16281, %rd35997;
	addc.cc.u64 %rd16282, %rd16282, %rd35998;
	addc.cc.u64 %rd16283, %rd16283, %rd35999;
	addc.cc.u64 %rd16284, %rd16284, %rd36000;
	addc.cc.u64 %rd16285, %rd16285, %rd36001;
	addc.u64 %rd12812, %rd12812, %rd36002;
	
	// end inline asm
	st.global.u64 	[%rd36012], %rd16281;
	st.global.u64 	[%rd36016], %rd16282;
	st.global.u64 	[%rd36018], %rd16283;
	st.global.u64 	[%rd36019], %rd16284;
	st.global.u64 	[%rd36020], %rd16285;
	st.global.u64 	[%rd36021], %rd12812;
	ld.global.u64 	%rd16299, [%rd36012];
	ld.global.u64 	%rd16300, [%rd36016];
	ld.global.u64 	%rd16301, [%rd36018];
	ld.global.u64 	%rd16302, [%rd36019];
	ld.global.u64 	%rd16303, [%rd36020];
	// begin inline asm
	add.cc.u64 %rd16299, %rd16299, %rd35997;
	addc.cc.u64 %rd16300, %rd16300, %rd35998;
	addc.cc.u64 %rd16301, %rd16301, %rd35999;
	addc.cc.u64 %rd16302, %rd16302, %rd36000;
	addc.cc.u64 %rd16303, %rd16303, %rd36001;
	addc.u64 %rd12812, %rd12812, %rd36002;
	
	// end inline asm
	st.global.u64 	[%rd36012], %rd16299;
	st.global.u64 	[%rd36016], %rd16300;
	st.global.u64 	[%rd36018], %rd16301;
	st.global.u64 	[%rd36019], %rd16302;
	st.global.u64 	[%rd36020], %rd16303;
	st.global.u64 	[%rd36021], %rd12812;
	ld.global.u64 	%rd16317, [%rd36012];
	ld.global.u64 	%rd16318, [%rd36016];
	ld.global.u64 	%rd16319, [%rd36018];
	ld.global.u64 	%rd16320, [%rd36019];
	ld.global.u64 	%rd16321, [%rd36020];
	// begin inline asm
	add.cc.u64 %rd16317, %rd16317, %rd35997;
	addc.cc.u64 %rd16318, %rd16318, %rd35998;
	addc.cc.u64 %rd16319, %rd16319, %rd35999;
	addc.cc.u64 %rd16320, %rd16320, %rd36000;
	addc.cc.u64 %rd16321, %rd16321, %rd36001;
	addc.u64 %rd12812, %rd12812, %rd36002;
	
	// end inline asm
	st.global.u64 	[%rd36012], %rd16317;
	st.global.u64 	[%rd36016], %rd16318;
	st.global.u64 	[%rd36018], %rd16319;
	st.global.u64 	[%rd36019], %rd16320;
	st.global.u64 	[%rd36020], %rd16321;
	st.global.u64 	[%rd36021], %rd12812;
	ld.global.u64 	%rd16335, [%rd36012];
	ld.global.u64 	%rd16336, [%rd36016];
	ld.global.u64 	%rd16337, [%rd36018];
	ld.global.u64 	%rd16338, [%rd36019];
	ld.global.u64 	%rd16339, [%rd36020];
	// begin inline asm
	add.cc.u64 %rd16335, %rd16335, %rd35997;
	addc.cc.u64 %rd16336, %rd16336, %rd35998;
	addc.cc.u64 %rd16337, %rd16337, %rd35999;
	addc.cc.u64 %rd16338, %rd16338, %rd36000;
	addc.cc.u64 %rd16339, %rd16339, %rd36001;
	addc.u64 %rd12812, %rd12812, %rd36002;
	
	// end inline asm
	st.global.u64 	[%rd36012], %rd16335;
	st.global.u64 	[%rd36016], %rd16336;
	st.global.u64 	[%rd36018], %rd16337;
	st.global.u64 	[%rd36019], %rd16338;
	st.global.u64 	[%rd36020], %rd16339;
	st.global.u64 	[%rd36021], %rd12812;
	ld.global.u64 	%rd16353, [%rd36012];
	ld.global.u64 	%rd16354, [%rd36016];
	ld.global.u64 	%rd16355, [%rd36018];
	ld.global.u64 	%rd16356, [%rd36019];
	ld.global.u64 	%rd16357, [%rd36020];
	// begin inline asm
	add.cc.u64 %rd16353, %rd16353, %rd35997;
	addc.cc.u64 %rd16354, %rd16354, %rd35998;
	addc.cc.u64 %rd16355, %rd16355, %rd35999;
	addc.cc.u64 %rd16356, %rd16356, %rd36000;
	addc.cc.u64 %rd16357, %rd16357, %rd36001;
	addc.u64 %rd12812, %rd12812, %rd36002;
	
	// end inline asm
	st.global.u64 	[%rd36012], %rd16353;
	st.global.u64 	[%rd36016], %rd16354;
	st.global.u64 	[%rd36018], %rd16355;
	st.global.u64 	[%rd36019], %rd16356;
	st.global.u64 	[%rd36020], %rd16357;
	st.global.u64 	[%rd36021], %rd12812;
	ld.global.u64 	%rd16371, [%rd36012];
	ld.global.u64 	%rd16372, [%rd36016];
	ld.global.u64 	%rd16373, [%rd36018];
	ld.global.u64 	%rd16374, [%rd36019];
	ld.global.u64 	%rd16375, [%rd36020];
	// begin inline asm
	add.cc.u64 %rd16371, %rd16371, %rd35997;
	addc.cc.u64 %rd16372, %rd16372, %rd35998;
	addc.cc.u64 %rd16373, %rd16373, %rd35999;
	addc.cc.u64 %rd16374, %rd16374, %rd36000;
	addc.cc.u64 %rd16375, %rd16375, %rd36001;
	addc.u64 %rd12812, %rd12812, %rd36002;
	
	// end inline asm
	st.global.u64 	[%rd36012], %rd16371;
	st.global.u64 	[%rd36016], %rd16372;
	st.global.u64 	[%rd36018], %rd16373;
	st.global.u64 	[%rd36019], %rd16374;
	st.global.u64 	[%rd36020], %rd16375;
	st.global.u64 	[%rd36021], %rd12812;
	ld.global.u64 	%rd16389, [%rd36012];
	ld.global.u64 	%rd16390, [%rd36016];
	ld.global.u64 	%rd16391, [%rd36018];
	ld.global.u64 	%rd16392, [%rd36019];
	ld.global.u64 	%rd16393, [%rd36020];
	// begin inline asm
	add.cc.u64 %rd16389, %rd16389, %rd35997;
	addc.cc.u64 %rd16390, %rd16390, %rd35998;
	addc.cc.u64 %rd16391, %rd16391, %rd35999;
	addc.cc.u64 %rd16392, %rd16392, %rd36000;
	addc.cc.u64 %rd16393, %rd16393, %rd36001;
	addc.u64 %rd12812, %rd12812, %rd36002;
	
	// end inline asm
	st.global.u64 	[%rd36012], %rd16389;
	st.global.u64 	[%rd36016], %rd16390;
	st.global.u64 	[%rd36018], %rd16391;
	st.global.u64 	[%rd36019], %rd16392;
	st.global.u64 	[%rd36020], %rd16393;
	st.global.u64 	[%rd36021], %rd12812;
	ld.global.u64 	%rd16407, [%rd36012];
	ld.global.u64 	%rd16408, [%rd36016];
	ld.global.u64 	%rd16409, [%rd36018];
	ld.global.u64 	%rd16410, [%rd36019];
	ld.global.u64 	%rd16411, [%rd36020];
	// begin inline asm
	add.cc.u64 %rd16407, %rd16407, %rd35997;
	addc.cc.u64 %rd16408, %rd16408, %rd35998;
	addc.cc.u64 %rd16409, %rd16409, %rd35999;
	addc.cc.u64 %rd16410, %rd16410, %rd36000;
	addc.cc.u64 %rd16411, %rd16411, %rd36001;
	addc.u64 %rd12812, %rd12812, %rd36002;
	
	// end inline asm
	st.global.u64 	[%rd36012], %rd16407;
	st.global.u64 	[%rd36016], %rd16408;
	st.global.u64 	[%rd36018], %rd16409;
	st.global.u64 	[%rd36019], %rd16410;
	st.global.u64 	[%rd36020], %rd16411;
	st.global.u64 	[%rd36021], %rd12812;
	ld.global.u64 	%rd16425, [%rd36012];
	ld.global.u64 	%rd16426, [%rd36016];
	ld.global.u64 	%rd16427, [%rd36018];
	ld.global.u64 	%rd16428, [%rd36019];
	ld.global.u64 	%rd16429, [%rd36020];
	// begin inline asm
	add.cc.u64 %rd16425, %rd16425, %rd35997;
	addc.cc.u64 %rd16426, %rd16426, %rd35998;
	addc.cc.u64 %rd16427, %rd16427, %rd35999;
	addc.cc.u64 %rd16428, %rd16428, %rd36000;
	addc.cc.u64 %rd16429, %rd16429, %rd36001;
	addc.u64 %rd12812, %rd12812, %rd36002;
	
	// end inline asm
	st.global.u64 	[%rd36012], %rd16425;
	st.global.u64 	[%rd36016], %rd16426;
	st.global.u64 	[%rd36018], %rd16427;
	st.global.u64 	[%rd36019], %rd16428;
	st.global.u64 	[%rd36020], %rd16429;
	st.global.u64 	[%rd36021], %rd12812;
	ld.global.u64 	%rd16443, [%rd36012];
	ld.global.u64 	%rd16444, [%rd36016];
	ld.global.u64 	%rd16445, [%rd36018];
	ld.global.u64 	%rd16446, [%rd36019];
	ld.global.u64 	%rd16447, [%rd36020];
	// begin inline asm
	add.cc.u64 %rd16443, %rd16443, %rd35997;
	addc.cc.u64 %rd16444, %rd16444, %rd35998;
	addc.cc.u64 %rd16445, %rd16445, %rd35999;
	addc.cc.u64 %rd16446, %rd16446, %rd36000;
	addc.cc.u64 %rd16447, %rd16447, %rd36001;
	addc.u64 %rd12812, %rd12812, %rd36002;
	
	// end inline asm
	st.global.u64 	[%rd36012], %rd16443;
	st.global.u64 	[%rd36016], %rd16444;
	st.global.u64 	[%rd36018], %rd16445;
	st.global.u64 	[%rd36019], %rd16446;
	st.global.u64 	[%rd36020], %rd16447;
	st.global.u64 	[%rd36021], %rd12812;
	ld.global.u64 	%rd16461, [%rd36012];
	ld.global.u64 	%rd16462, [%rd36016];
	ld.global.u64 	%rd16463, [%rd36018];
	ld.global.u64 	%rd16464, [%rd36019];
	ld.global.u64 	%rd16465, [%rd36020];
	// begin inline asm
	add.cc.u64 %rd16461, %rd16461, %rd35997;
	addc.cc.u64 %rd16462, %rd16462, %rd35998;
	addc.cc.u64 %rd16463, %rd16463, %rd35999;
	addc.cc.u64 %rd16464, %rd16464, %rd36000;
	addc.cc.u64 %rd16465, %rd16465, %rd36001;
	addc.u64 %rd12812, %rd12812, %rd36002;
	
	// end inline asm
	st.global.u64 	[%rd36012], %rd16461;
	st.global.u64 	[%rd36016], %rd16462;
	st.global.u64 	[%rd36018], %rd16463;
	st.global.u64 	[%rd36019], %rd16464;
	st.global.u64 	[%rd36020], %rd16465;
	st.global.u64 	[%rd36021], %rd12812;
	ld.global.u64 	%rd16479, [%rd36012];
	ld.global.u64 	%rd16480, [%rd36016];
	ld.global.u64 	%rd16481, [%rd36018];
	ld.global.u64 	%rd16482, [%rd36019];
	ld.global.u64 	%rd16483, [%rd36020];
	// begin inline asm
	add.cc.u64 %rd16479, %rd16479, %rd35997;
	addc.cc.u64 %rd16480, %rd16480, %rd35998;
	addc.cc.u64 %rd16481, %rd16481, %rd35999;
	addc.cc.u64 %rd16482, %rd16482, %rd36000;
	addc.cc.u64 %rd16483, %rd16483, %rd36001;
	addc.u64 %rd12812, %rd12812, %rd36002;
	
	// end inline asm
	st.global.u64 	[%rd36012], %rd16479;
	st.global.u64 	[%rd36016], %rd16480;
	st.global.u64 	[%rd36018], %rd16481;
	st.global.u64 	[%rd36019], %rd16482;
	st.global.u64 	[%rd36020], %rd16483;
	st.global.u64 	[%rd36021], %rd12812;
	ld.global.u64 	%rd16497, [%rd36012];
	ld.global.u64 	%rd16498, [%rd36016];
	ld.global.u64 	%rd16499, [%rd36018];
	ld.global.u64 	%rd16500, [%rd36019];
	ld.global.u64 	%rd16501, [%rd36020];
	// begin inline asm
	add.cc.u64 %rd16497, %rd16497, %rd35997;
	addc.cc.u64 %rd16498, %rd16498, %rd35998;
	addc.cc.u64 %rd16499, %rd16499, %rd35999;
	addc.cc.u64 %rd16500, %rd16500, %rd36000;
	addc.cc.u64 %rd16501, %rd16501, %rd36001;
	addc.u64 %rd12812, %rd12812, %rd36002;
	
	// end inline asm
	st.global.u64 	[%rd36012], %rd16497;
	st.global.u64 	[%rd36016], %rd16498;
	st.global.u64 	[%rd36018], %rd16499;
	st.global.u64 	[%rd36019], %rd16500;
	st.global.u64 	[%rd36020], %rd16501;
	st.global.u64 	[%rd36021], %rd12812;
	ld.global.u64 	%rd16515, [%rd36012];
	ld.global.u64 	%rd16516, [%rd36016];
	ld.global.u64 	%rd16517, [%rd36018];
	ld.global.u64 	%rd16518, [%rd36019];
	ld.global.u64 	%rd16519, [%rd36020];
	// begin inline asm
	add.cc.u64 %rd16515, %rd16515, %rd35997;
	addc.cc.u64 %rd16516, %rd16516, %rd35998;
	addc.cc.u64 %rd16517, %rd16517, %rd35999;
	addc.cc.u64 %rd16518, %rd16518, %rd36000;
	addc.cc.u64 %rd16519, %rd16519, %rd36001;
	addc.u64 %rd12812, %rd12812, %rd36002;
	
	// end inline asm
	st.global.u64 	[%rd36012], %rd16515;
	st.global.u64 	[%rd36016], %rd16516;
	st.global.u64 	[%rd36018], %rd16517;
	st.global.u64 	[%rd36019], %rd16518;
	st.global.u64 	[%rd36020], %rd16519;
	st.global.u64 	[%rd36021], %rd12812;
	ld.global.u64 	%rd16533, [%rd36012];
	ld.global.u64 	%rd16534, [%rd36016];
	ld.global.u64 	%rd16535, [%rd36018];
	ld.global.u64 	%rd16536, [%rd36019];
	ld.global.u64 	%rd16537, [%rd36020];
	// begin inline asm
	add.cc.u64 %rd16533, %rd16533, %rd35997;
	addc.cc.u64 %rd16534, %rd16534, %rd35998;
	addc.cc.u64 %rd16535, %rd16535, %rd35999;
	addc.cc.u64 %rd16536, %rd16536, %rd36000;
	addc.cc.u64 %rd16537, %rd16537, %rd36001;
	addc.u64 %rd12812, %rd12812, %rd36002;
	
	// end inline asm
	st.global.u64 	[%rd36012], %rd16533;
	st.global.u64 	[%rd36016], %rd16534;
	st.global.u64 	[%rd36018], %rd16535;
	st.global.u64 	[%rd36019], %rd16536;
	st.global.u64 	[%rd36020], %rd16537;
	st.global.u64 	[%rd36021], %rd12812;
	ld.global.u64 	%rd16551, [%rd36012];
	ld.global.u64 	%rd16552, [%rd36016];
	ld.global.u64 	%rd16553, [%rd36018];
	ld.global.u64 	%rd16554, [%rd36019];
	ld.global.u64 	%rd16555, [%rd36020];
	// begin inline asm
	add.cc.u64 %rd16551, %rd16551, %rd35997;
	addc.cc.u64 %rd16552, %rd16552, %rd35998;
	addc.cc.u64 %rd16553, %rd16553, %rd35999;
	addc.cc.u64 %rd16554, %rd16554, %rd36000;
	addc.cc.u64 %rd16555, %rd16555, %rd36001;
	addc.u64 %rd12812, %rd12812, %rd36002;
	
	// end inline asm
	st.global.u64 	[%rd36012], %rd16551;
	st.global.u64 	[%rd36016], %rd16552;
	st.global.u64 	[%rd36018], %rd16553;
	st.global.u64 	[%rd36019], %rd16554;
	st.global.u64 	[%rd36020], %rd16555;
	st.global.u64 	[%rd36021], %rd12812;
	ld.global.u64 	%rd16569, [%rd36012];
	ld.global.u64 	%rd16570, [%rd36016];
	ld.global.u64 	%rd16571, [%rd36018];
	ld.global.u64 	%rd16572, [%rd36019];
	ld.global.u64 	%rd16573, [%rd36020];
	// begin inline asm
	add.cc.u64 %rd16569, %rd16569, %rd35997;
	addc.cc.u64 %rd16570, %rd16570, %rd35998;
	addc.cc.u64 %rd16571, %rd16571, %rd35999;
	addc.cc.u64 %rd16572, %rd16572, %rd36000;
	addc.cc.u64 %rd16573, %rd16573, %rd36001;
	addc.u64 %rd12812, %rd12812, %rd36002;
	
	// end inline asm
	st.global.u64 	[%rd36012], %rd16569;
	st.global.u64 	[%rd36016], %rd16570;
	st.global.u64 	[%rd36018], %rd16571;
	st.global.u64 	[%rd36019], %rd16572;
	st.global.u64 	[%rd36020], %rd16573;
	st.global.u64 	[%rd36021], %rd12812;
	ld.global.u64 	%rd16587, [%rd36012];
	ld.global.u64 	%rd16588, [%rd36016];
	ld.global.u64 	%rd16589, [%rd36018];
	ld.global.u64 	%rd16590, [%rd36019];
	ld.global.u64 	%rd16591, [%rd36020];
	// begin inline asm
	add.cc.u64 %rd16587, %rd16587, %rd35997;
	addc.cc.u64 %rd16588, %rd16588, %rd35998;
	addc.cc.u64 %rd16589, %rd16589, %rd35999;
	addc.cc.u64 %rd16590, %rd16590, %rd36000;
	addc.cc.u64 %rd16591, %rd16591, %rd36001;
	addc.u64 %rd12812, %rd12812, %rd36002;
	
	// end inline asm
	st.global.u64 	[%rd36012], %rd16587;
	st.global.u64 	[%rd36016], %rd16588;
	st.global.u64 	[%rd36018], %rd16589;
	st.global.u64 	[%rd36019], %rd16590;
	st.global.u64 	[%rd36020], %rd16591;
	st.global.u64 	[%rd36021], %rd12812;
	ld.global.u64 	%rd16605, [%rd36012];
	ld.global.u64 	%rd16606, [%rd36016];
	ld.global.u64 	%rd16607, [%rd36018];
	ld.global.u64 	%rd16608, [%rd36019];
	ld.global.u64 	%rd16609, [%rd36020];
	// begin inline asm
	add.cc.u64 %rd16605, %rd16605, %rd35997;
	addc.cc.u64 %rd16606, %rd16606, %rd35998;
	addc.cc.u64 %rd16607, %rd16607, %rd35999;
	addc.cc.u64 %rd16608, %rd16608, %rd36000;
	addc.cc.u64 %rd16609, %rd16609, %rd36001;
	addc.u64 %rd12812, %rd12812, %rd36002;
	
	// end inline asm
	st.global.u64 	[%rd36012], %rd16605;
	st.global.u64 	[%rd36016], %rd16606;
	st.global.u64 	[%rd36018], %rd16607;
	st.global.u64 	[%rd36019], %rd16608;
	st.global.u64 	[%rd36020], %rd16609;
	st.global.u64 	[%rd36021], %rd12812;
	ld.global.u64 	%rd16623, [%rd36012];
	ld.global.u64 	%rd16624, [%rd36016];
	ld.global.u64 	%rd16625, [%rd36018];
	ld.global.u64 	%rd16626, [%rd36019];
	ld.global.u64 	%rd16627, [%rd36020];
	// begin inline asm
	add.cc.u64 %rd16623, %rd16623, %rd35997;
	addc.cc.u64 %rd16624, %rd16624, %rd35998;
	addc.cc.u64 %rd16625, %rd16625, %rd35999;
	addc.cc.u64 %rd16626, %rd16626, %rd36000;
	addc.cc.u64 %rd16627, %rd16627, %rd36001;
	addc.u64 %rd12812, %rd12812, %rd36002;
	
	// end inline asm
	st.global.u64 	[%rd36012], %rd16623;
	st.global.u64 	[%rd36016], %rd16624;
	st.global.u64 	[%rd36018], %rd16625;
	st.global.u64 	[%rd36019], %rd16626;
	st.global.u64 	[%rd36020], %rd16627;
	st.global.u64 	[%rd36021], %rd12812;
	ld.global.u64 	%rd16641, [%rd36012];
	ld.global.u64 	%rd16642, [%rd36016];
	ld.global.u64 	%rd16643, [%rd36018];
	ld.global.u64 	%rd16644, [%rd36019];
	ld.global.u64 	%rd16645, [%rd36020];
	// begin inline asm
	add.cc.u64 %rd16641, %rd16641, %rd35997;
	addc.cc.u64 %rd16642, %rd16642, %rd35998;
	addc.cc.u64 %rd16643, %rd16643, %rd35999;
	addc.cc.u64 %rd16644, %rd16644, %rd36000;
	addc.cc.u64 %rd16645, %rd16645, %rd36001;
	addc.u64 %rd12812, %rd12812, %rd36002;
	
	// end inline asm
	st.global.u64 	[%rd36012], %rd16641;
	st.global.u64 	[%rd36016], %rd16642;
	st.global.u64 	[%rd36018], %rd16643;
	st.global.u64 	[%rd36019], %rd16644;
	st.global.u64 	[%rd36020], %rd16645;
	st.global.u64 	[%rd36021], %rd12812;
	ld.global.u64 	%rd16659, [%rd36012];
	ld.global.u64 	%rd16660, [%rd36016];
	ld.global.u64 	%rd16661, [%rd36018];
	ld.global.u64 	%rd16662, [%rd36019];
	ld.global.u64 	%rd16663, [%rd36020];
	// begin inline asm
	add.cc.u64 %rd16659, %rd16659, %rd35997;
	addc.cc.u64 %rd16660, %rd16660, %rd35998;
	addc.cc.u64 %rd16661, %rd16661, %rd35999;
	addc.cc.u64 %rd16662, %rd16662, %rd36000;
	addc.cc.u64 %rd16663, %rd16663, %rd36001;
	addc.u64 %rd12812, %rd12812, %rd36002;
	
	// end inline asm
	st.global.u64 	[%rd36012], %rd16659;
	st.global.u64 	[%rd36016], %rd16660;
	st.global.u64 	[%rd36018], %rd16661;
	st.global.u64 	[%rd36019], %rd16662;
	st.global.u64 	[%rd36020], %rd16663;
	st.global.u64 	[%rd36021], %rd12812;
	ld.global.u64 	%rd16677, [%rd36012];
	ld.global.u64 	%rd16678, [%rd36016];
	ld.global.u64 	%rd16679, [%rd36018];
	ld.global.u64 	%rd16680, [%rd36019];
	ld.global.u64 	%rd16681, [%rd36020];
	// begin inline asm
	add.cc.u64 %rd16677, %rd16677, %rd35997;
	addc.cc.u64 %rd16678, %rd16678, %rd35998;
	addc.cc.u64 %rd16679, %rd16679, %rd35999;
	addc.cc.u64 %rd16680, %rd16680, %rd36000;
	addc.cc.u64 %rd16681, %rd16681, %rd36001;
	addc.u64 %rd12812, %rd12812, %rd36002;
	
	// end inline asm
	st.global.u64 	[%rd36012], %rd16677;
	st.global.u64 	[%rd36016], %rd16678;
	st.global.u64 	[%rd36018], %rd16679;
	st.global.u64 	[%rd36019], %rd16680;
	st.global.u64 	[%rd36020], %rd16681;
	st.global.u64 	[%rd36021], %rd12812;
	ld.global.u64 	%rd16695, [%rd36012];
	ld.global.u64 	%rd16696, [%rd36016];
	ld.global.u64 	%rd16697, [%rd36018];
	ld.global.u64 	%rd16698, [%rd36019];
	ld.global.u64 	%rd16699, [%rd36020];
	// begin inline asm
	add.cc.u64 %rd16695, %rd16695, %rd35997;
	addc.cc.u64 %rd16696, %rd16696, %rd35998;
	addc.cc.u64 %rd16697, %rd16697, %rd35999;
	addc.cc.u64 %rd16698, %rd16698, %rd36000;
	addc.cc.u64 %rd16699, %rd16699, %rd36001;
	addc.u64 %rd12812, %rd12812, %rd36002;
	
	// end inline asm
	st.global.u64 	[%rd36012], %rd16695;
	st.global.u64 	[%rd36016], %rd16696;
	st.global.u64 	[%rd36018], %rd16697;
	st.global.u64 	[%rd36019], %rd16698;
	st.global.u64 	[%rd36020], %rd16699;
	st.global.u64 	[%rd36021], %rd12812;
	ld.global.u64 	%rd16713, [%rd36012];
	ld.global.u64 	%rd16714, [%rd36016];
	ld.global.u64 	%rd16715, [%rd36018];
	ld.global.u64 	%rd16716, [%rd36019];
	ld.global.u64 	%rd16717, [%rd36020];
	// begin inline asm
	add.cc.u64 %rd16713, %rd16713, %rd35997;
	addc.cc.u64 %rd16714, %rd16714, %rd35998;
	addc.cc.u64 %rd16715, %rd16715, %rd35999;
	addc.cc.u64 %rd16716, %rd16716, %rd36000;
	addc.cc.u64 %rd16717, %rd16717, %rd36001;
	addc.u64 %rd12812, %rd12812, %rd36002;
	
	// end inline asm
	st.global.u64 	[%rd36012], %rd16713;
	st.global.u64 	[%rd36016], %rd16714;
	st.global.u64 	[%rd36018], %rd16715;
	st.global.u64 	[%rd36019], %rd16716;
	st.global.u64 	[%rd36020], %rd16717;
	st.global.u64 	[%rd36021], %rd12812;
	ld.global.u64 	%rd16731, [%rd36012];
	ld.global.u64 	%rd16732, [%rd36016];
	ld.global.u64 	%rd16733, [%rd36018];
	ld.global.u64 	%rd16734, [%rd36019];
	ld.global.u64 	%rd16735, [%rd36020];
	// begin inline asm
	add.cc.u64 %rd16731, %rd16731, %rd35997;
	addc.cc.u64 %rd16732, %rd16732, %rd35998;
	addc.cc.u64 %rd16733, %rd16733, %rd35999;
	addc.cc.u64 %rd16734, %rd16734, %rd36000;
	addc.cc.u64 %rd16735, %rd16735, %rd36001;
	addc.u64 %rd12812, %rd12812, %rd36002;
	
	// end inline asm
	st.global.u64 	[%rd36012], %rd16731;
	st.global.u64 	[%rd36016], %rd16732;
	st.global.u64 	[%rd36018], %rd16733;
	st.global.u64 	[%rd36019], %rd16734;
	st.global.u64 	[%rd36020], %rd16735;
	st.global.u64 	[%rd36021], %rd12812;
	ld.global.u64 	%rd16749, [%rd36012];
	ld.global.u64 	%rd16750, [%rd36016];
	ld.global.u64 	%rd16751, [%rd36018];
	ld.global.u64 	%rd16752, [%rd36019];
	ld.global.u64 	%rd16753, [%rd36020];
	// begin inline asm
	add.cc.u64 %rd16749, %rd16749, %rd35997;
	addc.cc.u64 %rd16750, %rd16750, %rd35998;
	addc.cc.u64 %rd16751, %rd16751, %rd35999;
	addc.cc.u64 %rd16752, %rd16752, %rd36000;
	addc.cc.u64 %rd16753, %rd16753, %rd36001;
	addc.u64 %rd12812, %rd12812, %rd36002;
	
	// end inline asm
	st.global.u64 	[%rd36012], %rd16749;
	st.global.u64 	[%rd36016], %rd16750;
	st.global.u64 	[%rd36018], %rd16751;
	st.global.u64 	[%rd36019], %rd16752;
	st.global.u64 	[%rd36020], %rd16753;
	st.global.u64 	[%rd36021], %rd12812;
	ld.global.u64 	%rd16767, [%rd36012];
	ld.global.u64 	%rd16768, [%rd36016];
	ld.global.u64 	%rd16769, [%rd36018];
	ld.global.u64 	%rd16770, [%rd36019];
	ld.global.u64 	%rd16771, [%rd36020];
	// begin inline asm
	add.cc.u64 %rd16767, %rd16767, %rd35997;
	addc.cc.u64 %rd16768, %rd16768, %rd35998;
	addc.cc.u64 %rd16769, %rd16769, %rd35999;
	addc.cc.u64 %rd16770, %rd16770, %rd36000;
	addc.cc.u64 %rd16771, %rd16771, %rd36001;
	addc.u64 %rd12812, %rd12812, %rd36002;
	
	// end inline asm
	st.global.u64 	[%rd36012], %rd16767;
	st.global.u64 	[%rd36016], %rd16768;
	st.global.u64 	[%rd36018], %rd16769;
	st.global.u64 	[%rd36019], %rd16770;
	st.global.u64 	[%rd36020], %rd16771;
	st.global.u64 	[%rd36021], %rd12812;
	ld.global.u64 	%rd16785, [%rd36012];
	ld.global.u64 	%rd16786, [%rd36016];
	ld.global.u64 	%rd16787, [%rd36018];
	ld.global.u64 	%rd16788, [%rd36019];
	ld.global.u64 	%rd16789, [%rd36020];
	// begin inline asm
	add.cc.u64 %rd16785, %rd16785, %rd35997;
	addc.cc.u64 %rd16786, %rd16786, %rd35998;
	addc.cc.u64 %rd16787, %rd16787, %rd35999;
	addc.cc.u64 %rd16788, %rd16788, %rd36000;
	addc.cc.u64 %rd16789, %rd16789, %rd36001;
	addc.u64 %rd12812, %rd12812, %rd36002;
	
	// end inline asm
	st.global.u64 	[%rd36012], %rd16785;
	st.global.u64 	[%rd36016], %rd16786;
	st.global.u64 	[%rd36018], %rd16787;
	st.global.u64 	[%rd36019], %rd16788;
	st.global.u64 	[%rd36020], %rd16789;
	st.global.u64 	[%rd36021], %rd12812;
	ld.global.u64 	%rd16803, [%rd36012];
	ld.global.u64 	%rd16804, [%rd36016];
	ld.global.u64 	%rd16805, [%rd36018];
	ld.global.u64 	%rd16806, [%rd36019];
	ld.global.u64 	%rd16807, [%rd36020];
	// begin inline asm
	add.cc.u64 %rd16803, %rd16803, %rd35997;
	addc.cc.u64 %rd16804, %rd16804, %rd35998;
	addc.cc.u64 %rd16805, %rd16805, %rd35999;
	addc.cc.u64 %rd16806, %rd16806, %rd36000;
	addc.cc.u64 %rd16807, %rd16807, %rd36001;
	addc.u64 %rd12812, %rd12812, %rd36002;
	
	// end inline asm
	st.global.u64 	[%rd36012], %rd16803;
	st.global.u64 	[%rd36016], %rd16804;
	st.global.u64 	[%rd36018], %rd16805;
	st.global.u64 	[%rd36019], %rd16806;
	st.global.u64 	[%rd36020], %rd16807;
	st.global.u64 	[%rd36021], %rd12812;
	ld.global.u64 	%rd16821, [%rd36012];
	ld.global.u64 	%rd16822, [%rd36016];
	ld.global.u64 	%rd16823, [%rd36018];
	ld.global.u64 	%rd16824, [%rd36019];
	ld.global.u64 	%rd16825, [%rd36020];
	// begin inline asm
	add.cc.u64 %rd16821, %rd16821, %rd35997;
	addc.cc.u64 %rd16822, %rd16822, %rd35998;
	addc.cc.u64 %rd16823, %rd16823, %rd35999;
	addc.cc.u64 %rd16824, %rd16824, %rd36000;
	addc.cc.u64 %rd16825, %rd16825, %rd36001;
	addc.u64 %rd12812, %rd12812, %rd36002;
	
	// end inline asm
	st.global.u64 	[%rd36012], %rd16821;
	st.global.u64 	[%rd36016], %rd16822;
	st.global.u64 	[%rd36018], %rd16823;
	st.global.u64 	[%rd36019], %rd16824;
	st.global.u64 	[%rd36020], %rd16825;
	st.global.u64 	[%rd36021], %rd12812;
	ld.global.u64 	%rd16839, [%rd36012];
	ld.global.u64 	%rd16840, [%rd36016];
	ld.global.u64 	%rd16841, [%rd36018];
	ld.global.u64 	%rd16842, [%rd36019];
	ld.global.u64 	%rd16843, [%rd36020];
	// begin inline asm
	add.cc.u64 %rd16839, %rd16839, %rd35997;
	addc.cc.u64 %rd16840, %rd16840, %rd35998;
	addc.cc.u64 %rd16841, %rd16841, %rd35999;
	addc.cc.u64 %rd16842, %rd16842, %rd36000;
	addc.cc.u64 %rd16843, %rd16843, %rd36001;
	addc.u64 %rd12812, %rd12812, %rd36002;
	
	// end inline asm
	st.global.u64 	[%rd36012], %rd16839;
	st.global.u64 	[%rd36016], %rd16840;
	st.global.u64 	[%rd36018], %rd16841;
	st.global.u64 	[%rd36019], %rd16842;
	st.global.u64 	[%rd36020], %rd16843;
	st.global.u64 	[%rd36021], %rd12812;
	ld.global.u64 	%rd16857, [%rd36012];
	ld.global.u64 	%rd16858, [%rd36016];
	ld.global.u64 	%rd16859, [%rd36018];
	ld.global.u64 	%rd16860, [%rd36019];
	ld.global.u64 	%rd16861, [%rd36020];
	// begin inline asm
	add.cc.u64 %rd16857, %rd16857, %rd35997;
	addc.cc.u64 %rd16858, %rd16858, %rd35998;
	addc.cc.u64 %rd16859, %rd16859, %rd35999;
	addc.cc.u64 %rd16860, %rd16860, %rd36000;
	addc.cc.u64 %rd16861, %rd16861, %rd36001;
	addc.u64 %rd12812, %rd12812, %rd36002;
	
	// end inline asm
	st.global.u64 	[%rd36012], %rd16857;
	st.global.u64 	[%rd36016], %rd16858;
	st.global.u64 	[%rd36018], %rd16859;
	st.global.u64 	[%rd36019], %rd16860;
	st.global.u64 	[%rd36020], %rd16861;
	st.global.u64 	[%rd36021], %rd12812;
	ld.global.u64 	%rd16875, [%rd36012];
	ld.global.u64 	%rd16876, [%rd36016];
	ld.global.u64 	%rd16877, [%rd36018];
	ld.global.u64 	%rd16878, [%rd36019];
	ld.global.u64 	%rd16879, [%rd36020];
	// begin inline asm
	add.cc.u64 %rd16875, %rd16875, %rd35997;
	addc.cc.u64 %rd16876, %rd16876, %rd35998;
	addc.cc.u64 %rd16877, %rd16877, %rd35999;
	addc.cc.u64 %rd16878, %rd16878, %rd36000;
	addc.cc.u64 %rd16879, %rd16879, %rd36001;
	addc.u64 %rd12812, %rd12812, %rd36002;
	
	// end inline asm
	st.global.u64 	[%rd36012], %rd16875;
	st.global.u64 	[%rd36016], %rd16876;
	st.global.u64 	[%rd36018], %rd16877;
	st.global.u64 	[%rd36019], %rd16878;
	st.global.u64 	[%rd36020], %rd16879;
	st.global.u64 	[%rd36021], %rd12812;
	ld.global.u64 	%rd16893, [%rd36012];
	ld.global.u64 	%rd16894, [%rd36016];
	ld.global.u64 	%rd16895, [%rd36018];
	ld.global.u64 	%rd16896, [%rd36019];
	ld.global.u64 	%rd16897, [%rd36020];
	// begin inline asm
	add.cc.u64 %rd16893, %rd16893, %rd35997;
	addc.cc.u64 %rd16894, %rd16894, %rd35998;
	addc.cc.u64 %rd16895, %rd16895, %rd35999;
	addc.cc.u64 %rd16896, %rd16896, %rd36000;
	addc.cc.u64 %rd16897, %rd16897, %rd36001;
	addc.u64 %rd12812, %rd12812, %rd36002;
	
	// end inline asm
	st.global.u64 	[%rd36012], %rd16893;
	st.global.u64 	[%rd36016], %rd16894;
	st.global.u64 	[%rd36018], %rd16895;
	st.global.u64 	[%rd36019], %rd16896;
	st.global.u64 	[%rd36020], %rd16897;
	st.global.u64 	[%rd36021], %rd12812;
	ld.global.u64 	%rd16911, [%rd36012];
	ld.global.u64 	%rd16912, [%rd36016];
	ld.global.u64 	%rd16913, [%rd36018];
	ld.global.u64 	%rd16914, [%rd36019];
	ld.global.u64 	%rd16915, [%rd36020];
	// begin inline asm
	add.cc.u64 %rd16911, %rd16911, %rd35997;
	addc.cc.u64 %rd16912, %rd16912, %rd35998;
	addc.cc.u64 %rd16913, %rd16913, %rd35999;
	addc.cc.u64 %rd16914, %rd16914, %rd36000;
	addc.cc.u64 %rd16915, %rd16915, %rd36001;
	addc.u64 %rd12812, %rd12812, %rd36002;
	
	// end inline asm
	st.global.u64 	[%rd36012], %rd16911;
	st.global.u64 	[%rd36016], %rd16912;
	st.global.u64 	[%rd36018], %rd16913;
	st.global.u64 	[%rd36019], %rd16914;
	st.global.u64 	[%rd36020], %rd16915;
	st.global.u64 	[%rd36021], %rd12812;
	ld.global.u64 	%rd16929, [%rd36012];
	ld.global.u64 	%rd16930, [%rd36016];
	ld.global.u64 	%rd16931, [%rd36018];
	ld.global.u64 	%rd16932, [%rd36019];
	ld.global.u64 	%rd16933, [%rd36020];
	// begin inline asm
	add.cc.u64 %rd16929, %rd16929, %rd35997;
	addc.cc.u64 %rd16930, %rd16930, %rd35998;
	addc.cc.u64 %rd16931, %rd16931, %rd35999;
	addc.cc.u64 %rd16932, %rd16932, %rd36000;
	addc.cc.u64 %rd16933, %rd16933, %rd36001;
	addc.u64 %rd12812, %rd12812, %rd36002;
	
	// end inline asm
	st.global.u64 	[%rd36012], %rd16929;
	st.global.u64 	[%rd36016], %rd16930;
	st.global.u64 	[%rd36018], %rd16931;
	st.global.u64 	[%rd36019], %rd16932;
	st.global.u64 	[%rd36020], %rd16933;
	st.global.u64 	[%rd36021], %rd12812;
	ld.global.u64 	%rd16947, [%rd36012];
	ld.global.u64 	%rd16948, [%rd36016];
	ld.global.u64 	%rd16949, [%rd36018];
	ld.global.u64 	%rd16950, [%rd36019];
	ld.global.u64 	%rd16951, [%rd36020];
	// begin inline asm
	add.cc.u64 %rd16947, %rd16947, %rd35997;
	addc.cc.u64 %rd16948, %rd16948, %rd35998;
	addc.cc.u64 %rd16949, %rd16949, %rd35999;
	addc.cc.u64 %rd16950, %rd16950, %rd36000;
	addc.cc.u64 %rd16951, %rd16951, %rd36001;
	addc.u64 %rd12812, %rd12812, %rd36002;
	
	// end inline asm
	st.global.u64 	[%rd36012], %rd16947;
	st.global.u64 	[%rd36016], %rd16948;
	st.global.u64 	[%rd36018], %rd16949;
	st.global.u64 	[%rd36019], %rd16950;
	st.global.u64 	[%rd36020], %rd16951;
	st.global.u64 	[%rd36021], %rd12812;
	ld.global.u64 	%rd16965, [%rd36012];
	ld.global.u64 	%rd16966, [%rd36016];
	ld.global.u64 	%rd16967, [%rd36018];
	ld.global.u64 	%rd16968, [%rd36019];
	ld.global.u64 	%rd16969, [%rd36020];
	// begin inline asm
	add.cc.u64 %rd16965, %rd16965, %rd35997;
	addc.cc.u64 %rd16966, %rd16966, %rd35998;
	addc.cc.u64 %rd16967, %rd16967, %rd35999;
	addc.cc.u64 %rd16968, %rd16968, %rd36000;
	addc.cc.u64 %rd16969, %rd16969, %rd36001;
	addc.u64 %rd12812, %rd12812, %rd36002;
	
	// end inline asm
	st.global.u64 	[%rd36012], %rd16965;
	st.global.u64 	[%rd36016], %rd16966;
	st.global.u64 	[%rd36018], %rd16967;
	st.global.u64 	[%rd36019], %rd16968;
	st.global.u64 	[%rd36020], %rd16969;
	st.global.u64 	[%rd36021], %rd12812;
	ld.global.u64 	%rd16983, [%rd36012];
	ld.global.u64 	%rd16984, [%rd36016];
	ld.global.u64 	%rd16985, [%rd36018];
	ld.global.u64 	%rd16986, [%rd36019];
	ld.global.u64 	%rd16987, [%rd36020];
	// begin inline asm
	add.cc.u64 %rd16983, %rd16983, %rd35997;
	addc.cc.u64 %rd16984, %rd16984, %rd35998;
	addc.cc.u64 %rd16985, %rd16985, %rd35999;
	addc.cc.u64 %rd16986, %rd16986, %rd36000;
	addc.cc.u64 %rd16987, %rd16987, %rd36001;
	addc.u64 %rd12812, %rd12812, %rd36002;
	
	// end inline asm
	st.global.u64 	[%rd36012], %rd16983;
	st.global.u64 	[%rd36016], %rd16984;
	st.global.u64 	[%rd36018], %rd16985;
	st.global.u64 	[%rd36019], %rd16986;
	st.global.u64 	[%rd36020], %rd16987;
	st.global.u64 	[%rd36021], %rd12812;
	ld.global.u64 	%rd17001, [%rd36012];
	ld.global.u64 	%rd17002, [%rd36016];
	ld.global.u64 	%rd17003, [%rd36018];
	ld.global.u64 	%rd17004, [%rd36019];
	ld.global.u64 	%rd17005, [%rd36020];
	// begin inline asm
	add.cc.u64 %rd17001, %rd17001, %rd35997;
	addc.cc.u64 %rd17002, %rd17002, %rd35998;
	addc.cc.u64 %rd17003, %rd17003, %rd35999;
	addc.cc.u64 %rd17004, %rd17004, %rd36000;
	addc.cc.u64 %rd17005, %rd17005, %rd36001;
	addc.u64 %rd12812, %rd12812, %rd36002;
	
	// end inline asm
	st.global.u64 	[%rd36012], %rd17001;
	st.global.u64 	[%rd36016], %rd17002;
	st.global.u64 	[%rd36018], %rd17003;
	st.global.u64 	[%rd36019], %rd17004;
	st.global.u64 	[%rd36020], %rd17005;
	st.global.u64 	[%rd36021], %rd12812;
	ld.global.u64 	%rd17019, [%rd36012];
	ld.global.u64 	%rd17020, [%rd36016];
	ld.global.u64 	%rd17021, [%rd36018];
	ld.global.u64 	%rd17022, [%rd36019];
	ld.global.u64 	%rd17023, [%rd36020];
	// begin inline asm
	add.cc.u64 %rd17019, %rd17019, %rd35997;
	addc.cc.u64 %rd17020, %rd17020, %rd35998;
	addc.cc.u64 %rd17021, %rd17021, %rd35999;
	addc.cc.u64 %rd17022, %rd17022, %rd36000;
	addc.cc.u64 %rd17023, %rd17023, %rd36001;
	addc.u64 %rd12812, %rd12812, %rd36002;
	
	// end inline asm
	st.global.u64 	[%rd36012], %rd17019;
	st.global.u64 	[%rd36016], %rd17020;
	st.global.u64 	[%rd36018], %rd17021;
	st.global.u64 	[%rd36019], %rd17022;
	st.global.u64 	[%rd36020], %rd17023;
	st.global.u64 	[%rd36021], %rd12812;
	ld.global.u64 	%rd17037, [%rd36012];
	ld.global.u64 	%rd17038, [%rd36016];
	ld.global.u64 	%rd17039, [%rd36018];
	ld.global.u64 	%rd17040, [%rd36019];
	ld.global.u64 	%rd17041, [%rd36020];
	// begin inline asm
	add.cc.u64 %rd17037, %rd17037, %rd35997;
	addc.cc.u64 %rd17038, %rd17038, %rd35998;
	addc.cc.u64 %rd17039, %rd17039, %rd35999;
	addc.cc.u64 %rd17040, %rd17040, %rd36000;
	addc.cc.u64 %rd17041, %rd17041, %rd36001;
	addc.u64 %rd12812, %rd12812, %rd36002;
	
	// end inline asm
	st.global.u64 	[%rd36012], %rd17037;
	st.global.u64 	[%rd36016], %rd17038;
	st.global.u64 	[%rd36018], %rd17039;
	st.global.u64 	[%rd36019], %rd17040;
	st.global.u64 	[%rd36020], %rd17041;
	st.global.u64 	[%rd36021], %rd12812;
	ld.global.u64 	%rd17055, [%rd36012];
	ld.global.u64 	%rd17056, [%rd36016];
	ld.global.u64 	%rd17057, [%rd36018];
	ld.global.u64 	%rd17058, [%rd36019];
	ld.global.u64 	%rd17059, [%rd36020];
	// begin inline asm
	add.cc.u64 %rd17055, %rd17055, %rd35997;
	addc.cc.u64 %rd17056, %rd17056, %rd35998;
	addc.cc.u64 %rd17057, %rd17057, %rd35999;
	addc.cc.u64 %rd17058, %rd17058, %rd36000;
	addc.cc.u64 %rd17059, %rd17059, %rd36001;
	addc.u64 %rd12812, %rd12812, %rd36002;
	
	// end inline asm
	st.global.u64 	[%rd36012], %rd17055;
	st.global.u64 	[%rd36016], %rd17056;
	st.global.u64 	[%rd36018], %rd17057;
	st.global.u64 	[%rd36019], %rd17058;
	st.global.u64 	[%rd36020], %rd17059;
	st.global.u64 	[%rd36021], %rd12812;
	ld.global.u64 	%rd17073, [%rd36012];
	ld.global.u64 	%rd17074, [%rd36016];
	ld.global.u64 	%rd17075, [%rd36018];
	ld.global.u64 	%rd17076, [%rd36019];
	ld.global.u64 	%rd17077, [%rd36020];
	// begin inline asm
	add.cc.u64 %rd17073, %rd17073, %rd35997;
	addc.cc.u64 %rd17074, %rd17074, %rd35998;
	addc.cc.u64 %rd17075, %rd17075, %rd35999;
	addc.cc.u64 %rd17076, %rd17076, %rd36000;
	addc.cc.u64 %rd17077, %rd17077, %rd36001;
	addc.u64 %rd12812, %rd12812, %rd36002;
	
	// end inline asm
	st.global.u64 	[%rd36012], %rd17073;
	st.global.u64 	[%rd36016], %rd17074;
	st.global.u64 	[%rd36018], %rd17075;
	st.global.u64 	[%rd36019], %rd17076;
	st.global.u64 	[%rd36020], %rd17077;
	st.global.u64 	[%rd36021], %rd12812;
	ld.global.u64 	%rd17091, [%rd36012];
	ld.global.u64 	%rd17092, [%rd36016];
	ld.global.u64 	%rd17093, [%rd36018];
	ld.global.u64 	%rd17094, [%rd36019];
	ld.global.u64 	%rd17095, [%rd36020];
	// begin inline asm
	add.cc.u64 %rd17091, %rd17091, %rd35997;
	addc.cc.u64 %rd17092, %rd17092, %rd35998;
	addc.cc.u64 %rd17093, %rd17093, %rd35999;
	addc.cc.u64 %rd17094, %rd17094, %rd36000;
	addc.cc.u64 %rd17095, %rd17095, %rd36001;
	addc.u64 %rd12812, %rd12812, %rd36002;
	
	// end inline asm
	st.global.u64 	[%rd36012], %rd17091;
	st.global.u64 	[%rd36016], %rd17092;
	st.global.u64 	[%rd36018], %rd17093;
	st.global.u64 	[%rd36019], %rd17094;
	st.global.u64 	[%rd36020], %rd17095;
	st.global.u64 	[%rd36021], %rd12812;
	ld.global.u64 	%rd17109, [%rd36012];
	ld.global.u64 	%rd17110, [%rd36016];
	ld.global.u64 	%rd17111, [%rd36018];
	ld.global.u64 	%rd17112, [%rd36019];
	ld.global.u64 	%rd17113, [%rd36020];
	// begin inline asm
	add.cc.u64 %rd17109, %rd17109, %rd35997;
	addc.cc.u64 %rd17110, %rd17110, %rd35998;
	addc.cc.u64 %rd17111, %rd17111, %rd35999;
	addc.cc.u64 %rd17112, %rd17112, %rd36000;
	addc.cc.u64 %rd17113, %rd17113, %rd36001;
	addc.u64 %rd12812, %rd12812, %rd36002;
	
	// end inline asm
	st.global.u64 	[%rd36012], %rd17109;
	st.global.u64 	[%rd36016], %rd17110;
	st.global.u64 	[%rd36018], %rd17111;
	st.global.u64 	[%rd36019], %rd17112;
	st.global.u64 	[%rd36020], %rd17113;
	st.global.u64 	[%rd36021], %rd12812;
	ld.global.u64 	%rd17127, [%rd36012];
	ld.global.u64 	%rd17128, [%rd36016];
	ld.global.u64 	%rd17129, [%rd36018];
	ld.global.u64 	%rd17130, [%rd36019];
	ld.global.u64 	%rd17131, [%rd36020];
	// begin inline asm
	add.cc.u64 %rd17127, %rd17127, %rd35997;
	addc.cc.u64 %rd17128, %rd17128, %rd35998;
	addc.cc.u64 %rd17129, %rd17129, %rd35999;
	addc.cc.u64 %rd17130, %rd17130, %rd36000;
	addc.cc.u64 %rd17131, %rd17131, %rd36001;
	addc.u64 %rd12812, %rd12812, %rd36002;
	
	// end inline asm
	st.global.u64 	[%rd36012], %rd17127;
	st.global.u64 	[%rd36016], %rd17128;
	st.global.u64 	[%rd36018], %rd17129;
	st.global.u64 	[%rd36019], %rd17130;
	st.global.u64 	[%rd36020], %rd17131;
	st.global.u64 	[%rd36021], %rd12812;
	ld.global.u64 	%rd17145, [%rd36012];
	ld.global.u64 	%rd17146, [%rd36016];
	ld.global.u64 	%rd17147, [%rd36018];
	ld.global.u64 	%rd17148, [%rd36019];
	ld.global.u64 	%rd17149, [%rd36020];
	// begin inline asm
	add.cc.u64 %rd17145, %rd17145, %rd35997;
	addc.cc.u64 %rd17146, %rd17146, %rd35998;
	addc.cc.u64 %rd17147, %rd17147, %rd35999;
	addc.cc.u64 %rd17148, %rd17148, %rd36000;
	addc.cc.u64 %rd17149, %rd17149, %rd36001;
	addc.u64 %rd12812, %rd12812, %rd36002;
	
	// end inline asm
	st.global.u64 	[%rd36012], %rd17145;
	st.global.u64 	[%rd36016], %rd17146;
	st.global.u64 	[%rd36018], %rd17147;
	st.global.u64 	[%rd36019], %rd17148;
	st.global.u64 	[%rd36020], %rd17149;
	st.global.u64 	[%rd36021], %rd12812;
	ld.global.u64 	%rd17163, [%rd36012];
	ld.global.u64 	%rd17164, [%rd36016];
	ld.global.u64 	%rd17165, [%rd36018];
	ld.global.u64 	%rd17166, [%rd36019];
	ld.global.u64 	%rd17167, [%rd36020];
	// begin inline asm
	add.cc.u64 %rd17163, %rd17163, %rd35997;
	addc.cc.u64 %rd17164, %rd17164, %rd35998;
	addc.cc.u64 %rd17165, %rd17165, %rd35999;
	addc.cc.u64 %rd17166, %rd17166, %rd36000;
	addc.cc.u64 %rd17167, %rd17167, %rd36001;
	addc.u64 %rd12812, %rd12812, %rd36002;
	
	// end inline asm
	st.global.u64 	[%rd36012], %rd17163;
	st.global.u64 	[%rd36016], %rd17164;
	st.global.u64 	[%rd36018], %rd17165;
	st.global.u64 	[%rd36019], %rd17166;
	st.global.u64 	[%rd36020], %rd17167;
	st.global.u64 	[%rd36021], %rd12812;
	ld.global.u64 	%rd17181, [%rd36012];
	ld.global.u64 	%rd17182, [%rd36016];
	ld.global.u64 	%rd17183, [%rd36018];
	ld.global.u64 	%rd17184, [%rd36019];
	ld.global.u64 	%rd17185, [%rd36020];
	// begin inline asm
	add.cc.u64 %rd17181, %rd17181, %rd35997;
	addc.cc.u64 %rd17182, %rd17182, %rd35998;
	addc.cc.u64 %rd17183, %rd17183, %rd35999;
	addc.cc.u64 %rd17184, %rd17184, %rd36000;
	addc.cc.u64 %rd17185, %rd17185, %rd36001;
	addc.u64 %rd12812, %rd12812, %rd36002;
	
	// end inline asm
	st.global.u64 	[%rd36012], %rd17181;
	st.global.u64 	[%rd36016], %rd17182;
	st.global.u64 	[%rd36018], %rd17183;
	st.global.u64 	[%rd36019], %rd17184;
	st.global.u64 	[%rd36020], %rd17185;
	st.global.u64 	[%rd36021], %rd12812;
	ld.global.u64 	%rd17199, [%rd36012];
	ld.global.u64 	%rd17200, [%rd36016];
	ld.global.u64 	%rd17201, [%rd36018];
	ld.global.u64 	%rd17202, [%rd36019];
	ld.global.u64 	%rd17203, [%rd36020];
	// begin inline asm
	add.cc.u64 %rd17199, %rd17199, %rd35997;
	addc.cc.u64 %rd17200, %rd17200, %rd35998;
	addc.cc.u64 %rd17201, %rd17201, %rd35999;
	addc.cc.u64 %rd17202, %rd17202, %rd36000;
	addc.cc.u64 %rd17203, %rd17203, %rd36001;
	addc.u64 %rd12812, %rd12812, %rd36002;
	
	// end inline asm
	st.global.u64 	[%rd36012], %rd17199;
	st.global.u64 	[%rd36016], %rd17200;
	st.global.u64 	[%rd36018], %rd17201;
	st.global.u64 	[%rd36019], %rd17202;
	st.global.u64 	[%rd36020], %rd17203;
	st.global.u64 	[%rd36021], %rd12812;
	ld.global.u64 	%rd17217, [%rd36012];
	ld.global.u64 	%rd17218, [%rd36016];
	ld.global.u64 	%rd17219, [%rd36018];
	ld.global.u64 	%rd17220, [%rd36019];
	ld.global.u64 	%rd17221, [%rd36020];
	// begin inline asm
	add.cc.u64 %rd17217, %rd17217, %rd35997;
	addc.cc.u64 %rd17218, %rd17218, %rd35998;
	addc.cc.u64 %rd17219, %rd17219, %rd35999;
	addc.cc.u64 %rd17220, %rd17220, %rd36000;
	addc.cc.u64 %rd17221, %rd17221, %rd36001;
	addc.u64 %rd12812, %rd12812, %rd36002;
	
	// end inline asm
	st.global.u64 	[%rd36012], %rd17217;
	st.global.u64 	[%rd36016], %rd17218;
	st.global.u64 	[%rd36018], %rd17219;
	st.global.u64 	[%rd36019], %rd17220;
	st.global.u64 	[%rd36020], %rd17221;
	st.global.u64 	[%rd36021], %rd12812;
	ld.global.u64 	%rd17235, [%rd36012];
	ld.global.u64 	%rd17236, [%rd36016];
	ld.global.u64 	%rd17237, [%rd36018];
	ld.global.u64 	%rd17238, [%rd36019];
	ld.global.u64 	%rd17239, [%rd36020];
	// begin inline asm
	add.cc.u64 %rd17235, %rd17235, %rd35997;
	addc.cc.u64 %rd17236, %rd17236, %rd35998;
	addc.cc.u64 %rd17237, %rd17237, %rd35999;
	addc.cc.u64 %rd17238, %rd17238, %rd36000;
	addc.cc.u64 %rd17239, %rd17239, %rd36001;
	addc.u64 %rd12812, %rd12812, %rd36002;
	
	// end inline asm
	st.global.u64 	[%rd36012], %rd17235;
	st.global.u64 	[%rd36016], %rd17236;
	st.global.u64 	[%rd36018], %rd17237;
	st.global.u64 	[%rd36019], %rd17238;
	st.global.u64 	[%rd36020], %rd17239;
	st.global.u64 	[%rd36021], %rd12812;
	ld.global.u64 	%rd17253, [%rd36012];
	ld.global.u64 	%rd17254, [%rd36016];
	ld.global.u64 	%rd17255, [%rd36018];
	ld.global.u64 	%rd17256, [%rd36019];
	ld.global.u64 	%rd17257, [%rd36020];
	// begin inline asm
	add.cc.u64 %rd17253, %rd17253, %rd35997;
	addc.cc.u64 %rd17254, %rd17254, %rd35998;
	addc.cc.u64 %rd17255, %rd17255, %rd35999;
	addc.cc.u64 %rd17256, %rd17256, %rd36000;
	addc.cc.u64 %rd17257, %rd17257, %rd36001;
	addc.u64 %rd12812, %rd12812, %rd36002;
	
	// end inline asm
	st.global.u64 	[%rd36012], %rd17253;
	st.global.u64 	[%rd36016], %rd17254;
	st.global.u64 	[%rd36018], %rd17255;
	st.global.u64 	[%rd36019], %rd17256;
	st.global.u64 	[%rd36020], %rd17257;
	st.global.u64 	[%rd36021], %rd12812;
	ld.global.u64 	%rd17271, [%rd36012];
	ld.global.u64 	%rd17272, [%rd36016];
	ld.global.u64 	%rd17273, [%rd36018];
	ld.global.u64 	%rd17274, [%rd36019];
	ld.global.u64 	%rd17275, [%rd36020];
	// begin inline asm
	add.cc.u64 %rd17271, %rd17271, %rd35997;
	addc.cc.u64 %rd17272, %rd17272, %rd35998;
	addc.cc.u64 %rd17273, %rd17273, %rd35999;
	addc.cc.u64 %rd17274, %rd17274, %rd36000;
	addc.cc.u64 %rd17275, %rd17275, %rd36001;
	addc.u64 %rd12812, %rd12812, %rd36002;
	
	// end inline asm
	st.global.u64 	[%rd36012], %rd17271;
	st.global.u64 	[%rd36016], %rd17272;
	st.global.u64 	[%rd36018], %rd17273;
	st.global.u64 	[%rd36019], %rd17274;
	st.global.u64 	[%rd36020], %rd17275;
	st.global.u64 	[%rd36021], %rd12812;
	ld.global.u64 	%rd17289, [%rd36012];
	ld.global.u64 	%rd17290, [%rd36016];
	ld.global.u64 	%rd17291, [%rd36018];
	ld.global.u64 	%rd17292, [%rd36019];
	ld.global.u64 	%rd17293, [%rd36020];
	// begin inline asm
	add.cc.u64 %rd17289, %rd17289, %rd35997;
	addc.cc.u64 %rd17290, %rd17290, %rd35998;
	addc.cc.u64 %rd17291, %rd17291, %rd35999;
	addc.cc.u64 %rd17292, %rd17292, %rd36000;
	addc.cc.u64 %rd17293, %rd17293, %rd36001;
	addc.u64 %rd12812, %rd12812, %rd36002;
	
	// end inline asm
	st.global.u64 	[%rd36012], %rd17289;
	st.global.u64 	[%rd36016], %rd17290;
	st.global.u64 	[%rd36018], %rd17291;
	st.global.u64 	[%rd36019], %rd17292;
	st.global.u64 	[%rd36020], %rd17293;
	st.global.u64 	[%rd36021], %rd12812;
	ld.global.u64 	%rd17307, [%rd36012];
	ld.global.u64 	%rd17308, [%rd36016];
	ld.global.u64 	%rd17309, [%rd36018];
	ld.global.u64 	%rd17310, [%rd36019];
	ld.global.u64 	%rd17311, [%rd36020];
	// begin inline asm
	add.cc.u64 %rd17307, %rd17307, %rd35997;
	addc.cc.u64 %rd17308, %rd17308, %rd35998;
	addc.cc.u64 %rd17309, %rd17309, %rd35999;
	addc.cc.u64 %rd17310, %rd17310, %rd36000;
	addc.cc.u64 %rd17311, %rd17311, %rd36001;
	addc.u64 %rd12812, %rd12812, %rd36002;
	
	// end inline asm
	st.global.u64 	[%rd36012], %rd17307;
	st.global.u64 	[%rd36016], %rd17308;
	st.global.u64 	[%rd36018], %rd17309;
	st.global.u64 	[%rd36019], %rd17310;
	st.global.u64 	[%rd36020], %rd17311;
	st.global.u64 	[%rd36021], %rd12812;
	ld.global.u64 	%rd17325, [%rd36012];
	ld.global.u64 	%rd17326, [%rd36016];
	ld.global.u64 	%rd17327, [%rd36018];
	ld.global.u64 	%rd17328, [%rd36019];
	ld.global.u64 	%rd17329, [%rd36020];
	// begin inline asm
	add.cc.u64 %rd17325, %rd17325, %rd35997;
	addc.cc.u64 %rd17326, %rd17326, %rd35998;
	addc.cc.u64 %rd17327, %rd17327, %rd35999;
	addc.cc.u64 %rd17328, %rd17328, %rd36000;
	addc.cc.u64 %rd17329, %rd17329, %rd36001;
	addc.u64 %rd12812, %rd12812, %rd36002;
	
	// end inline asm
	st.global.u64 	[%rd36012], %rd17325;
	st.global.u64 	[%rd36016], %rd17326;
	st.global.u64 	[%rd36018], %rd17327;
	st.global.u64 	[%rd36019], %rd17328;
	st.global.u64 	[%rd36020], %rd17329;
	st.global.u64 	[%rd36021], %rd12812;
	ld.global.u64 	%rd17343, [%rd36012];
	ld.global.u64 	%rd17344, [%rd36016];
	ld.global.u64 	%rd17345, [%rd36018];
	ld.global.u64 	%rd17346, [%rd36019];
	ld.global.u64 	%rd17347, [%rd36020];
	// begin inline asm
	add.cc.u64 %rd17343, %rd17343, %rd35997;
	addc.cc.u64 %rd17344, %rd17344, %rd35998;
	addc.cc.u64 %rd17345, %rd17345, %rd35999;
	addc.cc.u64 %rd17346, %rd17346, %rd36000;
	addc.cc.u64 %rd17347, %rd17347, %rd36001;
	addc.u64 %rd12812, %rd12812, %rd36002;
	
	// end inline asm
	st.global.u64 	[%rd36012], %rd17343;
	st.global.u64 	[%rd36016], %rd17344;
	st.global.u64 	[%rd36018], %rd17345;
	st.global.u64 	[%rd36019], %rd17346;
	st.global.u64 	[%rd36020], %rd17347;
	st.global.u64 	[%rd36021], %rd12812;
	ld.global.u64 	%rd17361, [%rd36012];
	ld.global.u64 	%rd17362, [%rd36016];
	ld.global.u64 	%rd17363, [%rd36018];
	ld.global.u64 	%rd17364, [%rd36019];
	ld.global.u64 	%rd17365, [%rd36020];
	// begin inline asm
	add.cc.u64 %rd17361, %rd17361, %rd35997;
	addc.cc.u64 %rd17362, %rd17362, %rd35998;
	addc.cc.u64 %rd17363, %rd17363, %rd35999;
	addc.cc.u64 %rd17364, %rd17364, %rd36000;
	addc.cc.u64 %rd17365, %rd17365, %rd36001;
	addc.u64 %rd12812, %rd12812, %rd36002;
	
	// end inline asm
	st.global.u64 	[%rd36012], %rd17361;
	st.global.u64 	[%rd36016], %rd17362;
	st.global.u64 	[%rd36018], %rd17363;
	st.global.u64 	[%rd36019], %rd17364;
	st.global.u64 	[%rd36020], %rd17365;
	st.global.u64 	[%rd36021], %rd12812;
	ld.global.u64 	%rd17379, [%rd36012];
	ld.global.u64 	%rd17380, [%rd36016];
	ld.global.u64 	%rd17381, [%rd36018];
	ld.global.u64 	%rd17382, [%rd36019];
	ld.global.u64 	%rd17383, [%rd36020];
	// begin inline asm
	add.cc.u64 %rd17379, %rd17379, %rd35997;
	addc.cc.u64 %rd17380, %rd17380, %rd35998;
	addc.cc.u64 %rd17381, %rd17381, %rd35999;
	addc.cc.u64 %rd17382, %rd17382, %rd36000;
	addc.cc.u64 %rd17383, %rd17383, %rd36001;
	addc.u64 %rd12812, %rd12812, %rd36002;
	
	// end inline asm
	st.global.u64 	[%rd36012], %rd17379;
	st.global.u64 	[%rd36016], %rd17380;
	st.global.u64 	[%rd36018], %rd17381;
	st.global.u64 	[%rd36019], %rd17382;
	st.global.u64 	[%rd36020], %rd17383;
	st.global.u64 	[%rd36021], %rd12812;
	ld.global.u64 	%rd17397, [%rd36012];
	ld.global.u64 	%rd17398, [%rd36016];
	ld.global.u64 	%rd17399, [%rd36018];
	ld.global.u64 	%rd17400, [%rd36019];
	ld.global.u64 	%rd17401, [%rd36020];
	// begin inline asm
	add.cc.u64 %rd17397, %rd17397, %rd35997;
	addc.cc.u64 %rd17398, %rd17398, %rd35998;
	addc.cc.u64 %rd17399, %rd17399, %rd35999;
	addc.cc.u64 %rd17400, %rd17400, %rd36000;
	addc.cc.u64 %rd17401, %rd17401, %rd36001;
	addc.u64 %rd12812, %rd12812, %rd36002;
	
	// end inline asm
	st.global.u64 	[%rd36012], %rd17397;
	st.global.u64 	[%rd36016], %rd17398;
	st.global.u64 	[%rd36018], %rd17399;
	st.global.u64 	[%rd36019], %rd17400;
	st.global.u64 	[%rd36020], %rd17401;
	st.global.u64 	[%rd36021], %rd12812;
	ld.global.u64 	%rd17415, [%rd36012];
	ld.global.u64 	%rd17416, [%rd36016];
	ld.global.u64 	%rd17417, [%rd36018];
	ld.global.u64 	%rd17418, [%rd36019];
	ld.global.u64 	%rd17419, [%rd36020];
	// begin inline asm
	add.cc.u64 %rd17415, %rd17415, %rd35997;
	addc.cc.u64 %rd17416, %rd17416, %rd35998;
	addc.cc.u64 %rd17417, %rd17417, %rd35999;
	addc.cc.u64 %rd17418, %rd17418, %rd36000;
	addc.cc.u64 %rd17419, %rd17419, %rd36001;
	addc.u64 %rd12812, %rd12812, %rd36002;
	
	// end inline asm
	st.global.u64 	[%rd36012], %rd17415;
	st.global.u64 	[%rd36016], %rd17416;
	st.global.u64 	[%rd36018], %rd17417;
	st.global.u64 	[%rd36019], %rd17418;
	st.global.u64 	[%rd36020], %rd17419;
	st.global.u64 	[%rd36021], %rd12812;
	ld.global.u64 	%rd17433, [%rd36012];
	ld.global.u64 	%rd17434, [%rd36016];
	ld.global.u64 	%rd17435, [%rd36018];
	ld.global.u64 	%rd17436, [%rd36019];
	ld.global.u64 	%rd17437, [%rd36020];
	// begin inline asm
	add.cc.u64 %rd17433, %rd17433, %rd35997;
	addc.cc.u64 %rd17434, %rd17434, %rd35998;
	addc.cc.u64 %rd17435, %rd17435, %rd35999;
	addc.cc.u64 %rd17436, %rd17436, %rd36000;
	addc.cc.u64 %rd17437, %rd17437, %rd36001;
	addc.u64 %rd12812, %rd12812, %rd36002;
	
	// end inline asm
	st.global.u64 	[%rd36012], %rd17433;
	st.global.u64 	[%rd36016], %rd17434;
	st.global.u64 	[%rd36018], %rd17435;
	st.global.u64 	[%rd36019], %rd17436;
	st.global.u64 	[%rd36020], %rd17437;
	st.global.u64 	[%rd36021], %rd12812;
	ld.global.u64 	%rd17451, [%rd36012];
	ld.global.u64 	%rd17452, [%rd36016];
	ld.global.u64 	%rd17453, [%rd36018];
	ld.global.u64 	%rd17454, [%rd36019];
	ld.global.u64 	%rd17455, [%rd36020];
	// begin inline asm
	add.cc.u64 %rd17451, %rd17451, %rd35997;
	addc.cc.u64 %rd17452, %rd17452, %rd35998;
	addc.cc.u64 %rd17453, %rd17453, %rd35999;
	addc.cc.u64 %rd17454, %rd17454, %rd36000;
	addc.cc.u64 %rd17455, %rd17455, %rd36001;
	addc.u64 %rd12812, %rd12812, %rd36002;
	
	// end inline asm
	st.global.u64 	[%rd36012], %rd17451;
	st.global.u64 	[%rd36016], %rd17452;
	st.global.u64 	[%rd36018], %rd17453;
	st.global.u64 	[%rd36019], %rd17454;
	st.global.u64 	[%rd36020], %rd17455;
	st.global.u64 	[%rd36021], %rd12812;
	ld.global.u64 	%rd17469, [%rd36012];
	ld.global.u64 	%rd17470, [%rd36016];
	ld.global.u64 	%rd17471, [%rd36018];
	ld.global.u64 	%rd17472, [%rd36019];
	ld.global.u64 	%rd17473, [%rd36020];
	// begin inline asm
	add.cc.u64 %rd17469, %rd17469, %rd35997;
	addc.cc.u64 %rd17470, %rd17470, %rd35998;
	addc.cc.u64 %rd17471, %rd17471, %rd35999;
	addc.cc.u64 %rd17472, %rd17472, %rd36000;
	addc.cc.u64 %rd17473, %rd17473, %rd36001;
	addc.u64 %rd12812, %rd12812, %rd36002;
	
	// end inline asm
	st.global.u64 	[%rd36012], %rd17469;
	st.global.u64 	[%rd36016], %rd17470;
	st.global.u64 	[%rd36018], %rd17471;
	st.global.u64 	[%rd36019], %rd17472;
	st.global.u64 	[%rd36020], %rd17473;
	st.global.u64 	[%rd36021], %rd12812;
	ld.global.u64 	%rd17487, [%rd36012];
	ld.global.u64 	%rd17488, [%rd36016];
	ld.global.u64 	%rd17489, [%rd36018];
	ld.global.u64 	%rd17490, [%rd36019];
	ld.global.u64 	%rd17491, [%rd36020];
	// begin inline asm
	add.cc.u64 %rd17487, %rd17487, %rd35997;
	addc.cc.u64 %rd17488, %rd17488, %rd35998;
	addc.cc.u64 %rd17489, %rd17489, %rd35999;
	addc.cc.u64 %rd17490, %rd17490, %rd36000;
	addc.cc.u64 %rd17491, %rd17491, %rd36001;
	addc.u64 %rd12812, %rd12812, %rd36002;
	
	// end inline asm
	st.global.u64 	[%rd36012], %rd17487;
	st.global.u64 	[%rd36016], %rd17488;
	st.global.u64 	[%rd36018], %rd17489;
	st.global.u64 	[%rd36019], %rd17490;
	st.global.u64 	[%rd36020], %rd17491;
	st.global.u64 	[%rd36021], %rd12812;
	ld.global.u64 	%rd17505, [%rd36012];
	ld.global.u64 	%rd17506, [%rd36016];
	ld.global.u64 	%rd17507, [%rd36018];
	ld.global.u64 	%rd17508, [%rd36019];
	ld.global.u64 	%rd17509, [%rd36020];
	// begin inline asm
	add.cc.u64 %rd17505, %rd17505, %rd35997;
	addc.cc.u64 %rd17506, %rd17506, %rd35998;
	addc.cc.u64 %rd17507, %rd17507, %rd35999;
	addc.cc.u64 %rd17508, %rd17508, %rd36000;
	addc.cc.u64 %rd17509, %rd17509, %rd36001;
	addc.u64 %rd12812, %rd12812, %rd36002;
	
	// end inline asm
	st.global.u64 	[%rd36012], %rd17505;
	st.global.u64 	[%rd36016], %rd17506;
	st.global.u64 	[%rd36018], %rd17507;
	st.global.u64 	[%rd36019], %rd17508;
	st.global.u64 	[%rd36020], %rd17509;
	st.global.u64 	[%rd36021], %rd12812;
	ld.global.u64 	%rd17523, [%rd36012];
	ld.global.u64 	%rd17524, [%rd36016];
	ld.global.u64 	%rd17525, [%rd36018];
	ld.global.u64 	%rd17526, [%rd36019];
	ld.global.u64 	%rd17527, [%rd36020];
	// begin inline asm
	add.cc.u64 %rd17523, %rd17523, %rd35997;
	addc.cc.u64 %rd17524, %rd17524, %rd35998;
	addc.cc.u64 %rd17525, %rd17525, %rd35999;
	addc.cc.u64 %rd17526, %rd17526, %rd36000;
	addc.cc.u64 %rd17527, %rd17527, %rd36001;
	addc.u64 %rd12812, %rd12812, %rd36002;
	
	// end inline asm
	st.global.u64 	[%rd36012], %rd17523;
	st.global.u64 	[%rd36016], %rd17524;
	st.global.u64 	[%rd36018], %rd17525;
	st.global.u64 	[%rd36019], %rd17526;
	st.global.u64 	[%rd36020], %rd17527;
	st.global.u64 	[%rd36021], %rd12812;
	ld.global.u64 	%rd17541, [%rd36012];
	ld.global.u64 	%rd17542, [%rd36016];
	ld.global.u64 	%rd17543, [%rd36018];
	ld.global.u64 	%rd17544, [%rd36019];
	ld.global.u64 	%rd17545, [%rd36020];
	// begin inline asm
	add.cc.u64 %rd17541, %rd17541, %rd35997;
	addc.cc.u64 %rd17542, %rd17542, %rd35998;
	addc.cc.u64 %rd17543, %rd17543, %rd35999;
	addc.cc.u64 %rd17544, %rd17544, %rd36000;
	addc.cc.u64 %rd17545, %rd17545, %rd36001;
	addc.u64 %rd12812, %rd12812, %rd36002;
	
	// end inline asm
	st.global.u64 	[%rd36012], %rd17541;
	st.global.u64 	[%rd36016], %rd17542;
	st.global.u64 	[%rd36018], %rd17543;
	st.global.u64 	[%rd36019], %rd17544;
	st.global.u64 	[%rd36020], %rd17545;
	st.global.u64 	[%rd36021], %rd12812;
	ld.global.u64 	%rd17559, [%rd36012];
	ld.global.u64 	%rd17560, [%rd36016];
	ld.global.u64 	%rd17561, [%rd36018];
	ld.global.u64 	%rd17562, [%rd36019];
	ld.global.u64 	%rd17563, [%rd36020];
	// begin inline asm
	add.cc.u64 %rd17559, %rd17559, %rd35997;
	addc.cc.u64 %rd17560, %rd17560, %rd35998;
	addc.cc.u64 %rd17561, %rd17561, %rd35999;
	addc.cc.u64 %rd17562, %rd17562, %rd36000;
	addc.cc.u64 %rd17563, %rd17563, %rd36001;
	addc.u64 %rd12812, %rd12812, %rd36002;
	
	// end inline asm
	st.global.u64 	[%rd36012], %rd17559;
	st.global.u64 	[%rd36016], %rd17560;
	st.global.u64 	[%rd36018], %rd17561;
	st.global.u64 	[%rd36019], %rd17562;
	st.global.u64 	[%rd36020], %rd17563;
	st.global.u64 	[%rd36021], %rd12812;
	ld.global.u64 	%rd17577, [%rd36012];
	ld.global.u64 	%rd17578, [%rd36016];
	ld.global.u64 	%rd17579, [%rd36018];
	ld.global.u64 	%rd17580, [%rd36019];
	ld.global.u64 	%rd17581, [%rd36020];
	// begin inline asm
	add.cc.u64 %rd17577, %rd17577, %rd35997;
	addc.cc.u64 %rd17578, %rd17578, %rd35998;
	addc.cc.u64 %rd17579, %rd17579, %rd35999;
	addc.cc.u64 %rd17580, %rd17580, %rd36000;
	addc.cc.u64 %rd17581, %rd17581, %rd36001;
	addc.u64 %rd12812, %rd12812, %rd36002;
	
	// end inline asm
	st.global.u64 	[%rd36012], %rd17577;
	st.global.u64 	[%rd36016], %rd17578;
	st.global.u64 	[%rd36018], %rd17579;
	st.global.u64 	[%rd36019], %rd17580;
	st.global.u64 	[%rd36020], %rd17581;
	st.global.u64 	[%rd36021], %rd12812;
	ld.global.u64 	%rd17595, [%rd36012];
	ld.global.u64 	%rd17596, [%rd36016];
	ld.global.u64 	%rd17597, [%rd36018];
	ld.global.u64 	%rd17598, [%rd36019];
	ld.global.u64 	%rd17599, [%rd36020];
	// begin inline asm
	add.cc.u64 %rd17595, %rd17595, %rd35997;
	addc.cc.u64 %rd17596, %rd17596, %rd35998;
	addc.cc.u64 %rd17597, %rd17597, %rd35999;
	addc.cc.u64 %rd17598, %rd17598, %rd36000;
	addc.cc.u64 %rd17599, %rd17599, %rd36001;
	addc.u64 %rd12812, %rd12812, %rd36002;
	
	// end inline asm
	st.global.u64 	[%rd36012], %rd17595;
	st.global.u64 	[%rd36016], %rd17596;
	st.global.u64 	[%rd36018], %rd17597;
	st.global.u64 	[%rd36019], %rd17598;
	st.global.u64 	[%rd36020], %rd17599;
	st.global.u64 	[%rd36021], %rd12812;
	ld.global.u64 	%rd17613, [%rd36012];
	ld.global.u64 	%rd17614, [%rd36016];
	ld.global.u64 	%rd17615, [%rd36018];
	ld.global.u64 	%rd17616, [%rd36019];
	ld.global.u64 	%rd17617, [%rd36020];
	// begin inline asm
	add.cc.u64 %rd17613, %rd17613, %rd35997;
	addc.cc.u64 %rd17614, %rd17614, %rd35998;
	addc.cc.u64 %rd17615, %rd17615, %rd35999;
	addc.cc.u64 %rd17616, %rd17616, %rd36000;
	addc.cc.u64 %rd17617, %rd17617, %rd36001;
	addc.u64 %rd12812, %rd12812, %rd36002;
	
	// end inline asm
	st.global.u64 	[%rd36012], %rd17613;
	st.global.u64 	[%rd36016], %rd17614;
	st.global.u64 	[%rd36018], %rd17615;
	st.global.u64 	[%rd36019], %rd17616;
	st.global.u64 	[%rd36020], %rd17617;
	st.global.u64 	[%rd36021], %rd12812;
	ld.global.u64 	%rd17631, [%rd36012];
	ld.global.u64 	%rd17632, [%rd36016];
	ld.global.u64 	%rd17633, [%rd36018];
	ld.global.u64 	%rd17634, [%rd36019];
	ld.global.u64 	%rd17635, [%rd36020];
	// begin inline asm
	add.cc.u64 %rd17631, %rd17631, %rd35997;
	addc.cc.u64 %rd17632, %rd17632, %rd35998;
	addc.cc.u64 %rd17633, %rd17633, %rd35999;
	addc.cc.u64 %rd17634, %rd17634, %rd36000;
	addc.cc.u64 %rd17635, %rd17635, %rd36001;
	addc.u64 %rd12812, %rd12812, %rd36002;
	
	// end inline asm
	st.global.u64 	[%rd36012], %rd17631;
	st.global.u64 	[%rd36016], %rd17632;
	st.global.u64 	[%rd36018], %rd17633;
	st.global.u64 	[%rd36019], %rd17634;
	st.global.u64 	[%rd36020], %rd17635;
	st.global.u64 	[%rd36021], %rd12812;
	ld.global.u64 	%rd17649, [%rd36012];
	ld.global.u64 	%rd17650, [%rd36016];
	ld.global.u64 	%rd17651, [%rd36018];
	ld.global.u64 	%rd17652, [%rd36019];
	ld.global.u64 	%rd17653, [%rd36020];
	// begin inline asm
	add.cc.u64 %rd17649, %rd17649, %rd35997;
	addc.cc.u64 %rd17650, %rd17650, %rd35998;
	addc.cc.u64 %rd17651, %rd17651, %rd35999;
	addc.cc.u64 %rd17652, %rd17652, %rd36000;
	addc.cc.u64 %rd17653, %rd17653, %rd36001;
	addc.u64 %rd12812, %rd12812, %rd36002;
	
	// end inline asm
	st.global.u64 	[%rd36012], %rd17649;
	st.global.u64 	[%rd36016], %rd17650;
	st.global.u64 	[%rd36018], %rd17651;
	st.global.u64 	[%rd36019], %rd17652;
	st.global.u64 	[%rd36020], %rd17653;
	st.global.u64 	[%rd36021], %rd12812;
	ld.global.u64 	%rd17667, [%rd36012];
	ld.global.u64 	%rd17668, [%rd36016];
	ld.global.u64 	%rd17669, [%rd36018];
	ld.global.u64 	%rd17670, [%rd36019];
	ld.global.u64 	%rd17671, [%rd36020];
	// begin inline asm
	add.cc.u64 %rd17667, %rd17667, %rd35997;
	addc.cc.u64 %rd17668, %rd17668, %rd35998;
	addc.cc.u64 %rd17669, %rd17669, %rd35999;
	addc.cc.u64 %rd17670, %rd17670, %rd36000;
	addc.cc.u64 %rd17671, %rd17671, %rd36001;
	addc.u64 %rd12812, %rd12812, %rd36002;
	
	// end inline asm
	st.global.u64 	[%rd36012], %rd17667;
	st.global.u64 	[%rd36016], %rd17668;
	st.global.u64 	[%rd36018], %rd17669;
	st.global.u64 	[%rd36019], %rd17670;
	st.global.u64 	[%rd36020], %rd17671;
	st.global.u64 	[%rd36021], %rd12812;
	ld.global.u64 	%rd17685, [%rd36012];
	ld.global.u64 	%rd17686, [%rd36016];
	ld.global.u64 	%rd17687, [%rd36018];
	ld.global.u64 	%rd17688, [%rd36019];
	ld.global.u64 	%rd17689, [%rd36020];
	// begin inline asm
	add.cc.u64 %rd17685, %rd17685, %rd35997;
	addc.cc.u64 %rd17686, %rd17686, %rd35998;
	addc.cc.u64 %rd17687, %rd17687, %rd35999;
	addc.cc.u64 %rd17688, %rd17688, %rd36000;
	addc.cc.u64 %rd17689, %rd17689, %rd36001;
	addc.u64 %rd12812, %rd12812, %rd36002;
	
	// end inline asm
	st.global.u64 	[%rd36012], %rd17685;
	st.global.u64 	[%rd36016], %rd17686;
	st.global.u64 	[%rd36018], %rd17687;
	st.global.u64 	[%rd36019], %rd17688;
	st.global.u64 	[%rd36020], %rd17689;
	st.global.u64 	[%rd36021], %rd12812;
	ld.global.u64 	%rd17703, [%rd36012];
	ld.global.u64 	%rd17704, [%rd36016];
	ld.global.u64 	%rd17705, [%rd36018];
	ld.global.u64 	%rd17706, [%rd36019];
	ld.global.u64 	%rd17707, [%rd36020];
	// begin inline asm
	add.cc.u64 %rd17703, %rd17703, %rd35997;
	addc.cc.u64 %rd17704, %rd17704, %rd35998;
	addc.cc.u64 %rd17705, %rd17705, %rd35999;
	addc.cc.u64 %rd17706, %rd17706, %rd36000;
	addc.cc.u64 %rd17707, %rd17707, %rd36001;
	addc.u64 %rd12812, %rd12812, %rd36002;
	
	// end inline asm
	st.global.u64 	[%rd36012], %rd17703;
	st.global.u64 	[%rd36016], %rd17704;
	st.global.u64 	[%rd36018], %rd17705;
	st.global.u64 	[%rd36019], %rd17706;
	st.global.u64 	[%rd36020], %rd17707;
	st.global.u64 	[%rd36021], %rd12812;
	ld.global.u64 	%rd17721, [%rd36012];
	ld.global.u64 	%rd17722, [%rd36016];
	ld.global.u64 	%rd17723, [%rd36018];
	ld.global.u64 	%rd17724, [%rd36019];
	ld.global.u64 	%rd17725, [%rd36020];
	// begin inline asm
	add.cc.u64 %rd17721, %rd17721, %rd35997;
	addc.cc.u64 %rd17722, %rd17722, %rd35998;
	addc.cc.u64 %rd17723, %rd17723, %rd35999;
	addc.cc.u64 %rd17724, %rd17724, %rd36000;
	addc.cc.u64 %rd17725, %rd17725, %rd36001;
	addc.u64 %rd12812, %rd12812, %rd36002;
	
	// end inline asm
	st.global.u64 	[%rd36012], %rd17721;
	st.global.u64 	[%rd36016], %rd17722;
	st.global.u64 	[%rd36018], %rd17723;
	st.global.u64 	[%rd36019], %rd17724;
	st.global.u64 	[%rd36020], %rd17725;
	st.global.u64 	[%rd36021], %rd12812;
	ld.global.u64 	%rd17739, [%rd36012];
	ld.global.u64 	%rd17740, [%rd36016];
	ld.global.u64 	%rd17741, [%rd36018];
	ld.global.u64 	%rd17742, [%rd36019];
	ld.global.u64 	%rd17743, [%rd36020];
	// begin inline asm
	add.cc.u64 %rd17739, %rd17739, %rd35997;
	addc.cc.u64 %rd17740, %rd17740, %rd35998;
	addc.cc.u64 %rd17741, %rd17741, %rd35999;
	addc.cc.u64 %rd17742, %rd17742, %rd36000;
	addc.cc.u64 %rd17743, %rd17743, %rd36001;
	addc.u64 %rd12812, %rd12812, %rd36002;
	
	// end inline asm
	st.global.u64 	[%rd36012], %rd17739;
	st.global.u64 	[%rd36016], %rd17740;
	st.global.u64 	[%rd36018], %rd17741;
	st.global.u64 	[%rd36019], %rd17742;
	st.global.u64 	[%rd36020], %rd17743;
	st.global.u64 	[%rd36021], %rd12812;
	ld.global.u64 	%rd17757, [%rd36012];
	ld.global.u64 	%rd17758, [%rd36016];
	ld.global.u64 	%rd17759, [%rd36018];
	ld.global.u64 	%rd17760, [%rd36019];
	ld.global.u64 	%rd17761, [%rd36020];
	// begin inline asm
	add.cc.u64 %rd17757, %rd17757, %rd35997;
	addc.cc.u64 %rd17758, %rd17758, %rd35998;
	addc.cc.u64 %rd17759, %rd17759, %rd35999;
	addc.cc.u64 %rd17760, %rd17760, %rd36000;
	addc.cc.u64 %rd17761, %rd17761, %rd36001;
	addc.u64 %rd12812, %rd12812, %rd36002;
	
	// end inline asm
	st.global.u64 	[%rd36012], %rd17757;
	st.global.u64 	[%rd36016], %rd17758;
	st.global.u64 	[%rd36018], %rd17759;
	st.global.u64 	[%rd36019], %rd17760;
	st.global.u64 	[%rd36020], %rd17761;
	st.global.u64 	[%rd36021], %rd12812;
	ld.global.u64 	%rd17775, [%rd36012];
	ld.global.u64 	%rd17776, [%rd36016];
	ld.global.u64 	%rd17777, [%rd36018];
	ld.global.u64 	%rd17778, [%rd36019];
	ld.global.u64 	%rd17779, [%rd36020];
	// begin inline asm
	add.cc.u64 %rd17775, %rd17775, %rd35997;
	addc.cc.u64 %rd17776, %rd17776, %rd35998;
	addc.cc.u64 %rd17777, %rd17777, %rd35999;
	addc.cc.u64 %rd17778, %rd17778, %rd36000;
	addc.cc.u64 %rd17779, %rd17779, %rd36001;
	addc.u64 %rd12812, %rd12812, %rd36002;
	
	// end inline asm
	st.global.u64 	[%rd36012], %rd17775;
	st.global.u64 	[%rd36016], %rd17776;
	st.global.u64 	[%rd36018], %rd17777;
	st.global.u64 	[%rd36019], %rd17778;
	st.global.u64 	[%rd36020], %rd17779;
	st.global.u64 	[%rd36021], %rd12812;
	ld.global.u64 	%rd17793, [%rd36012];
	ld.global.u64 	%rd17794, [%rd36016];
	ld.global.u64 	%rd17795, [%rd36018];
	ld.global.u64 	%rd17796, [%rd36019];
	ld.global.u64 	%rd17797, [%rd36020];
	// begin inline asm
	add.cc.u64 %rd17793, %rd17793, %rd35997;
	addc.cc.u64 %rd17794, %rd17794, %rd35998;
	addc.cc.u64 %rd17795, %rd17795, %rd35999;
	addc.cc.u64 %rd17796, %rd17796, %rd36000;
	addc.cc.u64 %rd17797, %rd17797, %rd36001;
	addc.u64 %rd12812, %rd12812, %rd36002;
	
	// end inline asm
	st.global.u64 	[%rd36012], %rd17793;
	st.global.u64 	[%rd36016], %rd17794;
	st.global.u64 	[%rd36018], %rd17795;
	st.global.u64 	[%rd36019], %rd17796;
	st.global.u64 	[%rd36020], %rd17797;
	st.global.u64 	[%rd36021], %rd12812;
	ld.global.u64 	%rd17811, [%rd36012];
	ld.global.u64 	%rd17812, [%rd36016];
	ld.global.u64 	%rd17813, [%rd36018];
	ld.global.u64 	%rd17814, [%rd36019];
	ld.global.u64 	%rd17815, [%rd36020];
	// begin inline asm
	add.cc.u64 %rd17811, %rd17811, %rd35997;
	addc.cc.u64 %rd17812, %rd17812, %rd35998;
	addc.cc.u64 %rd17813, %rd17813, %rd35999;
	addc.cc.u64 %rd17814, %rd17814, %rd36000;
	addc.cc.u64 %rd17815, %rd17815, %rd36001;
	addc.u64 %rd12812, %rd12812, %rd36002;
	
	// end inline asm
	st.global.u64 	[%rd36012], %rd17811;
	st.global.u64 	[%rd36016], %rd17812;
	st.global.u64 	[%rd36018], %rd17813;
	st.global.u64 	[%rd36019], %rd17814;
	st.global.u64 	[%rd36020], %rd17815;
	st.global.u64 	[%rd36021], %rd12812;
	ld.global.u64 	%rd17829, [%rd36012];
	ld.global.u64 	%rd17830, [%rd36016];
	ld.global.u64 	%rd17831, [%rd36018];
	ld.global.u64 	%rd17832, [%rd36019];
	ld.global.u64 	%rd17833, [%rd36020];
	// begin inline asm
	add.cc.u64 %rd17829, %rd17829, %rd35997;
	addc.cc.u64 %rd17830, %rd17830, %rd35998;
	addc.cc.u64 %rd17831, %rd17831, %rd35999;
	addc.cc.u64 %rd17832, %rd17832, %rd36000;
	addc.cc.u64 %rd17833, %rd17833, %rd36001;
	addc.u64 %rd12812, %rd12812, %rd36002;
	
	// end inline asm
	st.global.u64 	[%rd36012], %rd17829;
	st.global.u64 	[%rd36016], %rd17830;
	st.global.u64 	[%rd36018], %rd17831;
	st.global.u64 	[%rd36019], %rd17832;
	st.global.u64 	[%rd36020], %rd17833;
	st.global.u64 	[%rd36021], %rd12812;
	ld.global.u64 	%rd17847, [%rd36012];
	ld.global.u64 	%rd17848, [%rd36016];
	ld.global.u64 	%rd17849, [%rd36018];
	ld.global.u64 	%rd17850, [%rd36019];
	ld.global.u64 	%rd17851, [%rd36020];
	// begin inline asm
	add.cc.u64 %rd17847, %rd17847, %rd35997;
	addc.cc.u64 %rd17848, %rd17848, %rd35998;
	addc.cc.u64 %rd17849, %rd17849, %rd35999;
	addc.cc.u64 %rd17850, %rd17850, %rd36000;
	addc.cc.u64 %rd17851, %rd17851, %rd36001;
	addc.u64 %rd12812, %rd12812, %rd36002;
	
	// end inline asm
	st.global.u64 	[%rd36012], %rd17847;
	st.global.u64 	[%rd36016], %rd17848;
	st.global.u64 	[%rd36018], %rd17849;
	st.global.u64 	[%rd36019], %rd17850;
	st.global.u64 	[%rd36020], %rd17851;
	st.global.u64 	[%rd36021], %rd12812;
	ld.global.u64 	%rd17865, [%rd36012];
	ld.global.u64 	%rd17866, [%rd36016];
	ld.global.u64 	%rd17867, [%rd36018];
	ld.global.u64 	%rd17868, [%rd36019];
	ld.global.u64 	%rd17869, [%rd36020];
	// begin inline asm
	add.cc.u64 %rd17865, %rd17865, %rd35997;
	addc.cc.u64 %rd17866, %rd17866, %rd35998;
	addc.cc.u64 %rd17867, %rd17867, %rd35999;
	addc.cc.u64 %rd17868, %rd17868, %rd36000;
	addc.cc.u64 %rd17869, %rd17869, %rd36001;
	addc.u64 %rd12812, %rd12812, %rd36002;
	
	// end inline asm
	st.global.u64 	[%rd36012], %rd17865;
	st.global.u64 	[%rd36016], %rd17866;
	st.global.u64 	[%rd36018], %rd17867;
	st.global.u64 	[%rd36019], %rd17868;
	st.global.u64 	[%rd36020], %rd17869;
	st.global.u64 	[%rd36021], %rd12812;
	ld.global.u64 	%rd17883, [%rd36012];
	ld.global.u64 	%rd17884, [%rd36016];
	ld.global.u64 	%rd17885, [%rd36018];
	ld.global.u64 	%rd17886, [%rd36019];
	ld.global.u64 	%rd17887, [%rd36020];
	// begin inline asm
	add.cc.u64 %rd17883, %rd17883, %rd35997;
	addc.cc.u64 %rd17884, %rd17884, %rd35998;
	addc.cc.u64 %rd17885, %rd17885, %rd35999;
	addc.cc.u64 %rd17886, %rd17886, %rd36000;
	addc.cc.u64 %rd17887, %rd17887, %rd36001;
	addc.u64 %rd12812, %rd12812, %rd36002;
	
	// end inline asm
	st.global.u64 	[%rd36012], %rd17883;
	st.global.u64 	[%rd36016], %rd17884;
	st.global.u64 	[%rd36018], %rd17885;
	st.global.u64 	[%rd36019], %rd17886;
	st.global.u64 	[%rd36020], %rd17887;
	st.global.u64 	[%rd36021], %rd12812;
	ld.global.u64 	%rd17901, [%rd36012];
	ld.global.u64 	%rd17902, [%rd36016];
	ld.global.u64 	%rd17903, [%rd36018];
	ld.global.u64 	%rd17904, [%rd36019];
	ld.global.u64 	%rd17905, [%rd36020];
	// begin inline asm
	add.cc.u64 %rd17901, %rd17901, %rd35997;
	addc.cc.u64 %rd17902, %rd17902, %rd35998;
	addc.cc.u64 %rd17903, %rd17903, %rd35999;
	addc.cc.u64 %rd17904, %rd17904, %rd36000;
	addc.cc.u64 %rd17905, %rd17905, %rd36001;
	addc.u64 %rd12812, %rd12812, %rd36002;
	
	// end inline asm
	st.global.u64 	[%rd36012], %rd17901;
	st.global.u64 	[%rd36016], %rd17902;
	st.global.u64 	[%rd36018], %rd17903;
	st.global.u64 	[%rd36019], %rd17904;
	st.global.u64 	[%rd36020], %rd17905;
	st.global.u64 	[%rd36021], %rd12812;
	ld.global.u64 	%rd17919, [%rd36012];
	ld.global.u64 	%rd17920, [%rd36016];
	ld.global.u64 	%rd17921, [%rd36018];
	ld.global.u64 	%rd17922, [%rd36019];
	ld.global.u64 	%rd17923, [%rd36020];
	// begin inline asm
	add.cc.u64 %rd17919, %rd17919, %rd35997;
	addc.cc.u64 %rd17920, %rd17920, %rd35998;
	addc.cc.u64 %rd17921, %rd17921, %rd35999;
	addc.cc.u64 %rd17922, %rd17922, %rd36000;
	addc.cc.u64 %rd17923, %rd17923, %rd36001;
	addc.u64 %rd12812, %rd12812, %rd36002;
	
	// end inline asm
	st.global.u64 	[%rd36012], %rd17919;
	st.global.u64 	[%rd36016], %rd17920;
	st.global.u64 	[%rd36018], %rd17921;
	st.global.u64 	[%rd36019], %rd17922;
	st.global.u64 	[%rd36020], %rd17923;
	st.global.u64 	[%rd36021], %rd12812;
	ld.global.u64 	%rd17937, [%rd36012];
	ld.global.u64 	%rd17938, [%rd36016];
	ld.global.u64 	%rd17939, [%rd36018];
	ld.global.u64 	%rd17940, [%rd36019];
	ld.global.u64 	%rd17941, [%rd36020];
	// begin inline asm
	add.cc.u64 %rd17937, %rd17937, %rd35997;
	addc.cc.u64 %rd17938, %rd17938, %rd35998;
	addc.cc.u64 %rd17939, %rd17939, %rd35999;
	addc.cc.u64 %rd17940, %rd17940, %rd36000;
	addc.cc.u64 %rd17941, %rd17941, %rd36001;
	addc.u64 %rd12812, %rd12812, %rd36002;
	
	// end inline asm
	st.global.u64 	[%rd36012], %rd17937;
	st.global.u64 	[%rd36016], %rd17938;
	st.global.u64 	[%rd36018], %rd17939;
	st.global.u64 	[%rd36019], %rd17940;
	st.global.u64 	[%rd36020], %rd17941;
	st.global.u64 	[%rd36021], %rd12812;
	ld.global.u64 	%rd17955, [%rd36012];
	ld.global.u64 	%rd17956, [%rd36016];
	ld.global.u64 	%rd17957, [%rd36018];
	ld.global.u64 	%rd17958, [%rd36019];
	ld.global.u64 	%rd17959, [%rd36020];
	// begin inline asm
	add.cc.u64 %rd17955, %rd17955, %rd35997;
	addc.cc.u64 %rd17956, %rd17956, %rd35998;
	addc.cc.u64 %rd17957, %rd17957, %rd35999;
	addc.cc.u64 %rd17958, %rd17958, %rd36000;
	addc.cc.u64 %rd17959, %rd17959, %rd36001;
	addc.u64 %rd12812, %rd12812, %rd36002;
	
	// end inline asm
	st.global.u64 	[%rd36012], %rd17955;
	st.global.u64 	[%rd36016], %rd17956;
	st.global.u64 	[%rd36018], %rd17957;
	st.global.u64 	[%rd36019], %rd17958;
	st.global.u64 	[%rd36020], %rd17959;
	st.global.u64 	[%rd36021], %rd12812;
	ld.global.u64 	%rd17973, [%rd36012];
	ld.global.u64 	%rd17974, [%rd36016];
	ld.global.u64 	%rd17975, [%rd36018];
	ld.global.u64 	%rd17976, [%rd36019];
	ld.global.u64 	%rd17977, [%rd36020];
	// begin inline asm
	add.cc.u64 %rd17973, %rd17973, %rd35997;
	addc.cc.u64 %rd17974, %rd17974, %rd35998;
	addc.cc.u64 %rd17975, %rd17975, %rd35999;
	addc.cc.u64 %rd17976, %rd17976, %rd36000;
	addc.cc.u64 %rd17977, %rd17977, %rd36001;
	addc.u64 %rd12812, %rd12812, %rd36002;
	
	// end inline asm
	st.global.u64 	[%rd36012], %rd17973;
	st.global.u64 	[%rd36016], %rd17974;
	st.global.u64 	[%rd36018], %rd17975;
	st.global.u64 	[%rd36019], %rd17976;
	st.global.u64 	[%rd36020], %rd17977;
	st.global.u64 	[%rd36021], %rd12812;
	ld.global.u64 	%rd17991, [%rd36012];
	ld.global.u64 	%rd17992, [%rd36016];
	ld.global.u64 	%rd17993, [%rd36018];
	ld.global.u64 	%rd17994, [%rd36019];
	ld.global.u64 	%rd17995, [%rd36020];
	// begin inline asm
	add.cc.u64 %rd17991, %rd17991, %rd35997;
	addc.cc.u64 %rd17992, %rd17992, %rd35998;
	addc.cc.u64 %rd17993, %rd17993, %rd35999;
	addc.cc.u64 %rd17994, %rd17994, %rd36000;
	addc.cc.u64 %rd17995, %rd17995, %rd36001;
	addc.u64 %rd12812, %rd12812, %rd36002;
	
	// end inline asm
	st.global.u64 	[%rd36012], %rd17991;
	st.global.u64 	[%rd36016], %rd17992;
	st.global.u64 	[%rd36018], %rd17993;
	st.global.u64 	[%rd36019], %rd17994;
	st.global.u64 	[%rd36020], %rd17995;
	st.global.u64 	[%rd36021], %rd12812;
	ld.global.u64 	%rd18009, [%rd36012];
	ld.global.u64 	%rd18010, [%rd36016];
	ld.global.u64 	%rd18011, [%rd36018];
	ld.global.u64 	%rd18012, [%rd36019];
	ld.global.u64 	%rd18013, [%rd36020];
	// begin inline asm
	add.cc.u64 %rd18009, %rd18009, %rd35997;
	addc.cc.u64 %rd18010, %rd18010, %rd35998;
	addc.cc.u64 %rd18011, %rd18011, %rd35999;
	addc.cc.u64 %rd18012, %rd18012, %rd36000;
	addc.cc.u64 %rd18013, %rd18013, %rd36001;
	addc.u64 %rd12812, %rd12812, %rd36002;
	
	// end inline asm
	st.global.u64 	[%rd36012], %rd18009;
	st.global.u64 	[%rd36016], %rd18010;
	st.global.u64 	[%rd36018], %rd18011;
	st.global.u64 	[%rd36019], %rd18012;
	st.global.u64 	[%rd36020], %rd18013;
	st.global.u64 	[%rd36021], %rd12812;
	ld.global.u64 	%rd18027, [%rd36012];
	ld.global.u64 	%rd18028, [%rd36016];
	ld.global.u64 	%rd18029, [%rd36018];
	ld.global.u64 	%rd18030, [%rd36019];
	ld.global.u64 	%rd18031, [%rd36020];
	// begin inline asm
	add.cc.u64 %rd18027, %rd18027, %rd35997;
	addc.cc.u64 %rd18028, %rd18028, %rd35998;
	addc.cc.u64 %rd18029, %rd18029, %rd35999;
	addc.cc.u64 %rd18030, %rd18030, %rd36000;
	addc.cc.u64 %rd18031, %rd18031, %rd36001;
	addc.u64 %rd12812, %rd12812, %rd36002;
	
	// end inline asm
	st.global.u64 	[%rd36012], %rd18027;
	st.global.u64 	[%rd36016], %rd18028;
	st.global.u64 	[%rd36018], %rd18029;
	st.global.u64 	[%rd36019], %rd18030;
	st.global.u64 	[%rd36020], %rd18031;
	st.global.u64 	[%rd36021], %rd12812;
	ld.global.u64 	%rd18045, [%rd36012];
	ld.global.u64 	%rd18046, [%rd36016];
	ld.global.u64 	%rd18047, [%rd36018];
	ld.global.u64 	%rd18048, [%rd36019];
	ld.global.u64 	%rd18049, [%rd36020];
	// begin inline asm
	add.cc.u64 %rd18045, %rd18045, %rd35997;
	addc.cc.u64 %rd18046, %rd18046, %rd35998;
	addc.cc.u64 %rd18047, %rd18047, %rd35999;
	addc.cc.u64 %rd18048, %rd18048, %rd36000;
	addc.cc.u64 %rd18049, %rd18049, %rd36001;
	addc.u64 %rd12812, %rd12812, %rd36002;
	
	// end inline asm
	st.global.u64 	[%rd36012], %rd18045;
	st.global.u64 	[%rd36016], %rd18046;
	st.global.u64 	[%rd36018], %rd18047;
	st.global.u64 	[%rd36019], %rd18048;
	st.global.u64 	[%rd36020], %rd18049;
	st.global.u64 	[%rd36021], %rd12812;
	ld.global.u64 	%rd18063, [%rd36012];
	ld.global.u64 	%rd18064, [%rd36016];
	ld.global.u64 	%rd18065, [%rd36018];
	ld.global.u64 	%rd18066, [%rd36019];
	ld.global.u64 	%rd18067, [%rd36020];
	// begin inline asm
	add.cc.u64 %rd18063, %rd18063, %rd35997;
	addc.cc.u64 %rd18064, %rd18064, %rd35998;
	addc.cc.u64 %rd18065, %rd18065, %rd35999;
	addc.cc.u64 %rd18066, %rd18066, %rd36000;
	addc.cc.u64 %rd18067, %rd18067, %rd36001;
	addc.u64 %rd12812, %rd12812, %rd36002;
	
	// end inline asm
	st.global.u64 	[%rd36012], %rd18063;
	st.global.u64 	[%rd36016], %rd18064;
	st.global.u64 	[%rd36018], %rd18065;
	st.global.u64 	[%rd36019], %rd18066;
	st.global.u64 	[%rd36020], %rd18067;
	st.global.u64 	[%rd36021], %rd12812;
	ld.global.u64 	%rd18081, [%rd36012];
	ld.global.u64 	%rd18082, [%rd36016];
	ld.global.u64 	%rd18083, [%rd36018];
	ld.global.u64 	%rd18084, [%rd36019];
	ld.global.u64 	%rd18085, [%rd36020];
	// begin inline asm
	add.cc.u64 %rd18081, %rd18081, %rd35997;
	addc.cc.u64 %rd18082, %rd18082, %rd35998;
	addc.cc.u64 %rd18083, %rd18083, %rd35999;
	addc.cc.u64 %rd18084, %rd18084, %rd36000;
	addc.cc.u64 %rd18085, %rd18085, %rd36001;
	addc.u64 %rd12812, %rd12812, %rd36002;
	
	// end inline asm
	st.global.u64 	[%rd36012], %rd18081;
	st.global.u64 	[%rd36016], %rd18082;
	st.global.u64 	[%rd36018], %rd18083;
	st.global.u64 	[%rd36019], %rd18084;
	st.global.u64 	[%rd36020], %rd18085;
	st.global.u64 	[%rd36021], %rd12812;
	ld.global.u64 	%rd18099, [%rd36012];
	ld.global.u64 	%rd18100, [%rd36016];
	ld.global.u64 	%rd18101, [%rd36018];
	ld.global.u64 	%rd18102, [%rd36019];
	ld.global.u64 	%rd18103, [%rd36020];
	// begin inline asm
	add.cc.u64 %rd18099, %rd18099, %rd35997;
	addc.cc.u64 %rd18100, %rd18100, %rd35998;
	addc.cc.u64 %rd18101, %rd18101, %rd35999;
	addc.cc.u64 %rd18102, %rd18102, %rd36000;
	addc.cc.u64 %rd18103, %rd18103, %rd36001;
	addc.u64 %rd12812, %rd12812, %rd36002;
	
	// end inline asm
	st.global.u64 	[%rd36012], %rd18099;
	st.global.u64 	[%rd36016], %rd18100;
	st.global.u64 	[%rd36018], %rd18101;
	st.global.u64 	[%rd36019], %rd18102;
	st.global.u64 	[%rd36020], %rd18103;
	st.global.u64 	[%rd36021], %rd12812;
	ld.global.u64 	%rd18117, [%rd36012];
	ld.global.u64 	%rd18118, [%rd36016];
	ld.global.u64 	%rd18119, [%rd36018];
	ld.global.u64 	%rd18120, [%rd36019];
	ld.global.u64 	%rd18121, [%rd36020];
	// begin inline asm
	add.cc.u64 %rd18117, %rd18117, %rd35997;
	addc.cc.u64 %rd18118, %rd18118, %rd35998;
	addc.cc.u64 %rd18119, %rd18119, %rd35999;
	addc.cc.u64 %rd18120, %rd18120, %rd36000;
	addc.cc.u64 %rd18121, %rd18121, %rd36001;
	addc.u64 %rd12812, %rd12812, %rd36002;
	
	// end inline asm
	st.global.u64 	[%rd36012], %rd18117;
	st.global.u64 	[%rd36016], %rd18118;
	st.global.u64 	[%rd36018], %rd18119;
	st.global.u64 	[%rd36019], %rd18120;
	st.global.u64 	[%rd36020], %rd18121;
	st.global.u64 	[%rd36021], %rd12812;
	ld.global.u64 	%rd18135, [%rd36012];
	ld.global.u64 	%rd18136, [%rd36016];
	ld.global.u64 	%rd18137, [%rd36018];
	ld.global.u64 	%rd18138, [%rd36019];
	ld.global.u64 	%rd18139, [%rd36020];
	// begin inline asm
	add.cc.u64 %rd18135, %rd18135, %rd35997;
	addc.cc.u64 %rd18136, %rd18136, %rd35998;
	addc.cc.u64 %rd18137, %rd18137, %rd35999;
	addc.cc.u64 %rd18138, %rd18138, %rd36000;
	addc.cc.u64 %rd18139, %rd18139, %rd36001;
	addc.u64 %rd12812, %rd12812, %rd36002;
	
	// end inline asm
	st.global.u64 	[%rd36012], %rd18135;
	st.global.u64 	[%rd36016], %rd18136;
	st.global.u64 	[%rd36018], %rd18137;
	st.global.u64 	[%rd36019], %rd18138;
	st.global.u64 	[%rd36020], %rd18139;
	st.global.u64 	[%rd36021], %rd12812;
	ld.global.u64 	%rd18153, [%rd36012];
	ld.global.u64 	%rd18154, [%rd36016];
	ld.global.u64 	%rd18155, [%rd36018];
	ld.global.u64 	%rd18156, [%rd36019];
	ld.global.u64 	%rd18157, [%rd36020];
	// begin inline asm
	add.cc.u64 %rd18153, %rd18153, %rd35997;
	addc.cc.u64 %rd18154, %rd18154, %rd35998;
	addc.cc.u64 %rd18155, %rd18155, %rd35999;
	addc.cc.u64 %rd18156, %rd18156, %rd36000;
	addc.cc.u64 %rd18157, %rd18157, %rd36001;
	addc.u64 %rd12812, %rd12812, %rd36002;
	
	// end inline asm
	st.global.u64 	[%rd36012], %rd18153;
	st.global.u64 	[%rd36016], %rd18154;
	st.global.u64 	[%rd36018], %rd18155;
	st.global.u64 	[%rd36019], %rd18156;
	st.global.u64 	[%rd36020], %rd18157;
	st.global.u64 	[%rd36021], %rd12812;
	ld.global.u64 	%rd18171, [%rd36012];
	ld.global.u64 	%rd18172, [%rd36016];
	ld.global.u64 	%rd18173, [%rd36018];
	ld.global.u64 	%rd18174, [%rd36019];
	ld.global.u64 	%rd18175, [%rd36020];
	// begin inline asm
	add.cc.u64 %rd18171, %rd18171, %rd35997;
	addc.cc.u64 %rd18172, %rd18172, %rd35998;
	addc.cc.u64 %rd18173, %rd18173, %rd35999;
	addc.cc.u64 %rd18174, %rd18174, %rd36000;
	addc.cc.u64 %rd18175, %rd18175, %rd36001;
	addc.u64 %rd12812, %rd12812, %rd36002;
	
	// end inline asm
	st.global.u64 	[%rd36012], %rd18171;
	st.global.u64 	[%rd36016], %rd18172;
	st.global.u64 	[%rd36018], %rd18173;
	st.global.u64 	[%rd36019], %rd18174;
	st.global.u64 	[%rd36020], %rd18175;
	st.global.u64 	[%rd36021], %rd12812;
	ld.global.u64 	%rd18189, [%rd36012];
	ld.global.u64 	%rd18190, [%rd36016];
	ld.global.u64 	%rd18191, [%rd36018];
	ld.global.u64 	%rd18192, [%rd36019];
	ld.global.u64 	%rd18193, [%rd36020];
	// begin inline asm
	add.cc.u64 %rd18189, %rd18189, %rd35997;
	addc.cc.u64 %rd18190, %rd18190, %rd35998;
	addc.cc.u64 %rd18191, %rd18191, %rd35999;
	addc.cc.u64 %rd18192, %rd18192, %rd36000;
	addc.cc.u64 %rd18193, %rd18193, %rd36001;
	addc.u64 %rd12812, %rd12812, %rd36002;
	
	// end inline asm
	st.global.u64 	[%rd36012], %rd18189;
	st.global.u64 	[%rd36016], %rd18190;
	st.global.u64 	[%rd36018], %rd18191;
	st.global.u64 	[%rd36019], %rd18192;
	st.global.u64 	[%rd36020], %rd18193;
	st.global.u64 	[%rd36021], %rd12812;
	ld.global.u64 	%rd18207, [%rd36012];
	ld.global.u64 	%rd18208, [%rd36016];
	ld.global.u64 	%rd18209, [%rd36018];
	ld.global.u64 	%rd18210, [%rd36019];
	ld.global.u64 	%rd18211, [%rd36020];
	// begin inline asm
	add.cc.u64 %rd18207, %rd18207, %rd35997;
	addc.cc.u64 %rd18208, %rd18208, %rd35998;
	addc.cc.u64 %rd18209, %rd18209, %rd35999;
	addc.cc.u64 %rd18210, %rd18210, %rd36000;
	addc.cc.u64 %rd18211, %rd18211, %rd36001;
	addc.u64 %rd12812, %rd12812, %rd36002;
	
	// end inline asm
	st.global.u64 	[%rd36012], %rd18207;
	st.global.u64 	[%rd36016], %rd18208;
	st.global.u64 	[%rd36018], %rd18209;
	st.global.u64 	[%rd36019], %rd18210;
	st.global.u64 	[%rd36020], %rd18211;
	st.global.u64 	[%rd36021], %rd12812;
	ld.global.u64 	%rd18225, [%rd36012];
	ld.global.u64 	%rd18226, [%rd36016];
	ld.global.u64 	%rd18227, [%rd36018];
	ld.global.u64 	%rd18228, [%rd36019];
	ld.global.u64 	%rd18229, [%rd36020];
	// begin inline asm
	add.cc.u64 %rd18225, %rd18225, %rd35997;
	addc.cc.u64 %rd18226, %rd18226, %rd35998;
	addc.cc.u64 %rd18227, %rd18227, %rd35999;
	addc.cc.u64 %rd18228, %rd18228, %rd36000;
	addc.cc.u64 %rd18229, %rd18229, %rd36001;
	addc.u64 %rd12812, %rd12812, %rd36002;
	
	// end inline asm
	st.global.u64 	[%rd36012], %rd18225;
	st.global.u64 	[%rd36016], %rd18226;
	st.global.u64 	[%rd36018], %rd18227;
	st.global.u64 	[%rd36019], %rd18228;
	st.global.u64 	[%rd36020], %rd18229;
	st.global.u64 	[%rd36021], %rd12812;
	ld.global.u64 	%rd18243, [%rd36012];
	ld.global.u64 	%rd18244, [%rd36016];
	ld.global.u64 	%rd18245, [%rd36018];
	ld.global.u64 	%rd18246, [%rd36019];
	ld.global.u64 	%rd18247, [%rd36020];
	// begin inline asm
	add.cc.u64 %rd18243, %rd18243, %rd35997;
	addc.cc.u64 %rd18244, %rd18244, %rd35998;
	addc.cc.u64 %rd18245, %rd18245, %rd35999;
	addc.cc.u64 %rd18246, %rd18246, %rd36000;
	addc.cc.u64 %rd18247, %rd18247, %rd36001;
	addc.u64 %rd12812, %rd12812, %rd36002;
	
	// end inline asm
	st.global.u64 	[%rd36012], %rd18243;
	st.global.u64 	[%rd36016], %rd18244;
	st.global.u64 	[%rd36018], %rd18245;
	st.global.u64 	[%rd36019], %rd18246;
	st.global.u64 	[%rd36020], %rd18247;
	st.global.u64 	[%rd36021], %rd12812;
	ld.global.u64 	%rd18261, [%rd36012];
	ld.global.u64 	%rd18262, [%rd36016];
	ld.global.u64 	%rd18263, [%rd36018];
	ld.global.u64 	%rd18264, [%rd36019];
	ld.global.u64 	%rd18265, [%rd36020];
	// begin inline asm
	add.cc.u64 %rd18261, %rd18261, %rd35997;
	addc.cc.u64 %rd18262, %rd18262, %rd35998;
	addc.cc.u64 %rd18263, %rd18263, %rd35999;
	addc.cc.u64 %rd18264, %rd18264, %rd36000;
	addc.cc.u64 %rd18265, %rd18265, %rd36001;
	addc.u64 %rd12812, %rd12812, %rd36002;
	
	// end inline asm
	st.global.u64 	[%rd36012], %rd18261;
	st.global.u64 	[%rd36016], %rd18262;
	st.global.u64 	[%rd36018], %rd18263;
	st.global.u64 	[%rd36019], %rd18264;
	st.global.u64 	[%rd36020], %rd18265;
	st.global.u64 	[%rd36021], %rd12812;
	ld.global.u64 	%rd18279, [%rd36012];
	ld.global.u64 	%rd18280, [%rd36016];
	ld.global.u64 	%rd18281, [%rd36018];
	ld.global.u64 	%rd18282, [%rd36019];
	ld.global.u64 	%rd18283, [%rd36020];
	// begin inline asm
	add.cc.u64 %rd18279, %rd18279, %rd35997;
	addc.cc.u64 %rd18280, %rd18280, %rd35998;
	addc.cc.u64 %rd18281, %rd18281, %rd35999;
	addc.cc.u64 %rd18282, %rd18282, %rd36000;
	addc.cc.u64 %rd18283, %rd18283, %rd36001;
	addc.u64 %rd12812, %rd12812, %rd36002;
	
	// end inline asm
	st.global.u64 	[%rd36012], %rd18279;
	st.global.u64 	[%rd36016], %rd18280;
	st.global.u64 	[%rd36018], %rd18281;
	st.global.u64 	[%rd36019], %rd18282;
	st.global.u64 	[%rd36020], %rd18283;
	st.global.u64 	[%rd36021], %rd12812;
	ld.global.u64 	%rd18297, [%rd36012];
	ld.global.u64 	%rd18298, [%rd36016];
	ld.global.u64 	%rd18299, [%rd36018];
	ld.global.u64 	%rd18300, [%rd36019];
	ld.global.u64 	%rd18301, [%rd36020];
	// begin inline asm
	add.cc.u64 %rd18297, %rd18297, %rd35997;
	addc.cc.u64 %rd18298, %rd18298, %rd35998;
	addc.cc.u64 %rd18299, %rd18299, %rd35999;
	addc.cc.u64 %rd18300, %rd18300, %rd36000;
	addc.cc.u64 %rd18301, %rd18301, %rd36001;
	addc.u64 %rd12812, %rd12812, %rd36002;
	
	// end inline asm
	st.global.u64 	[%rd36012], %rd18297;
	st.global.u64 	[%rd36016], %rd18298;
	st.global.u64 	[%rd36018], %rd18299;
	st.global.u64 	[%rd36019], %rd18300;
	st.global.u64 	[%rd36020], %rd18301;
	st.global.u64 	[%rd36021], %rd12812;
	ld.global.u64 	%rd18315, [%rd36012];
	ld.global.u64 	%rd18316, [%rd36016];
	ld.global.u64 	%rd18317, [%rd36018];
	ld.global.u64 	%rd18318, [%rd36019];
	ld.global.u64 	%rd18319, [%rd36020];
	// begin inline asm
	add.cc.u64 %rd18315, %rd18315, %rd35997;
	addc.cc.u64 %rd18316, %rd18316, %rd35998;
	addc.cc.u64 %rd18317, %rd18317, %rd35999;
	addc.cc.u64 %rd18318, %rd18318, %rd36000;
	addc.cc.u64 %rd18319, %rd18319, %rd36001;
	addc.u64 %rd12812, %rd12812, %rd36002;
	
	// end inline asm
	st.global.u64 	[%rd36012], %rd18315;
	st.global.u64 	[%rd36016], %rd18316;
	st.global.u64 	[%rd36018], %rd18317;
	st.global.u64 	[%rd36019], %rd18318;
	st.global.u64 	[%rd36020], %rd18319;
	st.global.u64 	[%rd36021], %rd12812;
	ld.global.u64 	%rd18333, [%rd36012];
	ld.global.u64 	%rd18334, [%rd36016];
	ld.global.u64 	%rd18335, [%rd36018];
	ld.global.u64 	%rd18336, [%rd36019];
	ld.global.u64 	%rd18337, [%rd36020];
	// begin inline asm
	add.cc.u64 %rd18333, %rd18333, %rd35997;
	addc.cc.u64 %rd18334, %rd18334, %rd35998;
	addc.cc.u64 %rd18335, %rd18335, %rd35999;
	addc.cc.u64 %rd18336, %rd18336, %rd36000;
	addc.cc.u64 %rd18337, %rd18337, %rd36001;
	addc.u64 %rd12812, %rd12812, %rd36002;
	
	// end inline asm
	st.global.u64 	[%rd36012], %rd18333;
	st.global.u64 	[%rd36016], %rd18334;
	st.global.u64 	[%rd36018], %rd18335;
	st.global.u64 	[%rd36019], %rd18336;
	st.global.u64 	[%rd36020], %rd18337;
	st.global.u64 	[%rd36021], %rd12812;
	ld.global.u64 	%rd18351, [%rd36012];
	ld.global.u64 	%rd18352, [%rd36016];
	ld.global.u64 	%rd18353, [%rd36018];
	ld.global.u64 	%rd18354, [%rd36019];
	ld.global.u64 	%rd18355, [%rd36020];
	// begin inline asm
	add.cc.u64 %rd18351, %rd18351, %rd35997;
	addc.cc.u64 %rd18352, %rd18352, %rd35998;
	addc.cc.u64 %rd18353, %rd18353, %rd35999;
	addc.cc.u64 %rd18354, %rd18354, %rd36000;
	addc.cc.u64 %rd18355, %rd18355, %rd36001;
	addc.u64 %rd12812, %rd12812, %rd36002;
	
	// end inline asm
	st.global.u64 	[%rd36012], %rd18351;
	st.global.u64 	[%rd36016], %rd18352;
	st.global.u64 	[%rd36018], %rd18353;
	st.global.u64 	[%rd36019], %rd18354;
	st.global.u64 	[%rd36020], %rd18355;
	st.global.u64 	[%rd36021], %rd12812;
	ld.global.u64 	%rd18369, [%rd36012];
	ld.global.u64 	%rd18370, [%rd36016];
	ld.global.u64 	%rd18371, [%rd36018];
	ld.global.u64 	%rd18372, [%rd36019];
	ld.global.u64 	%rd18373, [%rd36020];
	// begin inline asm
	add.cc.u64 %rd18369, %rd18369, %rd35997;
	addc.cc.u64 %rd18370, %rd18370, %rd35998;
	addc.cc.u64 %rd18371, %rd18371, %rd35999;
	addc.cc.u64 %rd18372, %rd18372, %rd36000;
	addc.cc.u64 %rd18373, %rd18373, %rd36001;
	addc.u64 %rd12812, %rd12812, %rd36002;
	
	// end inline asm
	st.global.u64 	[%rd36012], %rd18369;
	st.global.u64 	[%rd36016], %rd18370;
	st.global.u64 	[%rd36018], %rd18371;
	st.global.u64 	[%rd36019], %rd18372;
	st.global.u64 	[%rd36020], %rd18373;
	st.global.u64 	[%rd36021], %rd12812;
	ld.global.u64 	%rd18387, [%rd36012];
	ld.global.u64 	%rd18388, [%rd36016];
	ld.global.u64 	%rd18389, [%rd36018];
	ld.global.u64 	%rd18390, [%rd36019];
	ld.global.u64 	%rd18391, [%rd36020];
	// begin inline asm
	add.cc.u64 %rd18387, %rd18387, %rd35997;
	addc.cc.u64 %rd18388, %rd18388, %rd35998;
	addc.cc.u64 %rd18389, %rd18389, %rd35999;
	addc.cc.u64 %rd18390, %rd18390, %rd36000;
	addc.cc.u64 %rd18391, %rd18391, %rd36001;
	addc.u64 %rd12812, %rd12812, %rd36002;
	
	// end inline asm
	st.global.u64 	[%rd36012], %rd18387;
	st.global.u64 	[%rd36016], %rd18388;
	st.global.u64 	[%rd36018], %rd18389;
	st.global.u64 	[%rd36019], %rd18390;
	st.global.u64 	[%rd36020], %rd18391;
	st.global.u64 	[%rd36021], %rd12812;
	ld.global.u64 	%rd18405, [%rd36012];
	ld.global.u64 	%rd18406, [%rd36016];
	ld.global.u64 	%rd18407, [%rd36018];
	ld.global.u64 	%rd18408, [%rd36019];
	ld.global.u64 	%rd18409, [%rd36020];
	// begin inline asm
	add.cc.u64 %rd18405, %rd18405, %rd35997;
	addc.cc.u64 %rd18406, %rd18406, %rd35998;
	addc.cc.u64 %rd18407, %rd18407, %rd35999;
	addc.cc.u64 %rd18408, %rd18408, %rd36000;
	addc.cc.u64 %rd18409, %rd18409, %rd36001;
	addc.u64 %rd12812, %rd12812, %rd36002;
	
	// end inline asm
	st.global.u64 	[%rd36012], %rd18405;
	st.global.u64 	[%rd36016], %rd18406;
	st.global.u64 	[%rd36018], %rd18407;
	st.global.u64 	[%rd36019], %rd18408;
	st.global.u64 	[%rd36020], %rd18409;
	st.global.u64 	[%rd36021], %rd12812;
	ld.global.u64 	%rd18423, [%rd36012];
	ld.global.u64 	%rd18424, [%rd36016];
	ld.global.u64 	%rd18425, [%rd36018];
	ld.global.u64 	%rd18426, [%rd36019];
	ld.global.u64 	%rd18427, [%rd36020];
	// begin inline asm
	add.cc.u64 %rd18423, %rd18423, %rd35997;
	addc.cc.u64 %rd18424, %rd18424, %rd35998;
	addc.cc.u64 %rd18425, %rd18425, %rd35999;
	addc.cc.u64 %rd18426, %rd18426, %rd36000;
	addc.cc.u64 %rd18427, %rd18427, %rd36001;
	addc.u64 %rd12812, %rd12812, %rd36002;
	
	// end inline asm
	st.global.u64 	[%rd36012], %rd18423;
	st.global.u64 	[%rd36016], %rd18424;
	st.global.u64 	[%rd36018], %rd18425;
	st.global.u64 	[%rd36019], %rd18426;
	st.global.u64 	[%rd36020], %rd18427;
	st.global.u64 	[%rd36021], %rd12812;
	ld.global.u64 	%rd18441, [%rd36012];
	ld.global.u64 	%rd18442, [%rd36016];
	ld.global.u64 	%rd18443, [%rd36018];
	ld.global.u64 	%rd18444, [%rd36019];
	ld.global.u64 	%rd18445, [%rd36020];
	// begin inline asm
	add.cc.u64 %rd18441, %rd18441, %rd35997;
	addc.cc.u64 %rd18442, %rd18442, %rd35998;
	addc.cc.u64 %rd18443, %rd18443, %rd35999;
	addc.cc.u64 %rd18444, %rd18444, %rd36000;
	addc.cc.u64 %rd18445, %rd18445, %rd36001;
	addc.u64 %rd12812, %rd12812, %rd36002;
	
	// end inline asm
	st.global.u64 	[%rd36012], %rd18441;
	st.global.u64 	[%rd36016], %rd18442;
	st.global.u64 	[%rd36018], %rd18443;
	st.global.u64 	[%rd36019], %rd18444;
	st.global.u64 	[%rd36020], %rd18445;
	st.global.u64 	[%rd36021], %rd12812;
	ld.global.u64 	%rd18459, [%rd36012];
	ld.global.u64 	%rd18460, [%rd36016];
	ld.global.u64 	%rd18461, [%rd36018];
	ld.global.u64 	%rd18462, [%rd36019];
	ld.global.u64 	%rd18463, [%rd36020];
	// begin inline asm
	add.cc.u64 %rd18459, %rd18459, %rd35997;
	addc.cc.u64 %rd18460, %rd18460, %rd35998;
	addc.cc.u64 %rd18461, %rd18461, %rd35999;
	addc.cc.u64 %rd18462, %rd18462, %rd36000;
	addc.cc.u64 %rd18463, %rd18463, %rd36001;
	addc.u64 %rd12812, %rd12812, %rd36002;
	
	// end inline asm
	st.global.u64 	[%rd36012], %rd18459;
	st.global.u64 	[%rd36016], %rd18460;
	st.global.u64 	[%rd36018], %rd18461;
	st.global.u64 	[%rd36019], %rd18462;
	st.global.u64 	[%rd36020], %rd18463;
	st.global.u64 	[%rd36021], %rd12812;
	ld.global.u64 	%rd18477, [%rd36012];
	ld.global.u64 	%rd18478, [%rd36016];
	ld.global.u64 	%rd18479, [%rd36018];
	ld.global.u64 	%rd18480, [%rd36019];
	ld.global.u64 	%rd18481, [%rd36020];
	// begin inline asm
	add.cc.u64 %rd18477, %rd18477, %rd35997;
	addc.cc.u64 %rd18478, %rd18478, %rd35998;
	addc.cc.u64 %rd18479, %rd18479, %rd35999;
	addc.cc.u64 %rd18480, %rd18480, %rd36000;
	addc.cc.u64 %rd18481, %rd18481, %rd36001;
	addc.u64 %rd12812, %rd12812, %rd36002;
	
	// end inline asm
	st.global.u64 	[%rd36012], %rd18477;
	st.global.u64 	[%rd36016], %rd18478;
	st.global.u64 	[%rd36018], %rd18479;
	st.global.u64 	[%rd36019], %rd18480;
	st.global.u64 	[%rd36020], %rd18481;
	st.global.u64 	[%rd36021], %rd12812;
	ld.global.u64 	%rd18495, [%rd36012];
	ld.global.u64 	%rd18496, [%rd36016];
	ld.global.u64 	%rd18497, [%rd36018];
	ld.global.u64 	%rd18498, [%rd36019];
	ld.global.u64 	%rd18499, [%rd36020];
	// begin inline asm
	add.cc.u64 %rd18495, %rd18495, %rd35997;
	addc.cc.u64 %rd18496, %rd18496, %rd35998;
	addc.cc.u64 %rd18497, %rd18497, %rd35999;
	addc.cc.u64 %rd18498, %rd18498, %rd36000;
	addc.cc.u64 %rd18499, %rd18499, %rd36001;
	addc.u64 %rd12812, %rd12812, %rd36002;
	
	// end inline asm
	st.global.u64 	[%rd36012], %rd18495;
	st.global.u64 	[%rd36016], %rd18496;
	st.global.u64 	[%rd36018], %rd18497;
	st.global.u64 	[%rd36019], %rd18498;
	st.global.u64 	[%rd36020], %rd18499;
	st.global.u64 	[%rd36021], %rd12812;
	ld.global.u64 	%rd18513, [%rd36012];
	ld.global.u64 	%rd18514, [%rd36016];
	ld.global.u64 	%rd18515, [%rd36018];
	ld.global.u64 	%rd18516, [%rd36019];
	ld.global.u64 	%rd18517, [%rd36020];
	// begin inline asm
	add.cc.u64 %rd18513, %rd18513, %rd35997;
	addc.cc.u64 %rd18514, %rd18514, %rd35998;
	addc.cc.u64 %rd18515, %rd18515, %rd35999;
	addc.cc.u64 %rd18516, %rd18516, %rd36000;
	addc.cc.u64 %rd18517, %rd18517, %rd36001;
	addc.u64 %rd12812, %rd12812, %rd36002;
	
	// end inline asm
	st.global.u64 	[%rd36012], %rd18513;
	st.global.u64 	[%rd36016], %rd18514;
	st.global.u64 	[%rd36018], %rd18515;
	st.global.u64 	[%rd36019], %rd18516;
	st.global.u64 	[%rd36020], %rd18517;
	st.global.u64 	[%rd36021], %rd12812;
	ld.global.u64 	%rd18531, [%rd36012];
	ld.global.u64 	%rd18532, [%rd36016];
	ld.global.u64 	%rd18533, [%rd36018];
	ld.global.u64 	%rd18534, [%rd36019];
	ld.global.u64 	%rd18535, [%rd36020];
	// begin inline asm
	add.cc.u64 %rd18531, %rd18531, %rd35997;
	addc.cc.u64 %rd18532, %rd18532, %rd35998;
	addc.cc.u64 %rd18533, %rd18533, %rd35999;
	addc.cc.u64 %rd18534, %rd18534, %rd36000;
	addc.cc.u64 %rd18535, %rd18535, %rd36001;
	addc.u64 %rd12812, %rd12812, %rd36002;
	
	// end inline asm
	st.global.u64 	[%rd36012], %rd18531;
	st.global.u64 	[%rd36016], %rd18532;
	st.global.u64 	[%rd36018], %rd18533;
	st.global.u64 	[%rd36019], %rd18534;
	st.global.u64 	[%rd36020], %rd18535;
	st.global.u64 	[%rd36021], %rd12812;
	ld.global.u64 	%rd18549, [%rd36012];
	ld.global.u64 	%rd18550, [%rd36016];
	ld.global.u64 	%rd18551, [%rd36018];
	ld.global.u64 	%rd18552, [%rd36019];
	ld.global.u64 	%rd18553, [%rd36020];
	// begin inline asm
	add.cc.u64 %rd18549, %rd18549, %rd35997;
	addc.cc.u64 %rd18550, %rd18550, %rd35998;
	addc.cc.u64 %rd18551, %rd18551, %rd35999;
	addc.cc.u64 %rd18552, %rd18552, %rd36000;
	addc.cc.u64 %rd18553, %rd18553, %rd36001;
	addc.u64 %rd12812, %rd12812, %rd36002;
	
	// end inline asm
	st.global.u64 	[%rd36012], %rd18549;
	st.global.u64 	[%rd36016], %rd18550;
	st.global.u64 	[%rd36018], %rd18551;
	st.global.u64 	[%rd36019], %rd18552;
	st.global.u64 	[%rd36020], %rd18553;
	st.global.u64 	[%rd36021], %rd12812;
	ld.global.u64 	%rd18567, [%rd36012];
	ld.global.u64 	%rd18568, [%rd36016];
	ld.global.u64 	%rd18569, [%rd36018];
	ld.global.u64 	%rd18570, [%rd36019];
	ld.global.u64 	%rd18571, [%rd36020];
	// begin inline asm
	add.cc.u64 %rd18567, %rd18567, %rd35997;
	addc.cc.u64 %rd18568, %rd18568, %rd35998;
	addc.cc.u64 %rd18569, %rd18569, %rd35999;
	addc.cc.u64 %rd18570, %rd18570, %rd36000;
	addc.cc.u64 %rd18571, %rd18571, %rd36001;
	addc.u64 %rd12812, %rd12812, %rd36002;
	
	// end inline asm
	st.global.u64 	[%rd36012], %rd18567;
	st.global.u64 	[%rd36016], %rd18568;
	st.global.u64 	[%rd36018], %rd18569;
	st.global.u64 	[%rd36019], %rd18570;
	st.global.u64 	[%rd36020], %rd18571;
	st.global.u64 	[%rd36021], %rd12812;
	ld.global.u64 	%rd18585, [%rd36012];
	ld.global.u64 	%rd18586, [%rd36016];
	ld.global.u64 	%rd18587, [%rd36018];
	ld.global.u64 	%rd18588, [%rd36019];
	ld.global.u64 	%rd18589, [%rd36020];
	// begin inline asm
	add.cc.u64 %rd18585, %rd18585, %rd35997;
	addc.cc.u64 %rd18586, %rd18586, %rd35998;
	addc.cc.u64 %rd18587, %rd18587, %rd35999;
	addc.cc.u64 %rd18588, %rd18588, %rd36000;
	addc.cc.u64 %rd18589, %rd18589, %rd36001;
	addc.u64 %rd12812, %rd12812, %rd36002;
	
	// end inline asm
	st.global.u64 	[%rd36012], %rd18585;
	st.global.u64 	[%rd36016], %rd18586;
	st.global.u64 	[%rd36018], %rd18587;
	st.global.u64 	[%rd36019], %rd18588;
	st.global.u64 	[%rd36020], %rd18589;
	st.global.u64 	[%rd36021], %rd12812;
	ld.global.u64 	%rd18603, [%rd36012];
	ld.global.u64 	%rd18604, [%rd36016];
	ld.global.u64 	%rd18605, [%rd36018];
	ld.global.u64 	%rd18606, [%rd36019];
	ld.global.u64 	%rd18607, [%rd36020];
	// begin inline asm
	add.cc.u64 %rd18603, %rd18603, %rd35997;
	addc.cc.u64 %rd18604, %rd18604, %rd35998;
	addc.cc.u64 %rd18605, %rd18605, %rd35999;
	addc.cc.u64 %rd18606, %rd18606, %rd36000;
	addc.cc.u64 %rd18607, %rd18607, %rd36001;
	addc.u64 %rd12812, %rd12812, %rd36002;
	
	// end inline asm
	st.global.u64 	[%rd36012], %rd18603;
	st.global.u64 	[%rd36016], %rd18604;
	st.global.u64 	[%rd36018], %rd18605;
	st.global.u64 	[%rd36019], %rd18606;
	st.global.u64 	[%rd36020], %rd18607;
	st.global.u64 	[%rd36021], %rd12812;
	ld.global.u64 	%rd18621, [%rd36012];
	ld.global.u64 	%rd18622, [%rd36016];
	ld.global.u64 	%rd18623, [%rd36018];
	ld.global.u64 	%rd18624, [%rd36019];
	ld.global.u64 	%rd18625, [%rd36020];
	// begin inline asm
	add.cc.u64 %rd18621, %rd18621, %rd35997;
	addc.cc.u64 %rd18622, %rd18622, %rd35998;
	addc.cc.u64 %rd18623, %rd18623, %rd35999;
	addc.cc.u64 %rd18624, %rd18624, %rd36000;
	addc.cc.u64 %rd18625, %rd18625, %rd36001;
	addc.u64 %rd12812, %rd12812, %rd36002;
	
	// end inline asm
	st.global.u64 	[%rd36012], %rd18621;
	st.global.u64 	[%rd36016], %rd18622;
	st.global.u64 	[%rd36018], %rd18623;
	st.global.u64 	[%rd36019], %rd18624;
	st.global.u64 	[%rd36020], %rd18625;
	st.global.u64 	[%rd36021], %rd12812;
	ld.global.u64 	%rd18639, [%rd36012];
	ld.global.u64 	%rd18640, [%rd36016];
	ld.global.u64 	%rd18641, [%rd36018];
	ld.global.u64 	%rd18642, [%rd36019];
	ld.global.u64 	%rd18643, [%rd36020];
	// begin inline asm
	add.cc.u64 %rd18639, %rd18639, %rd35997;
	addc.cc.u64 %rd18640, %rd18640, %rd35998;
	addc.cc.u64 %rd18641, %rd18641, %rd35999;
	addc.cc.u64 %rd18642, %rd18642, %rd36000;
	addc.cc.u64 %rd18643, %rd18643, %rd36001;
	addc.u64 %rd12812, %rd12812, %rd36002;
	
	// end inline asm
	st.global.u64 	[%rd36012], %rd18639;
	st.global.u64 	[%rd36016], %rd18640;
	st.global.u64 	[%rd36018], %rd18641;
	st.global.u64 	[%rd36019], %rd18642;
	st.global.u64 	[%rd36020], %rd18643;
	st.global.u64 	[%rd36021], %rd12812;
	ld.global.u64 	%rd18657, [%rd36012];
	ld.global.u64 	%rd18658, [%rd36016];
	ld.global.u64 	%rd18659, [%rd36018];
	ld.global.u64 	%rd18660, [%rd36019];
	ld.global.u64 	%rd18661, [%rd36020];
	// begin inline asm
	add.cc.u64 %rd18657, %rd18657, %rd35997;
	addc.cc.u64 %rd18658, %rd18658, %rd35998;
	addc.cc.u64 %rd18659, %rd18659, %rd35999;
	addc.cc.u64 %rd18660, %rd18660, %rd36000;
	addc.cc.u64 %rd18661, %rd18661, %rd36001;
	addc.u64 %rd12812, %rd12812, %rd36002;
	
	// end inline asm
	st.global.u64 	[%rd36012], %rd18657;
	st.global.u64 	[%rd36016], %rd18658;
	st.global.u64 	[%rd36018], %rd18659;
	st.global.u64 	[%rd36019], %rd18660;
	st.global.u64 	[%rd36020], %rd18661;
	st.global.u64 	[%rd36021], %rd12812;
	ld.global.u64 	%rd18675, [%rd36012];
	ld.global.u64 	%rd18676, [%rd36016];
	ld.global.u64 	%rd18677, [%rd36018];
	ld.global.u64 	%rd18678, [%rd36019];
	ld.global.u64 	%rd18679, [%rd36020];
	// begin inline asm
	add.cc.u64 %rd18675, %rd18675, %rd35997;
	addc.cc.u64 %rd18676, %rd18676, %rd35998;
	addc.cc.u64 %rd18677, %rd18677, %rd35999;
	addc.cc.u64 %rd18678, %rd18678, %rd36000;
	addc.cc.u64 %rd18679, %rd18679, %rd36001;
	addc.u64 %rd12812, %rd12812, %rd36002;
	
	// end inline asm
	st.global.u64 	[%rd36012], %rd18675;
	st.global.u64 	[%rd36016], %rd18676;
	st.global.u64 	[%rd36018], %rd18677;
	st.global.u64 	[%rd36019], %rd18678;
	st.global.u64 	[%rd36020], %rd18679;
	st.global.u64 	[%rd36021], %rd12812;
	ld.global.u64 	%rd18693, [%rd36012];
	ld.global.u64 	%rd18694, [%rd36016];
	ld.global.u64 	%rd18695, [%rd36018];
	ld.global.u64 	%rd18696, [%rd36019];
	ld.global.u64 	%rd18697, [%rd36020];
	// begin inline asm
	add.cc.u64 %rd18693, %rd18693, %rd35997;
	addc.cc.u64 %rd18694, %rd18694, %rd35998;
	addc.cc.u64 %rd18695, %rd18695, %rd35999;
	addc.cc.u64 %rd18696, %rd18696, %rd36000;
	addc.cc.u64 %rd18697, %rd18697, %rd36001;
	addc.u64 %rd12812, %rd12812, %rd36002;
	
	// end inline asm
	st.global.u64 	[%rd36012], %rd18693;
	st.global.u64 	[%rd36016], %rd18694;
	st.global.u64 	[%rd36018], %rd18695;
	st.global.u64 	[%rd36019], %rd18696;
	st.global.u64 	[%rd36020], %rd18697;
	st.global.u64 	[%rd36021], %rd12812;
	ld.global.u64 	%rd18711, [%rd36012];
	ld.global.u64 	%rd18712, [%rd36016];
	ld.global.u64 	%rd18713, [%rd36018];
	ld.global.u64 	%rd18714, [%rd36019];
	ld.global.u64 	%rd18715, [%rd36020];
	// begin inline asm
	add.cc.u64 %rd18711, %rd18711, %rd35997;
	addc.cc.u64 %rd18712, %rd18712, %rd35998;
	addc.cc.u64 %rd18713, %rd18713, %rd35999;
	addc.cc.u64 %rd18714, %rd18714, %rd36000;
	addc.cc.u64 %rd18715, %rd18715, %rd36001;
	addc.u64 %rd12812, %rd12812, %rd36002;
	
	// end inline asm
	st.global.u64 	[%rd36012], %rd18711;
	st.global.u64 	[%rd36016], %rd18712;
	st.global.u64 	[%rd36018], %rd18713;
	st.global.u64 	[%rd36019], %rd18714;
	st.global.u64 	[%rd36020], %rd18715;
	st.global.u64 	[%rd36021], %rd12812;
	ld.global.u64 	%rd18729, [%rd36012];
	ld.global.u64 	%rd18730, [%rd36016];
	ld.global.u64 	%rd18731, [%rd36018];
	ld.global.u64 	%rd18732, [%rd36019];
	ld.global.u64 	%rd18733, [%rd36020];
	// begin inline asm
	add.cc.u64 %rd18729, %rd18729, %rd35997;
	addc.cc.u64 %rd18730, %rd18730, %rd35998;
	addc.cc.u64 %rd18731, %rd18731, %rd35999;
	addc.cc.u64 %rd18732, %rd18732, %rd36000;
	addc.cc.u64 %rd18733, %rd18733, %rd36001;
	addc.u64 %rd12812, %rd12812, %rd36002;
	
	// end inline asm
	st.global.u64 	[%rd36012], %rd18729;
	st.global.u64 	[%rd36016], %rd18730;
	st.global.u64 	[%rd36018], %rd18731;
	st.global.u64 	[%rd36019], %rd18732;
	st.global.u64 	[%rd36020], %rd18733;
	st.global.u64 	[%rd36021], %rd12812;
	ld.global.u64 	%rd18747, [%rd36012];
	ld.global.u64 	%rd18748, [%rd36016];
	ld.global.u64 	%rd18749, [%rd36018];
	ld.global.u64 	%rd18750, [%rd36019];
	ld.global.u64 	%rd18751, [%rd36020];
	// begin inline asm
	add.cc.u64 %rd18747, %rd18747, %rd35997;
	addc.cc.u64 %rd18748, %rd18748, %rd35998;
	addc.cc.u64 %rd18749, %rd18749, %rd35999;
	addc.cc.u64 %rd18750, %rd18750, %rd36000;
	addc.cc.u64 %rd18751, %rd18751, %rd36001;
	addc.u64 %rd12812, %rd12812, %rd36002;
	
	// end inline asm
	st.global.u64 	[%rd36012], %rd18747;
	st.global.u64 	[%rd36016], %rd18748;
	st.global.u64 	[%rd36018], %rd18749;
	st.global.u64 	[%rd36019], %rd18750;
	st.global.u64 	[%rd36020], %rd18751;
	st.global.u64 	[%rd36021], %rd12812;
	ld.global.u64 	%rd18765, [%rd36012];
	ld.global.u64 	%rd18766, [%rd36016];
	ld.global.u64 	%rd18767, [%rd36018];
	ld.global.u64 	%rd18768, [%rd36019];
	ld.global.u64 	%rd18769, [%rd36020];
	// begin inline asm
	add.cc.u64 %rd18765, %rd18765, %rd35997;
	addc.cc.u64 %rd18766, %rd18766, %rd35998;
	addc.cc.u64 %rd18767, %rd18767, %rd35999;
	addc.cc.u64 %rd18768, %rd18768, %rd36000;
	addc.cc.u64 %rd18769, %rd18769, %rd36001;
	addc.u64 %rd12812, %rd12812, %rd36002;
	
	// end inline asm
	st.global.u64 	[%rd36012], %rd18765;
	st.global.u64 	[%rd36016], %rd18766;
	st.global.u64 	[%rd36018], %rd18767;
	st.global.u64 	[%rd36019], %rd18768;
	st.global.u64 	[%rd36020], %rd18769;
	st.global.u64 	[%rd36021], %rd12812;
	ld.global.u64 	%rd18783, [%rd36012];
	ld.global.u64 	%rd18784, [%rd36016];
	ld.global.u64 	%rd18785, [%rd36018];
	ld.global.u64 	%rd18786, [%rd36019];
	ld.global.u64 	%rd18787, [%rd36020];
	// begin inline asm
	add.cc.u64 %rd18783, %rd18783, %rd35997;
	addc.cc.u64 %rd18784, %rd18784, %rd35998;
	addc.cc.u64 %rd18785, %rd18785, %rd35999;
	addc.cc.u64 %rd18786, %rd18786, %rd36000;
	addc.cc.u64 %rd18787, %rd18787, %rd36001;
	addc.u64 %rd12812, %rd12812, %rd36002;
	
	// end inline asm
	st.global.u64 	[%rd36012], %rd18783;
	st.global.u64 	[%rd36016], %rd18784;
	st.global.u64 	[%rd36018], %rd18785;
	st.global.u64 	[%rd36019], %rd18786;
	st.global.u64 	[%rd36020], %rd18787;
	st.global.u64 	[%rd36021], %rd12812;
	ld.global.u64 	%rd18801, [%rd36012];
	ld.global.u64 	%rd18802, [%rd36016];
	ld.global.u64 	%rd18803, [%rd36018];
	ld.global.u64 	%rd18804, [%rd36019];
	ld.global.u64 	%rd18805, [%rd36020];
	// begin inline asm
	add.cc.u64 %rd18801, %rd18801, %rd35997;
	addc.cc.u64 %rd18802, %rd18802, %rd35998;
	addc.cc.u64 %rd18803, %rd18803, %rd35999;
	addc.cc.u64 %rd18804, %rd18804, %rd36000;
	addc.cc.u64 %rd18805, %rd18805, %rd36001;
	addc.u64 %rd12812, %rd12812, %rd36002;
	
	// end inline asm
	st.global.u64 	[%rd36012], %rd18801;
	st.global.u64 	[%rd36016], %rd18802;
	st.global.u64 	[%rd36018], %rd18803;
	st.global.u64 	[%rd36019], %rd18804;
	st.global.u64 	[%rd36020], %rd18805;
	st.global.u64 	[%rd36021], %rd12812;
	ld.global.u64 	%rd18819, [%rd36012];
	ld.global.u64 	%rd18820, [%rd36016];
	ld.global.u64 	%rd18821, [%rd36018];
	ld.global.u64 	%rd18822, [%rd36019];
	ld.global.u64 	%rd18823, [%rd36020];
	// begin inline asm
	add.cc.u64 %rd18819, %rd18819, %rd35997;
	addc.cc.u64 %rd18820, %rd18820, %rd35998;
	addc.cc.u64 %rd18821, %rd18821, %rd35999;
	addc.cc.u64 %rd18822, %rd18822, %rd36000;
	addc.cc.u64 %rd18823, %rd18823, %rd36001;
	addc.u64 %rd12812, %rd12812, %rd36002;
	
	// end inline asm
	st.global.u64 	[%rd36012], %rd18819;
	st.global.u64 	[%rd36016], %rd18820;
	st.global.u64 	[%rd36018], %rd18821;
	st.global.u64 	[%rd36019], %rd18822;
	st.global.u64 	[%rd36020], %rd18823;
	st.global.u64 	[%rd36021], %rd12812;
	ld.global.u64 	%rd18837, [%rd36012];
	ld.global.u64 	%rd18838, [%rd36016];
	ld.global.u64 	%rd18839, [%rd36018];
	ld.global.u64 	%rd18840, [%rd36019];
	ld.global.u64 	%rd18841, [%rd36020];
	// begin inline asm
	add.cc.u64 %rd18837, %rd18837, %rd35997;
	addc.cc.u64 %rd18838, %rd18838, %rd35998;
	addc.cc.u64 %rd18839, %rd18839, %rd35999;
	addc.cc.u64 %rd18840, %rd18840, %rd36000;
	addc.cc.u64 %rd18841, %rd18841, %rd36001;
	addc.u64 %rd12812, %rd12812, %rd36002;
	
	// end inline asm
	st.global.u64 	[%rd36012], %rd18837;
	st.global.u64 	[%rd36016], %rd18838;
	st.global.u64 	[%rd36018], %rd18839;
	st.global.u64 	[%rd36019], %rd18840;
	st.global.u64 	[%rd36020], %rd18841;
	st.global.u64 	[%rd36021], %rd12812;
	ld.global.u64 	%rd18855, [%rd36012];
	ld.global.u64 	%rd18856, [%rd36016];
	ld.global.u64 	%rd18857, [%rd36018];
	ld.global.u64 	%rd18858, [%rd36019];
	ld.global.u64 	%rd18859, [%rd36020];
	// begin inline asm
	add.cc.u64 %rd18855, %rd18855, %rd35997;
	addc.cc.u64 %rd18856, %rd18856, %rd35998;
	addc.cc.u64 %rd18857, %rd18857, %rd35999;
	addc.cc.u64 %rd18858, %rd18858, %rd36000;
	addc.cc.u64 %rd18859, %rd18859, %rd36001;
	addc.u64 %rd12812, %rd12812, %rd36002;
	
	// end inline asm
	st.global.u64 	[%rd36012], %rd18855;
	st.global.u64 	[%rd36016], %rd18856;
	st.global.u64 	[%rd36018], %rd18857;
	st.global.u64 	[%rd36019], %rd18858;
	st.global.u64 	[%rd36020], %rd18859;
	st.global.u64 	[%rd36021], %rd12812;
	ld.global.u64 	%rd18873, [%rd36012];
	ld.global.u64 	%rd18874, [%rd36016];
	ld.global.u64 	%rd18875, [%rd36018];
	ld.global.u64 	%rd18876, [%rd36019];
	ld.global.u64 	%rd18877, [%rd36020];
	// begin inline asm
	add.cc.u64 %rd18873, %rd18873, %rd35997;
	addc.cc.u64 %rd18874, %rd18874, %rd35998;
	addc.cc.u64 %rd18875, %rd18875, %rd35999;
	addc.cc.u64 %rd18876, %rd18876, %rd36000;
	addc.cc.u64 %rd18877, %rd18877, %rd36001;
	addc.u64 %rd12812, %rd12812, %rd36002;
	
	// end inline asm
	st.global.u64 	[%rd36012], %rd18873;
	st.global.u64 	[%rd36016], %rd18874;
	st.global.u64 	[%rd36018], %rd18875;
	st.global.u64 	[%rd36019], %rd18876;
	st.global.u64 	[%rd36020], %rd18877;
	st.global.u64 	[%rd36021], %rd12812;
	ld.global.u64 	%rd18891, [%rd36012];
	ld.global.u64 	%rd18892, [%rd36016];
	ld.global.u64 	%rd18893, [%rd36018];
	ld.global.u64 	%rd18894, [%rd36019];
	ld.global.u64 	%rd18895, [%rd36020];
	// begin inline asm
	add.cc.u64 %rd18891, %rd18891, %rd35997;
	addc.cc.u64 %rd18892, %rd18892, %rd35998;
	addc.cc.u64 %rd18893, %rd18893, %rd35999;
	addc.cc.u64 %rd18894, %rd18894, %rd36000;
	addc.cc.u64 %rd18895, %rd18895, %rd36001;
	addc.u64 %rd12812, %rd12812, %rd36002;
	
	// end inline asm
	st.global.u64 	[%rd36012], %rd18891;
	st.global.u64 	[%rd36016], %rd18892;
	st.global.u64 	[%rd36018], %rd18893;
	st.global.u64 	[%rd36019], %rd18894;
	st.global.u64 	[%rd36020], %rd18895;
	st.global.u64 	[%rd36021], %rd12812;
	ld.global.u64 	%rd18909, [%rd36012];
	ld.global.u64 	%rd18910, [%rd36016];
	ld.global.u64 	%rd18911, [%rd36018];
	ld.global.u64 	%rd18912, [%rd36019];
	ld.global.u64 	%rd18913, [%rd36020];
	// begin inline asm
	add.cc.u64 %rd18909, %rd18909, %rd35997;
	addc.cc.u64 %rd18910, %rd18910, %rd35998;
	addc.cc.u64 %rd18911, %rd18911, %rd35999;
	addc.cc.u64 %rd18912, %rd18912, %rd36000;
	addc.cc.u64 %rd18913, %rd18913, %rd36001;
	addc.u64 %rd12812, %rd12812, %rd36002;
	
	// end inline asm
	st.global.u64 	[%rd36012], %rd18909;
	st.global.u64 	[%rd36016], %rd18910;
	st.global.u64 	[%rd36018], %rd18911;
	st.global.u64 	[%rd36019], %rd18912;
	st.global.u64 	[%rd36020], %rd18913;
	st.global.u64 	[%rd36021], %rd12812;
	ld.global.u64 	%rd18927, [%rd36012];
	ld.global.u64 	%rd18928, [%rd36016];
	ld.global.u64 	%rd18929, [%rd36018];
	ld.global.u64 	%rd18930, [%rd36019];
	ld.global.u64 	%rd18931, [%rd36020];
	// begin inline asm
	add.cc.u64 %rd18927, %rd18927, %rd35997;
	addc.cc.u64 %rd18928, %rd18928, %rd35998;
	addc.cc.u64 %rd18929, %rd18929, %rd35999;
	addc.cc.u64 %rd18930, %rd18930, %rd36000;
	addc.cc.u64 %rd18931, %rd18931, %rd36001;
	addc.u64 %rd12812, %rd12812, %rd36002;
	
	// end inline asm
	st.global.u64 	[%rd36012], %rd18927;
	st.global.u64 	[%rd36016], %rd18928;
	st.global.u64 	[%rd36018], %rd18929;
	st.global.u64 	[%rd36019], %rd18930;
	st.global.u64 	[%rd36020], %rd18931;
	st.global.u64 	[%rd36021], %rd12812;
	ld.global.u64 	%rd18945, [%rd36012];
	ld.global.u64 	%rd18946, [%rd36016];
	ld.global.u64 	%rd18947, [%rd36018];
	ld.global.u64 	%rd18948, [%rd36019];
	ld.global.u64 	%rd18949, [%rd36020];
	// begin inline asm
	add.cc.u64 %rd18945, %rd18945, %rd35997;
	addc.cc.u64 %rd18946, %rd18946, %rd35998;
	addc.cc.u64 %rd18947, %rd18947, %rd35999;
	addc.cc.u64 %rd18948, %rd18948, %rd36000;
	addc.cc.u64 %rd18949, %rd18949, %rd36001;
	addc.u64 %rd12812, %rd12812, %rd36002;
	
	// end inline asm
	st.global.u64 	[%rd36012], %rd18945;
	st.global.u64 	[%rd36016], %rd18946;
	st.global.u64 	[%rd36018], %rd18947;
	st.global.u64 	[%rd36019], %rd18948;
	st.global.u64 	[%rd36020], %rd18949;
	st.global.u64 	[%rd36021], %rd12812;
	ld.global.u64 	%rd18963, [%rd36012];
	ld.global.u64 	%rd18964, [%rd36016];
	ld.global.u64 	%rd18965, [%rd36018];
	ld.global.u64 	%rd18966, [%rd36019];
	ld.global.u64 	%rd18967, [%rd36020];
	// begin inline asm
	add.cc.u64 %rd18963, %rd18963, %rd35997;
	addc.cc.u64 %rd18964, %rd18964, %rd35998;
	addc.cc.u64 %rd18965, %rd18965, %rd35999;
	addc.cc.u64 %rd18966, %rd18966, %rd36000;
	addc.cc.u64 %rd18967, %rd18967, %rd36001;
	addc.u64 %rd12812, %rd12812, %rd36002;
	
	// end inline asm
	st.global.u64 	[%rd36012], %rd18963;
	st.global.u64 	[%rd36016], %rd18964;
	st.global.u64 	[%rd36018], %rd18965;
	st.global.u64 	[%rd36019], %rd18966;
	st.global.u64 	[%rd36020], %rd18967;
	st.global.u64 	[%rd36021], %rd12812;
	ld.global.u64 	%rd18981, [%rd36012];
	ld.global.u64 	%rd18982, [%rd36016];
	ld.global.u64 	%rd18983, [%rd36018];
	ld.global.u64 	%rd18984, [%rd36019];
	ld.global.u64 	%rd18985, [%rd36020];
	// begin inline asm
	add.cc.u64 %rd18981, %rd18981, %rd35997;
	addc.cc.u64 %rd18982, %rd18982, %rd35998;
	addc.cc.u64 %rd18983, %rd18983, %rd35999;
	addc.cc.u64 %rd18984, %rd18984, %rd36000;
	addc.cc.u64 %rd18985, %rd18985, %rd36001;
	addc.u64 %rd12812, %rd12812, %rd36002;
	
	// end inline asm
	st.global.u64 	[%rd36012], %rd18981;
	st.global.u64 	[%rd36016], %rd18982;
	st.global.u64 	[%rd36018], %rd18983;
	st.global.u64 	[%rd36019], %rd18984;
	st.global.u64 	[%rd36020], %rd18985;
	st.global.u64 	[%rd36021], %rd12812;
	ld.global.u64 	%rd18999, [%rd36012];
	ld.global.u64 	%rd19000, [%rd36016];
	ld.global.u64 	%rd19001, [%rd36018];
	ld.global.u64 	%rd19002, [%rd36019];
	ld.global.u64 	%rd19003, [%rd36020];
	// begin inline asm
	add.cc.u64 %rd18999, %rd18999, %rd35997;
	addc.cc.u64 %rd19000, %rd19000, %rd35998;
	addc.cc.u64 %rd19001, %rd19001, %rd35999;
	addc.cc.u64 %rd19002, %rd19002, %rd36000;
	addc.cc.u64 %rd19003, %rd19003, %rd36001;
	addc.u64 %rd12812, %rd12812, %rd36002;
	
	// end inline asm
	st.global.u64 	[%rd36012], %rd18999;
	st.global.u64 	[%rd36016], %rd19000;
	st.global.u64 	[%rd36018], %rd19001;
	st.global.u64 	[%rd36019], %rd19002;
	st.global.u64 	[%rd36020], %rd19003;
	st.global.u64 	[%rd36021], %rd12812;
	ld.global.u64 	%rd19017, [%rd36012];
	ld.global.u64 	%rd19018, [%rd36016];
	ld.global.u64 	%rd19019, [%rd36018];
	ld.global.u64 	%rd19020, [%rd36019];
	ld.global.u64 	%rd19021, [%rd36020];
	// begin inline asm
	add.cc.u64 %rd19017, %rd19017, %rd35997;
	addc.cc.u64 %rd19018, %rd19018, %rd35998;
	addc.cc.u64 %rd19019, %rd19019, %rd35999;
	addc.cc.u64 %rd19020, %rd19020, %rd36000;
	addc.cc.u64 %rd19021, %rd19021, %rd36001;
	addc.u64 %rd12812, %rd12812, %rd36002;
	
	// end inline asm
	st.global.u64 	[%rd36012], %rd19017;
	st.global.u64 	[%rd36016], %rd19018;
	st.global.u64 	[%rd36018], %rd19019;
	st.global.u64 	[%rd36019], %rd19020;
	st.global.u64 	[%rd36020], %rd19021;
	st.global.u64 	[%rd36021], %rd12812;
	ld.global.u64 	%rd19035, [%rd36012];
	ld.global.u64 	%rd19036, [%rd36016];
	ld.global.u64 	%rd19037, [%rd36018];
	ld.global.u64 	%rd19038, [%rd36019];
	ld.global.u64 	%rd19039, [%rd36020];
	// begin inline asm
	add.cc.u64 %rd19035, %rd19035, %rd35997;
	addc.cc.u64 %rd19036, %rd19036, %rd35998;
	addc.cc.u64 %rd19037, %rd19037, %rd35999;
	addc.cc.u64 %rd19038, %rd19038, %rd36000;
	addc.cc.u64 %rd19039, %rd19039, %rd36001;
	addc.u64 %rd12812, %rd12812, %rd36002;
	
	// end inline asm
	st.global.u64 	[%rd36012], %rd19035;
	st.global.u64 	[%rd36016], %rd19036;
	st.global.u64 	[%rd36018], %rd19037;
	st.global.u64 	[%rd36019], %rd19038;
	st.global.u64 	[%rd36020], %rd19039;
	st.global.u64 	[%rd36021], %rd12812;
	ld.global.u64 	%rd19053, [%rd36012];
	ld.global.u64 	%rd19054, [%rd36016];
	ld.global.u64 	%rd19055, [%rd36018];
	ld.global.u64 	%rd19056, [%rd36019];
	ld.global.u64 	%rd19057, [%rd36020];
	// begin inline asm
	add.cc.u64 %rd19053, %rd19053, %rd35997;
	addc.cc.u64 %rd19054, %rd19054, %rd35998;
	addc.cc.u64 %rd19055, %rd19055, %rd35999;
	addc.cc.u64 %rd19056, %rd19056, %rd36000;
	addc.cc.u64 %rd19057, %rd19057, %rd36001;
	addc.u64 %rd12812, %rd12812, %rd36002;
	
	// end inline asm
	st.global.u64 	[%rd36012], %rd19053;
	st.global.u64 	[%rd36016], %rd19054;
	st.global.u64 	[%rd36018], %rd19055;
	st.global.u64 	[%rd36019], %rd19056;
	st.global.u64 	[%rd36020], %rd19057;
	st.global.u64 	[%rd36021], %rd12812;
	ld.global.u64 	%rd19071, [%rd36012];
	ld.global.u64 	%rd19072, [%rd36016];
	ld.global.u64 	%rd19073, [%rd36018];
	ld.global.u64 	%rd19074, [%rd36019];
	ld.global.u64 	%rd19075, [%rd36020];
	// begin inline asm
	add.cc.u64 %rd19071, %rd19071, %rd35997;
	addc.cc.u64 %rd19072, %rd19072, %rd35998;
	addc.cc.u64 %rd19073, %rd19073, %rd35999;
	addc.cc.u64 %rd19074, %rd19074, %rd36000;
	addc.cc.u64 %rd19075, %rd19075, %rd36001;
	addc.u64 %rd12812, %rd12812, %rd36002;
	
	// end inline asm
	st.global.u64 	[%rd36012], %rd19071;
	st.global.u64 	[%rd36016], %rd19072;
	st.global.u64 	[%rd36018], %rd19073;
	st.global.u64 	[%rd36019], %rd19074;
	st.global.u64 	[%rd36020], %rd19075;
	st.global.u64 	[%rd36021], %rd12812;
	ld.global.u64 	%rd19089, [%rd36012];
	ld.global.u64 	%rd19090, [%rd36016];
	ld.global.u64 	%rd19091, [%rd36018];
	ld.global.u64 	%rd19092, [%rd36019];
	ld.global.u64 	%rd19093, [%rd36020];
	// begin inline asm
	add.cc.u64 %rd19089, %rd19089, %rd35997;
	addc.cc.u64 %rd19090, %rd19090, %rd35998;
	addc.cc.u64 %rd19091, %rd19091, %rd35999;
	addc.cc.u64 %rd19092, %rd19092, %rd36000;
	addc.cc.u64 %rd19093, %rd19093, %rd36001;
	addc.u64 %rd12812, %rd12812, %rd36002;
	
	// end inline asm
	st.global.u64 	[%rd36012], %rd19089;
	st.global.u64 	[%rd36016], %rd19090;
	st.global.u64 	[%rd36018], %rd19091;
	st.global.u64 	[%rd36019], %rd19092;
	st.global.u64 	[%rd36020], %rd19093;
	st.global.u64 	[%rd36021], %rd12812;
	ld.global.u64 	%rd19107, [%rd36012];
	ld.global.u64 	%rd19108, [%rd36016];
	ld.global.u64 	%rd19109, [%rd36018];
	ld.global.u64 	%rd19110, [%rd36019];
	ld.global.u64 	%rd19111, [%rd36020];
	// begin inline asm
	add.cc.u64 %rd19107, %rd19107, %rd35997;
	addc.cc.u64 %rd19108, %rd19108, %rd35998;
	addc.cc.u64 %rd19109, %rd19109, %rd35999;
	addc.cc.u64 %rd19110, %rd19110, %rd36000;
	addc.cc.u64 %rd19111, %rd19111, %rd36001;
	addc.u64 %rd12812, %rd12812, %rd36002;
	
	// end inline asm
	st.global.u64 	[%rd36012], %rd19107;
	st.global.u64 	[%rd36016], %rd19108;
	st.global.u64 	[%rd36018], %rd19109;
	st.global.u64 	[%rd36019], %rd19110;
	st.global.u64 	[%rd36020], %rd19111;
	st.global.u64 	[%rd36021], %rd12812;
	ld.global.u64 	%rd19125, [%rd36012];
	ld.global.u64 	%rd19126, [%rd36016];
	ld.global.u64 	%rd19127, [%rd36018];
	ld.global.u64 	%rd19128, [%rd36019];
	ld.global.u64 	%rd19129, [%rd36020];
	// begin inline asm
	add.cc.u64 %rd19125, %rd19125, %rd35997;
	addc.cc.u64 %rd19126, %rd19126, %rd35998;
	addc.cc.u64 %rd19127, %rd19127, %rd35999;
	addc.cc.u64 %rd19128, %rd19128, %rd36000;
	addc.cc.u64 %rd19129, %rd19129, %rd36001;
	addc.u64 %rd12812, %rd12812, %rd36002;
	
	// end inline asm
	st.global.u64 	[%rd36012], %rd19125;
	st.global.u64 	[%rd36016], %rd19126;
	st.global.u64 	[%rd36018], %rd19127;
	st.global.u64 	[%rd36019], %rd19128;
	st.global.u64 	[%rd36020], %rd19129;
	st.global.u64 	[%rd36021], %rd12812;
	ld.global.u64 	%rd19143, [%rd36012];
	ld.global.u64 	%rd19144, [%rd36016];
	ld.global.u64 	%rd19145, [%rd36018];
	ld.global.u64 	%rd19146, [%rd36019];
	ld.global.u64 	%rd19147, [%rd36020];
	// begin inline asm
	add.cc.u64 %rd19143, %rd19143, %rd35997;
	addc.cc.u64 %rd19144, %rd19144, %rd35998;
	addc.cc.u64 %rd19145, %rd19145, %rd35999;
	addc.cc.u64 %rd19146, %rd19146, %rd36000;
	addc.cc.u64 %rd19147, %rd19147, %rd36001;
	addc.u64 %rd12812, %rd12812, %rd36002;
	
	// end inline asm
	st.global.u64 	[%rd36012], %rd19143;
	st.global.u64 	[%rd36016], %rd19144;
	st.global.u64 	[%rd36018], %rd19145;
	st.global.u64 	[%rd36019], %rd19146;
	st.global.u64 	[%rd36020], %rd19147;
	st.global.u64 	[%rd36021], %rd12812;
	ld.global.u64 	%rd19161, [%rd36012];
	ld.global.u64 	%rd19162, [%rd36016];
	ld.global.u64 	%rd19163, [%rd36018];
	ld.global.u64 	%rd19164, [%rd36019];
	ld.global.u64 	%rd19165, [%rd36020];
	// begin inline asm
	add.cc.u64 %rd19161, %rd19161, %rd35997;
	addc.cc.u64 %rd19162, %rd19162, %rd35998;
	addc.cc.u64 %rd19163, %rd19163, %rd35999;
	addc.cc.u64 %rd19164, %rd19164, %rd36000;
	addc.cc.u64 %rd19165, %rd19165, %rd36001;
	addc.u64 %rd12812, %rd12812, %rd36002;
	
	// end inline asm
	st.global.u64 	[%rd36012], %rd19161;
	st.global.u64 	[%rd36016], %rd19162;
	st.global.u64 	[%rd36018], %rd19163;
	st.global.u64 	[%rd36019], %rd19164;
	st.global.u64 	[%rd36020], %rd19165;
	st.global.u64 	[%rd36021], %rd12812;
	ld.global.u64 	%rd19179, [%rd36012];
	ld.global.u64 	%rd19180, [%rd36016];
	ld.global.u64 	%rd19181, [%rd36018];
	ld.global.u64 	%rd19182, [%rd36019];
	ld.global.u64 	%rd19183, [%rd36020];
	mov.u64 	%rd19202, %rd12812;
	// begin inline asm
	add.cc.u64 %rd19179, %rd19179, %rd35997;
	addc.cc.u64 %rd19180, %rd19180, %rd35998;
	addc.cc.u64 %rd19181, %rd19181, %rd35999;
	addc.cc.u64 %rd19182, %rd19182, %rd36000;
	addc.cc.u64 %rd19183, %rd19183, %rd36001;
	addc.u64 %rd19202, %rd19202, %rd36002;
	
	// end inline asm
	st.global.u64 	[%rd36012], %rd19179;
	st.global.u64 	[%rd36016], %rd19180;
	st.global.u64 	[%rd36018], %rd19181;
	st.global.u64 	[%rd36019], %rd19182;
	st.global.u64 	[%rd36020], %rd19183;
	st.global.u64 	[%rd36021], %rd19202;
	ld.global.u64 	%rd19197, [%rd36012];
	ld.global.u64 	%rd19198, [%rd36016];
	ld.global.u64 	%rd19199, [%rd36018];
	ld.global.u64 	%rd19200, [%rd36019];
	ld.global.u64 	%rd19201, [%rd36020];
	// begin inline asm
	add.cc.u64 %rd19197, %rd19197, %rd35997;
	addc.cc.u64 %rd19198, %rd19198, %rd35998;
	addc.cc.u64 %rd19199, %rd19199, %rd35999;
	addc.cc.u64 %rd19200, %rd19200, %rd36000;
	addc.cc.u64 %rd19201, %rd19201, %rd36001;
	addc.u64 %rd19202, %rd19202, %rd36002;
	
	// end inline asm
	st.global.u64 	[%rd36012], %rd19197;
	st.global.u64 	[%rd36016], %rd19198;
	st.global.u64 	[%rd36018], %rd19199;
	st.global.u64 	[%rd36019], %rd19200;
	st.global.u64 	[%rd36020], %rd19201;
	st.global.u64 	[%rd36021], %rd19202;
	ld.global.u64 	%rd19215, [%rd36012];
	ld.global.u64 	%rd19216, [%rd36016];
	ld.global.u64 	%rd19217, [%rd36018];
	ld.global.u64 	%rd19218, [%rd36019];
	ld.global.u64 	%rd19219, [%rd36020];
	// begin inline asm
	add.cc.u64 %rd19215, %rd19215, %rd35997;
	addc.cc.u64 %rd19216, %rd19216, %rd35998;
	addc.cc.u64 %rd19217, %rd19217, %rd35999;
	addc.cc.u64 %rd19218, %rd19218, %rd36000;
	addc.cc.u64 %rd19219, %rd19219, %rd36001;
	addc.u64 %rd19202, %rd19202, %rd36002;
	
	// end inline asm
	st.global.u64 	[%rd36012], %rd19215;
	st.global.u64 	[%rd36016], %rd19216;
	st.global.u64 	[%rd36018], %rd19217;
	st.global.u64 	[%rd36019], %rd19218;
	st.global.u64 	[%rd36020], %rd19219;
	st.global.u64 	[%rd36021], %rd19202;
	ld.global.u64 	%rd19233, [%rd36012];
	ld.global.u64 	%rd19234, [%rd36016];
	ld.global.u64 	%rd19235, [%rd36018];
	ld.global.u64 	%rd19236, [%rd36019];
	ld.global.u64 	%rd19237, [%rd36020];
	// begin inline asm
	add.cc.u64 %rd19233, %rd19233, %rd35997;
	addc.cc.u64 %rd19234, %rd19234, %rd35998;
	addc.cc.u64 %rd19235, %rd19235, %rd35999;
	addc.cc.u64 %rd19236, %rd19236, %rd36000;
	addc.cc.u64 %rd19237, %rd19237, %rd36001;
	addc.u64 %rd19202, %rd19202, %rd36002;
	
	// end inline asm
	st.global.u64 	[%rd36012], %rd19233;
	st.global.u64 	[%rd36016], %rd19234;
	st.global.u64 	[%rd36018], %rd19235;
	st.global.u64 	[%rd36019], %rd19236;
	st.global.u64 	[%rd36020], %rd19237;
	st.global.u64 	[%rd36021], %rd19202;
	ld.global.u64 	%rd19251, [%rd36012];
	ld.global.u64 	%rd19252, [%rd36016];
	ld.global.u64 	%rd19253, [%rd36018];
	ld.global.u64 	%rd19254, [%rd36019];
	ld.global.u64 	%rd19255, [%rd36020];
	// begin inline asm
	add.cc.u64 %rd19251, %rd19251, %rd35997;
	addc.cc.u64 %rd19252, %rd19252, %rd35998;
	addc.cc.u64 %rd19253, %rd19253, %rd35999;
	addc.cc.u64 %rd19254, %rd19254, %rd36000;
	addc.cc.u64 %rd19255, %rd19255, %rd36001;
	addc.u64 %rd19202, %rd19202, %rd36002;
	
	// end inline asm
	st.global.u64 	[%rd36012], %rd19251;
	st.global.u64 	[%rd36016], %rd19252;
	st.global.u64 	[%rd36018], %rd19253;
	st.global.u64 	[%rd36019], %rd19254;
	st.global.u64 	[%rd36020], %rd19255;
	st.global.u64 	[%rd36021], %rd19202;
	ld.global.u64 	%rd19269, [%rd36012];
	ld.global.u64 	%rd19270, [%rd36016];
	ld.global.u64 	%rd19271, [%rd36018];
	ld.global.u64 	%rd19272, [%rd36019];
	ld.global.u64 	%rd19273, [%rd36020];
	// begin inline asm
	add.cc.u64 %rd19269, %rd19269, %rd35997;
	addc.cc.u64 %rd19270, %rd19270, %rd35998;
	addc.cc.u64 %rd19271, %rd19271, %rd35999;
	addc.cc.u64 %rd19272, %rd19272, %rd36000;
	addc.cc.u64 %rd19273, %rd19273, %rd36001;
	addc.u64 %rd19202, %rd19202, %rd36002;
	
	// end inline asm
	st.global.u64 	[%rd36012], %rd19269;
	st.global.u64 	[%rd36016], %rd19270;
	st.global.u64 	[%rd36018], %rd19271;
	st.global.u64 	[%rd36019], %rd19272;
	st.global.u64 	[%rd36020], %rd19273;
	st.global.u64 	[%rd36021], %rd19202;
	ld.global.u64 	%rd19287, [%rd36012];
	ld.global.u64 	%rd19288, [%rd36016];
	ld.global.u64 	%rd19289, [%rd36018];
	ld.global.u64 	%rd19290, [%rd36019];
	ld.global.u64 	%rd19291, [%rd36020];
	// begin inline asm
	add.cc.u64 %rd19287, %rd19287, %rd35997;
	addc.cc.u64 %rd19288, %rd19288, %rd35998;
	addc.cc.u64 %rd19289, %rd19289, %rd35999;
	addc.cc.u64 %rd19290, %rd19290, %rd36000;
	addc.cc.u64 %rd19291, %rd19291, %rd36001;
	addc.u64 %rd19202, %rd19202, %rd36002;
	
	// end inline asm
	st.global.u64 	[%rd36012], %rd19287;
	st.global.u64 	[%rd36016], %rd19288;
	st.global.u64 	[%rd36018], %rd19289;
	st.global.u64 	[%rd36019], %rd19290;
	st.global.u64 	[%rd36020], %rd19291;
	st.global.u64 	[%rd36021], %rd19202;
	ld.global.u64 	%rd19305, [%rd36012];
	ld.global.u64 	%rd19306, [%rd36016];
	ld.global.u64 	%rd19307, [%rd36018];
	ld.global.u64 	%rd19308, [%rd36019];
	ld.global.u64 	%rd19309, [%rd36020];
	// begin inline asm
	add.cc.u64 %rd19305, %rd19305, %rd35997;
	addc.cc.u64 %rd19306, %rd19306, %rd35998;
	addc.cc.u64 %rd19307, %rd19307, %rd35999;
	addc.cc.u64 %rd19308, %rd19308, %rd36000;
	addc.cc.u64 %rd19309, %rd19309, %rd36001;
	addc.u64 %rd19202, %rd19202, %rd36002;
	
	// end inline asm
	st.global.u64 	[%rd36012], %rd19305;
	st.global.u64 	[%rd36016], %rd19306;
	st.global.u64 	[%rd36018], %rd19307;
	st.global.u64 	[%rd36019], %rd19308;
	st.global.u64 	[%rd36020], %rd19309;
	st.global.u64 	[%rd36021], %rd19202;
	ld.global.u64 	%rd19323, [%rd36012];
	ld.global.u64 	%rd19324, [%rd36016];
	ld.global.u64 	%rd19325, [%rd36018];
	ld.global.u64 	%rd19326, [%rd36019];
	ld.global.u64 	%rd19327, [%rd36020];
	// begin inline asm
	add.cc.u64 %rd19323, %rd19323, %rd35997;
	addc.cc.u64 %rd19324, %rd19324, %rd35998;
	addc.cc.u64 %rd19325, %rd19325, %rd35999;
	addc.cc.u64 %rd19326, %rd19326, %rd36000;
	addc.cc.u64 %rd19327, %rd19327, %rd36001;
	addc.u64 %rd19202, %rd19202, %rd36002;
	
	// end inline asm
	st.global.u64 	[%rd36012], %rd19323;
	st.global.u64 	[%rd36016], %rd19324;
	st.global.u64 	[%rd36018], %rd19325;
	st.global.u64 	[%rd36019], %rd19326;
	st.global.u64 	[%rd36020], %rd19327;
	st.global.u64 	[%rd36021], %rd19202;
	ld.global.u64 	%rd19341, [%rd36012];
	ld.global.u64 	%rd19342, [%rd36016];
	ld.global.u64 	%rd19343, [%rd36018];
	ld.global.u64 	%rd19344, [%rd36019];
	ld.global.u64 	%rd19345, [%rd36020];
	// begin inline asm
	add.cc.u64 %rd19341, %rd19341, %rd35997;
	addc.cc.u64 %rd19342, %rd19342, %rd35998;
	addc.cc.u64 %rd19343, %rd19343, %rd35999;
	addc.cc.u64 %rd19344, %rd19344, %rd36000;
	addc.cc.u64 %rd19345, %rd19345, %rd36001;
	addc.u64 %rd19202, %rd19202, %rd36002;
	
	// end inline asm
	st.global.u64 	[%rd36012], %rd19341;
	st.global.u64 	[%rd36016], %rd19342;
	st.global.u64 	[%rd36018], %rd19343;
	st.global.u64 	[%rd36019], %rd19344;
	st.global.u64 	[%rd36020], %rd19345;
	st.global.u64 	[%rd36021], %rd19202;
	ld.global.u64 	%rd19359, [%rd36012];
	ld.global.u64 	%rd19360, [%rd36016];
	ld.global.u64 	%rd19361, [%rd36018];
	ld.global.u64 	%rd19362, [%rd36019];
	ld.global.u64 	%rd19363, [%rd36020];
	// begin inline asm
	add.cc.u64 %rd19359, %rd19359, %rd35997;
	addc.cc.u64 %rd19360, %rd19360, %rd35998;
	addc.cc.u64 %rd19361, %rd19361, %rd35999;
	addc.cc.u64 %rd19362, %rd19362, %rd36000;
	addc.cc.u64 %rd19363, %rd19363, %rd36001;
	addc.u64 %rd19202, %rd19202, %rd36002;
	
	// end inline asm
	st.global.u64 	[%rd36012], %rd19359;
	st.global.u64 	[%rd36016], %rd19360;
	st.global.u64 	[%rd36018], %rd19361;
	st.global.u64 	[%rd36019], %rd19362;
	st.global.u64 	[%rd36020], %rd19363;
	st.global.u64 	[%rd36021], %rd19202;
	ld.global.u64 	%rd19377, [%rd36012];
	ld.global.u64 	%rd19378, [%rd36016];
	ld.global.u64 	%rd19379, [%rd36018];
	ld.global.u64 	%rd19380, [%rd36019];
	ld.global.u64 	%rd19381, [%rd36020];
	// begin inline asm
	add.cc.u64 %rd19377, %rd19377, %rd35997;
	addc.cc.u64 %rd19378, %rd19378, %rd35998;
	addc.cc.u64 %rd19379, %rd19379, %rd35999;
	addc.cc.u64 %rd19380, %rd19380, %rd36000;
	addc.cc.u64 %rd19381, %rd19381, %rd36001;
	addc.u64 %rd19202, %rd19202, %rd36002;
	
	// end inline asm
	st.global.u64 	[%rd36012], %rd19377;
	st.global.u64 	[%rd36016], %rd19378;
	st.global.u64 	[%rd36018], %rd19379;
	st.global.u64 	[%rd36019], %rd19380;
	st.global.u64 	[%rd36020], %rd19381;
	st.global.u64 	[%rd36021], %rd19202;
	ld.global.u64 	%rd19395, [%rd36012];
	ld.global.u64 	%rd19396, [%rd36016];
	ld.global.u64 	%rd19397, [%rd36018];
	ld.global.u64 	%rd19398, [%rd36019];
	ld.global.u64 	%rd19399, [%rd36020];
	// begin inline asm
	add.cc.u64 %rd19395, %rd19395, %rd35997;
	addc.cc.u64 %rd19396, %rd19396, %rd35998;
	addc.cc.u64 %rd19397, %rd19397, %rd35999;
	addc.cc.u64 %rd19398, %rd19398, %rd36000;
	addc.cc.u64 %rd19399, %rd19399, %rd36001;
	addc.u64 %rd19202, %rd19202, %rd36002;
	
	// end inline asm
	st.global.u64 	[%rd36012], %rd19395;
	st.global.u64 	[%rd36016], %rd19396;
	st.global.u64 	[%rd36018], %rd19397;
	st.global.u64 	[%rd36019], %rd19398;
	st.global.u64 	[%rd36020], %rd19399;
	st.global.u64 	[%rd36021], %rd19202;
	ld.global.u64 	%rd19413, [%rd36012];
	ld.global.u64 	%rd19414, [%rd36016];
	ld.global.u64 	%rd19415, [%rd36018];
	ld.global.u64 	%rd19416, [%rd36019];
	ld.global.u64 	%rd19417, [%rd36020];
	// begin inline asm
	add.cc.u64 %rd19413, %rd19413, %rd35997;
	addc.cc.u64 %rd19414, %rd19414, %rd35998;
	addc.cc.u64 %rd19415, %rd19415, %rd35999;
	addc.cc.u64 %rd19416, %rd19416, %rd36000;
	addc.cc.u64 %rd19417, %rd19417, %rd36001;
	addc.u64 %rd19202, %rd19202, %rd36002;
	
	// end inline asm
	st.global.u64 	[%rd36012], %rd19413;
	st.global.u64 	[%rd36016], %rd19414;
	st.global.u64 	[%rd36018], %rd19415;
	st.global.u64 	[%rd36019], %rd19416;
	st.global.u64 	[%rd36020], %rd19417;
	st.global.u64 	[%rd36021], %rd19202;
	ld.global.u64 	%rd19431, [%rd36012];
	ld.global.u64 	%rd19432, [%rd36016];
	ld.global.u64 	%rd19433, [%rd36018];
	ld.global.u64 	%rd19434, [%rd36019];
	ld.global.u64 	%rd19435, [%rd36020];
	// begin inline asm
	add.cc.u64 %rd19431, %rd19431, %rd35997;
	addc.cc.u64 %rd19432, %rd19432, %rd35998;
	addc.cc.u64 %rd19433, %rd19433, %rd35999;
	addc.cc.u64 %rd19434, %rd19434, %rd36000;
	addc.cc.u64 %rd19435, %rd19435, %rd36001;
	addc.u64 %rd19202, %rd19202, %rd36002;
	
	// end inline asm
	st.global.u64 	[%rd36012], %rd19431;
	st.global.u64 	[%rd36016], %rd19432;
	st.global.u64 	[%rd36018], %rd19433;
	st.global.u64 	[%rd36019], %rd19434;
	st.global.u64 	[%rd36020], %rd19435;
	st.global.u64 	[%rd36021], %rd19202;
	ld.global.u64 	%rd19449, [%rd36012];
	ld.global.u64 	%rd19450, [%rd36016];
	ld.global.u64 	%rd19451, [%rd36018];
	ld.global.u64 	%rd19452, [%rd36019];
	ld.global.u64 	%rd19453, [%rd36020];
	// begin inline asm
	add.cc.u64 %rd19449, %rd19449, %rd35997;
	addc.cc.u64 %rd19450, %rd19450, %rd35998;
	addc.cc.u64 %rd19451, %rd19451, %rd35999;
	addc.cc.u64 %rd19452, %rd19452, %rd36000;
	addc.cc.u64 %rd19453, %rd19453, %rd36001;
	addc.u64 %rd19202, %rd19202, %rd36002;
	
	// end inline asm
	st.global.u64 	[%rd36012], %rd19449;
	st.global.u64 	[%rd36016], %rd19450;
	st.global.u64 	[%rd36018], %rd19451;
	st.global.u64 	[%rd36019], %rd19452;
	st.global.u64 	[%rd36020], %rd19453;
	st.global.u64 	[%rd36021], %rd19202;
	ld.global.u64 	%rd19467, [%rd36012];
	ld.global.u64 	%rd19468, [%rd36016];
	ld.global.u64 	%rd19469, [%rd36018];
	ld.global.u64 	%rd19470, [%rd36019];
	ld.global.u64 	%rd19471, [%rd36020];
	// begin inline asm
	add.cc.u64 %rd19467, %rd19467, %rd35997;
	addc.cc.u64 %rd19468, %rd19468, %rd35998;
	addc.cc.u64 %rd19469, %rd19469, %rd35999;
	addc.cc.u64 %rd19470, %rd19470, %rd36000;
	addc.cc.u64 %rd19471, %rd19471, %rd36001;
	addc.u64 %rd19202, %rd19202, %rd36002;
	
	// end inline asm
	st.global.u64 	[%rd36012], %rd19467;
	st.global.u64 	[%rd36016], %rd19468;
	st.global.u64 	[%rd36018], %rd19469;
	st.global.u64 	[%rd36019], %rd19470;
	st.global.u64 	[%rd36020], %rd19471;
	st.global.u64 	[%rd36021], %rd19202;
	ld.global.u64 	%rd19485, [%rd36012];
	ld.global.u64 	%rd19486, [%rd36016];
	ld.global.u64 	%rd19487, [%rd36018];
	ld.global.u64 	%rd19488, [%rd36019];
	ld.global.u64 	%rd19489, [%rd36020];
	// begin inline asm
	add.cc.u64 %rd19485, %rd19485, %rd35997;
	addc.cc.u64 %rd19486, %rd19486, %rd35998;
	addc.cc.u64 %rd19487, %rd19487, %rd35999;
	addc.cc.u64 %rd19488, %rd19488, %rd36000;
	addc.cc.u64 %rd19489, %rd19489, %rd36001;
	addc.u64 %rd19202, %rd19202, %rd36002;
	
	// end inline asm
	st.global.u64 	[%rd36012], %rd19485;
	st.global.u64 	[%rd36016], %rd19486;
	st.global.u64 	[%rd36018], %rd19487;
	st.global.u64 	[%rd36019], %rd19488;
	st.global.u64 	[%rd36020], %rd19489;
	st.global.u64 	[%rd36021], %rd19202;
	ld.global.u64 	%rd19503, [%rd36012];
	ld.global.u64 	%rd19504, [%rd36016];
	ld.global.u64 	%rd19505, [%rd36018];
	ld.global.u64 	%rd19506, [%rd36019];
	ld.global.u64 	%rd19507, [%rd36020];
	// begin inline asm
	add.cc.u64 %rd19503, %rd19503, %rd35997;
	addc.cc.u64 %rd19504, %rd19504, %rd35998;
	addc.cc.u64 %rd19505, %rd19505, %rd35999;
	addc.cc.u64 %rd19506, %rd19506, %rd36000;
	addc.cc.u64 %rd19507, %rd19507, %rd36001;
	addc.u64 %rd19202, %rd19202, %rd36002;
	
	// end inline asm
	st.global.u64 	[%rd36012], %rd19503;
	st.global.u64 	[%rd36016], %rd19504;
	st.global.u64 	[%rd36018], %rd19505;
	st.global.u64 	[%rd36019], %rd19506;
	st.global.u64 	[%rd36020], %rd19507;
	st.global.u64 	[%rd36021], %rd19202;
	ld.global.u64 	%rd19521, [%rd36012];
	ld.global.u64 	%rd19522, [%rd36016];
	ld.global.u64 	%rd19523, [%rd36018];
	ld.global.u64 	%rd19524, [%rd36019];
	ld.global.u64 	%rd19525, [%rd36020];
	// begin inline asm
	add.cc.u64 %rd19521, %rd19521, %rd35997;
	addc.cc.u64 %rd19522, %rd19522, %rd35998;
	addc.cc.u64 %rd19523, %rd19523, %rd35999;
	addc.cc.u64 %rd19524, %rd19524, %rd36000;
	addc.cc.u64 %rd19525, %rd19525, %rd36001;
	addc.u64 %rd19202, %rd19202, %rd36002;
	
	// end inline asm
	st.global.u64 	[%rd36012], %rd19521;
	st.global.u64 	[%rd36016], %rd19522;
	st.global.u64 	[%rd36018], %rd19523;
	st.global.u64 	[%rd36019], %rd19524;
	st.global.u64 	[%rd36020], %rd19525;
	st.global.u64 	[%rd36021], %rd19202;
	ld.global.u64 	%rd19539, [%rd36012];
	ld.global.u64 	%rd19540, [%rd36016];
	ld.global.u64 	%rd19541, [%rd36018];
	ld.global.u64 	%rd19542, [%rd36019];
	ld.global.u64 	%rd19543, [%rd36020];
	// begin inline asm
	add.cc.u64 %rd19539, %rd19539, %rd35997;
	addc.cc.u64 %rd19540, %rd19540, %rd35998;
	addc.cc.u64 %rd19541, %rd19541, %rd35999;
	addc.cc.u64 %rd19542, %rd19542, %rd36000;
	addc.cc.u64 %rd19543, %rd19543, %rd36001;
	addc.u64 %rd19202, %rd19202, %rd36002;
	
	// end inline asm
	st.global.u64 	[%rd36012], %rd19539;
	st.global.u64 	[%rd36016], %rd19540;
	st.global.u64 	[%rd36018], %rd19541;
	st.global.u64 	[%rd36019], %rd19542;
	st.global.u64 	[%rd36020], %rd19543;
	st.global.u64 	[%rd36021], %rd19202;
	ld.global.u64 	%rd19557, [%rd36012];
	ld.global.u64 	%rd19558, [%rd36016];
	ld.global.u64 	%rd19559, [%rd36018];
	ld.global.u64 	%rd19560, [%rd36019];
	ld.global.u64 	%rd19561, [%rd36020];
	// begin inline asm
	add.cc.u64 %rd19557, %rd19557, %rd35997;
	addc.cc.u64 %rd19558, %rd19558, %rd35998;
	addc.cc.u64 %rd19559, %rd19559, %rd35999;
	addc.cc.u64 %rd19560, %rd19560, %rd36000;
	addc.cc.u64 %rd19561, %rd19561, %rd36001;
	addc.u64 %rd19202, %rd19202, %rd36002;
	
	// end inline asm
	st.global.u64 	[%rd36012], %rd19557;
	st.global.u64 	[%rd36016], %rd19558;
	st.global.u64 	[%rd36018], %rd19559;
	st.global.u64 	[%rd36019], %rd19560;
	st.global.u64 	[%rd36020], %rd19561;
	st.global.u64 	[%rd36021], %rd19202;
	ld.global.u64 	%rd19575, [%rd36012];
	ld.global.u64 	%rd19576, [%rd36016];
	ld.global.u64 	%rd19577, [%rd36018];
	ld.global.u64 	%rd19578, [%rd36019];
	ld.global.u64 	%rd19579, [%rd36020];
	// begin inline asm
	add.cc.u64 %rd19575, %rd19575, %rd35997;
	addc.cc.u64 %rd19576, %rd19576, %rd35998;
	addc.cc.u64 %rd19577, %rd19577, %rd35999;
	addc.cc.u64 %rd19578, %rd19578, %rd36000;
	addc.cc.u64 %rd19579, %rd19579, %rd36001;
	addc.u64 %rd19202, %rd19202, %rd36002;
	
	// end inline asm
	st.global.u64 	[%rd36012], %rd19575;
	st.global.u64 	[%rd36016], %rd19576;
	st.global.u64 	[%rd36018], %rd19577;
	st.global.u64 	[%rd36019], %rd19578;
	st.global.u64 	[%rd36020], %rd19579;
	st.global.u64 	[%rd36021], %rd19202;
	ld.global.u64 	%rd19593, [%rd36012];
	ld.global.u64 	%rd19594, [%rd36016];
	ld.global.u64 	%rd19595, [%rd36018];
	ld.global.u64 	%rd19596, [%rd36019];
	ld.global.u64 	%rd19597, [%rd36020];
	// begin inline asm
	add.cc.u64 %rd19593, %rd19593, %rd35997;
	addc.cc.u64 %rd19594, %rd19594, %rd35998;
	addc.cc.u64 %rd19595, %rd19595, %rd35999;
	addc.cc.u64 %rd19596, %rd19596, %rd36000;
	addc.cc.u64 %rd19597, %rd19597, %rd36001;
	addc.u64 %rd19202, %rd19202, %rd36002;
	
	// end inline asm
	st.global.u64 	[%rd36012], %rd19593;
	st.global.u64 	[%rd36016], %rd19594;
	st.global.u64 	[%rd36018], %rd19595;
	st.global.u64 	[%rd36019], %rd19596;
	st.global.u64 	[%rd36020], %rd19597;
	st.global.u64 	[%rd36021], %rd19202;
	ld.global.u64 	%rd19611, [%rd36012];
	ld.global.u64 	%rd19612, [%rd36016];
	ld.global.u64 	%rd19613, [%rd36018];
	ld.global.u64 	%rd19614, [%rd36019];
	ld.global.u64 	%rd19615, [%rd36020];
	// begin inline asm
	add.cc.u64 %rd19611, %rd19611, %rd35997;
	addc.cc.u64 %rd19612, %rd19612, %rd35998;
	addc.cc.u64 %rd19613, %rd19613, %rd35999;
	addc.cc.u64 %rd19614, %rd19614, %rd36000;
	addc.cc.u64 %rd19615, %rd19615, %rd36001;
	addc.u64 %rd19202, %rd19202, %rd36002;
	
	// end inline asm
	st.global.u64 	[%rd36012], %rd19611;
	st.global.u64 	[%rd36016], %rd19612;
	st.global.u64 	[%rd36018], %rd19613;
	st.global.u64 	[%rd36019], %rd19614;
	st.global.u64 	[%rd36020], %rd19615;
	st.global.u64 	[%rd36021], %rd19202;
	ld.global.u64 	%rd19629, [%rd36012];
	ld.global.u64 	%rd19630, [%rd36016];
	ld.global.u64 	%rd19631, [%rd36018];
	ld.global.u64 	%rd19632, [%rd36019];
	ld.global.u64 	%rd19633, [%rd36020];
	// begin inline asm
	add.cc.u64 %rd19629, %rd19629, %rd35997;
	addc.cc.u64 %rd19630, %rd19630, %rd35998;
	addc.cc.u64 %rd19631, %rd19631, %rd35999;
	addc.cc.u64 %rd19632, %rd19632, %rd36000;
	addc.cc.u64 %rd19633, %rd19633, %rd36001;
	addc.u64 %rd19202, %rd19202, %rd36002;
	
	// end inline asm
	st.global.u64 	[%rd36012], %rd19629;
	st.global.u64 	[%rd36016], %rd19630;
	st.global.u64 	[%rd36018], %rd19631;
	st.global.u64 	[%rd36019], %rd19632;
	st.global.u64 	[%rd36020], %rd19633;
	st.global.u64 	[%rd36021], %rd19202;
	ld.global.u64 	%rd19647, [%rd36012];
	ld.global.u64 	%rd19648, [%rd36016];
	ld.global.u64 	%rd19649, [%rd36018];
	ld.global.u64 	%rd19650, [%rd36019];
	ld.global.u64 	%rd19651, [%rd36020];
	// begin inline asm
	add.cc.u64 %rd19647, %rd19647, %rd35997;
	addc.cc.u64 %rd19648, %rd19648, %rd35998;
	addc.cc.u64 %rd19649, %rd19649, %rd35999;
	addc.cc.u64 %rd19650, %rd19650, %rd36000;
	addc.cc.u64 %rd19651, %rd19651, %rd36001;
	addc.u64 %rd19202, %rd19202, %rd36002;
	
	// end inline asm
	st.global.u64 	[%rd36012], %rd19647;
	st.global.u64 	[%rd36016], %rd19648;
	st.global.u64 	[%rd36018], %rd19649;
	st.global.u64 	[%rd36019], %rd19650;
	st.global.u64 	[%rd36020], %rd19651;
	st.global.u64 	[%rd36021], %rd19202;
	ld.global.u64 	%rd19665, [%rd36012];
	ld.global.u64 	%rd19666, [%rd36016];
	ld.global.u64 	%rd19667, [%rd36018];
	ld.global.u64 	%rd19668, [%rd36019];
	ld.global.u64 	%rd19669, [%rd36020];
	// begin inline asm
	add.cc.u64 %rd19665, %rd19665, %rd35997;
	addc.cc.u64 %rd19666, %rd19666, %rd35998;
	addc.cc.u64 %rd19667, %rd19667, %rd35999;
	addc.cc.u64 %rd19668, %rd19668, %rd36000;
	addc.cc.u64 %rd19669, %rd19669, %rd36001;
	addc.u64 %rd19202, %rd19202, %rd36002;
	
	// end inline asm
	st.global.u64 	[%rd36012], %rd19665;
	st.global.u64 	[%rd36016], %rd19666;
	st.global.u64 	[%rd36018], %rd19667;
	st.global.u64 	[%rd36019], %rd19668;
	st.global.u64 	[%rd36020], %rd19669;
	st.global.u64 	[%rd36021], %rd19202;
	ld.global.u64 	%rd19683, [%rd36012];
	ld.global.u64 	%rd19684, [%rd36016];
	ld.global.u64 	%rd19685, [%rd36018];
	ld.global.u64 	%rd19686, [%rd36019];
	ld.global.u64 	%rd19687, [%rd36020];
	// begin inline asm
	add.cc.u64 %rd19683, %rd19683, %rd35997;
	addc.cc.u64 %rd19684, %rd19684, %rd35998;
	addc.cc.u64 %rd19685, %rd19685, %rd35999;
	addc.cc.u64 %rd19686, %rd19686, %rd36000;
	addc.cc.u64 %rd19687, %rd19687, %rd36001;
	addc.u64 %rd19202, %rd19202, %rd36002;
	
	// end inline asm
	st.global.u64 	[%rd36012], %rd19683;
	st.global.u64 	[%rd36016], %rd19684;
	st.global.u64 	[%rd36018], %rd19685;
	st.global.u64 	[%rd36019], %rd19686;
	st.global.u64 	[%rd36020], %rd19687;
	st.global.u64 	[%rd36021], %rd19202;
	ld.global.u64 	%rd19701, [%rd36012];
	ld.global.u64 	%rd19702, [%rd36016];
	ld.global.u64 	%rd19703, [%rd36018];
	ld.global.u64 	%rd19704, [%rd36019];
	ld.global.u64 	%rd19705, [%rd36020];
	// begin inline asm
	add.cc.u64 %rd19701, %rd19701, %rd35997;
	addc.cc.u64 %rd19702, %rd19702, %rd35998;
	addc.cc.u64 %rd19703, %rd19703, %rd35999;
	addc.cc.u64 %rd19704, %rd19704, %rd36000;
	addc.cc.u64 %rd19705, %rd19705, %rd36001;
	addc.u64 %rd19202, %rd19202, %rd36002;
	
	// end inline asm
	st.global.u64 	[%rd36012], %rd19701;
	st.global.u64 	[%rd36016], %rd19702;
	st.global.u64 	[%rd36018], %rd19703;
	st.global.u64 	[%rd36019], %rd19704;
	st.global.u64 	[%rd36020], %rd19705;
	st.global.u64 	[%rd36021], %rd19202;
	ld.global.u64 	%rd19719, [%rd36012];
	ld.global.u64 	%rd19720, [%rd36016];
	ld.global.u64 	%rd19721, [%rd36018];
	ld.global.u64 	%rd19722, [%rd36019];
	ld.global.u64 	%rd19723, [%rd36020];
	// begin inline asm
	add.cc.u64 %rd19719, %rd19719, %rd35997;
	addc.cc.u64 %rd19720, %rd19720, %rd35998;
	addc.cc.u64 %rd19721, %rd19721, %rd35999;
	addc.cc.u64 %rd19722, %rd19722, %rd36000;
	addc.cc.u64 %rd19723, %rd19723, %rd36001;
	addc.u64 %rd19202, %rd19202, %rd36002;
	
	// end inline asm
	st.global.u64 	[%rd36012], %rd19719;
	st.global.u64 	[%rd36016], %rd19720;
	st.global.u64 	[%rd36018], %rd19721;
	st.global.u64 	[%rd36019], %rd19722;
	st.global.u64 	[%rd36020], %rd19723;
	st.global.u64 	[%rd36021], %rd19202;
	ld.global.u64 	%rd19737, [%rd36012];
	ld.global.u64 	%rd19738, [%rd36016];
	ld.global.u64 	%rd19739, [%rd36018];
	ld.global.u64 	%rd19740, [%rd36019];
	ld.global.u64 	%rd19741, [%rd36020];
	// begin inline asm
	add.cc.u64 %rd19737, %rd19737, %rd35997;
	addc.cc.u64 %rd19738, %rd19738, %rd35998;
	addc.cc.u64 %rd19739, %rd19739, %rd35999;
	addc.cc.u64 %rd19740, %rd19740, %rd36000;
	addc.cc.u64 %rd19741, %rd19741, %rd36001;
	addc.u64 %rd19202, %rd19202, %rd36002;
	
	// end inline asm
	st.global.u64 	[%rd36012], %rd19737;
	st.global.u64 	[%rd36016], %rd19738;
	st.global.u64 	[%rd36018], %rd19739;
	st.global.u64 	[%rd36019], %rd19740;
	st.global.u64 	[%rd36020], %rd19741;
	st.global.u64 	[%rd36021], %rd19202;
	ld.global.u64 	%rd19755, [%rd36012];
	ld.global.u64 	%rd19756, [%rd36016];
	ld.global.u64 	%rd19757, [%rd36018];
	ld.global.u64 	%rd19758, [%rd36019];
	ld.global.u64 	%rd19759, [%rd36020];
	// begin inline asm
	add.cc.u64 %rd19755, %rd19755, %rd35997;
	addc.cc.u64 %rd19756, %rd19756, %rd35998;
	addc.cc.u64 %rd19757, %rd19757, %rd35999;
	addc.cc.u64 %rd19758, %rd19758, %rd36000;
	addc.cc.u64 %rd19759, %rd19759, %rd36001;
	addc.u64 %rd19202, %rd19202, %rd36002;
	
	// end inline asm
	st.global.u64 	[%rd36012], %rd19755;
	st.global.u64 	[%rd36016], %rd19756;
	st.global.u64 	[%rd36018], %rd19757;
	st.global.u64 	[%rd36019], %rd19758;
	st.global.u64 	[%rd36020], %rd19759;
	st.global.u64 	[%rd36021], %rd19202;
	ld.global.u64 	%rd19773, [%rd36012];
	ld.global.u64 	%rd19774, [%rd36016];
	ld.global.u64 	%rd19775, [%rd36018];
	ld.global.u64 	%rd19776, [%rd36019];
	ld.global.u64 	%rd19777, [%rd36020];
	// begin inline asm
	add.cc.u64 %rd19773, %rd19773, %rd35997;
	addc.cc.u64 %rd19774, %rd19774, %rd35998;
	addc.cc.u64 %rd19775, %rd19775, %rd35999;
	addc.cc.u64 %rd19776, %rd19776, %rd36000;
	addc.cc.u64 %rd19777, %rd19777, %rd36001;
	addc.u64 %rd19202, %rd19202, %rd36002;
	
	// end inline asm
	st.global.u64 	[%rd36012], %rd19773;
	st.global.u64 	[%rd36016], %rd19774;
	st.global.u64 	[%rd36018], %rd19775;
	st.global.u64 	[%rd36019], %rd19776;
	st.global.u64 	[%rd36020], %rd19777;
	st.global.u64 	[%rd36021], %rd19202;
	ld.global.u64 	%rd19791, [%rd36012];
	ld.global.u64 	%rd19792, [%rd36016];
	ld.global.u64 	%rd19793, [%rd36018];
	ld.global.u64 	%rd19794, [%rd36019];
	ld.global.u64 	%rd19795, [%rd36020];
	// begin inline asm
	add.cc.u64 %rd19791, %rd19791, %rd35997;
	addc.cc.u64 %rd19792, %rd19792, %rd35998;
	addc.cc.u64 %rd19793, %rd19793, %rd35999;
	addc.cc.u64 %rd19794, %rd19794, %rd36000;
	addc.cc.u64 %rd19795, %rd19795, %rd36001;
	addc.u64 %rd19202, %rd19202, %rd36002;
	
	// end inline asm
	st.global.u64 	[%rd36012], %rd19791;
	st.global.u64 	[%rd36016], %rd19792;
	st.global.u64 	[%rd36018], %rd19793;
	st.global.u64 	[%rd36019], %rd19794;
	st.global.u64 	[%rd36020], %rd19795;
	st.global.u64 	[%rd36021], %rd19202;
	ld.global.u64 	%rd19809, [%rd36012];
	ld.global.u64 	%rd19810, [%rd36016];
	ld.global.u64 	%rd19811, [%rd36018];
	ld.global.u64 	%rd19812, [%rd36019];
	ld.global.u64 	%rd19813, [%rd36020];
	// begin inline asm
	add.cc.u64 %rd19809, %rd19809, %rd35997;
	addc.cc.u64 %rd19810, %rd19810, %rd35998;
	addc.cc.u64 %rd19811, %rd19811, %rd35999;
	addc.cc.u64 %rd19812, %rd19812, %rd36000;
	addc.cc.u64 %rd19813, %rd19813, %rd36001;
	addc.u64 %rd19202, %rd19202, %rd36002;
	
	// end inline asm
	st.global.u64 	[%rd36012], %rd19809;
	st.global.u64 	[%rd36016], %rd19810;
	st.global.u64 	[%rd36018], %rd19811;
	st.global.u64 	[%rd36019], %rd19812;
	st.global.u64 	[%rd36020], %rd19813;
	st.global.u64 	[%rd36021], %rd19202;
	ld.global.u64 	%rd19827, [%rd36012];
	ld.global.u64 	%rd19828, [%rd36016];
	ld.global.u64 	%rd19829, [%rd36018];
	ld.global.u64 	%rd19830, [%rd36019];
	ld.global.u64 	%rd19831, [%rd36020];
	// begin inline asm
	add.cc.u64 %rd19827, %rd19827, %rd35997;
	addc.cc.u64 %rd19828, %rd19828, %rd35998;
	addc.cc.u64 %rd19829, %rd19829, %rd35999;
	addc.cc.u64 %rd19830, %rd19830, %rd36000;
	addc.cc.u64 %rd19831, %rd19831, %rd36001;
	addc.u64 %rd19202, %rd19202, %rd36002;
	
	// end inline asm
	st.global.u64 	[%rd36012], %rd19827;
	st.global.u64 	[%rd36016], %rd19828;
	st.global.u64 	[%rd36018], %rd19829;
	st.global.u64 	[%rd36019], %rd19830;
	st.global.u64 	[%rd36020], %rd19831;
	st.global.u64 	[%rd36021], %rd19202;
	ld.global.u64 	%rd19845, [%rd36012];
	ld.global.u64 	%rd19846, [%rd36016];
	ld.global.u64 	%rd19847, [%rd36018];
	ld.global.u64 	%rd19848, [%rd36019];
	ld.global.u64 	%rd19849, [%rd36020];
	// begin inline asm
	add.cc.u64 %rd19845, %rd19845, %rd35997;
	addc.cc.u64 %rd19846, %rd19846, %rd35998;
	addc.cc.u64 %rd19847, %rd19847, %rd35999;
	addc.cc.u64 %rd19848, %rd19848, %rd36000;
	addc.cc.u64 %rd19849, %rd19849, %rd36001;
	addc.u64 %rd19202, %rd19202, %rd36002;
	
	// end inline asm
	st.global.u64 	[%rd36012], %rd19845;
	st.global.u64 	[%rd36016], %rd19846;
	st.global.u64 	[%rd36018], %rd19847;
	st.global.u64 	[%rd36019], %rd19848;
	st.global.u64 	[%rd36020], %rd19849;
	st.global.u64 	[%rd36021], %rd19202;
	ld.global.u64 	%rd19863, [%rd36012];
	ld.global.u64 	%rd19864, [%rd36016];
	ld.global.u64 	%rd19865, [%rd36018];
	ld.global.u64 	%rd19866, [%rd36019];
	ld.global.u64 	%rd19867, [%rd36020];
	// begin inline asm
	add.cc.u64 %rd19863, %rd19863, %rd35997;
	addc.cc.u64 %rd19864, %rd19864, %rd35998;
	addc.cc.u64 %rd19865, %rd19865, %rd35999;
	addc.cc.u64 %rd19866, %rd19866, %rd36000;
	addc.cc.u64 %rd19867, %rd19867, %rd36001;
	addc.u64 %rd19202, %rd19202, %rd36002;
	
	// end inline asm
	st.global.u64 	[%rd36012], %rd19863;
	st.global.u64 	[%rd36016], %rd19864;
	st.global.u64 	[%rd36018], %rd19865;
	st.global.u64 	[%rd36019], %rd19866;
	st.global.u64 	[%rd36020], %rd19867;
	st.global.u64 	[%rd36021], %rd19202;
	ld.global.u64 	%rd19881, [%rd36012];
	ld.global.u64 	%rd19882, [%rd36016];
	ld.global.u64 	%rd19883, [%rd36018];
	ld.global.u64 	%rd19884, [%rd36019];
	ld.global.u64 	%rd19885, [%rd36020];
	// begin inline asm
	add.cc.u64 %rd19881, %rd19881, %rd35997;
	addc.cc.u64 %rd19882, %rd19882, %rd35998;
	addc.cc.u64 %rd19883, %rd19883, %rd35999;
	addc.cc.u64 %rd19884, %rd19884, %rd36000;
	addc.cc.u64 %rd19885, %rd19885, %rd36001;
	addc.u64 %rd19202, %rd19202, %rd36002;
	
	// end inline asm
	st.global.u64 	[%rd36012], %rd19881;
	st.global.u64 	[%rd36016], %rd19882;
	st.global.u64 	[%rd36018], %rd19883;
	st.global.u64 	[%rd36019], %rd19884;
	st.global.u64 	[%rd36020], %rd19885;
	st.global.u64 	[%rd36021], %rd19202;
	ld.global.u64 	%rd19899, [%rd36012];
	ld.global.u64 	%rd19900, [%rd36016];
	ld.global.u64 	%rd19901, [%rd36018];
	ld.global.u64 	%rd19902, [%rd36019];
	ld.global.u64 	%rd19903, [%rd36020];
	// begin inline asm
	add.cc.u64 %rd19899, %rd19899, %rd35997;
	addc.cc.u64 %rd19900, %rd19900, %rd35998;
	addc.cc.u64 %rd19901, %rd19901, %rd35999;
	addc.cc.u64 %rd19902, %rd19902, %rd36000;
	addc.cc.u64 %rd19903, %rd19903, %rd36001;
	addc.u64 %rd19202, %rd19202, %rd36002;
	
	// end inline asm
	st.global.u64 	[%rd36012], %rd19899;
	st.global.u64 	[%rd36016], %rd19900;
	st.global.u64 	[%rd36018], %rd19901;
	st.global.u64 	[%rd36019], %rd19902;
	st.global.u64 	[%rd36020], %rd19903;
	st.global.u64 	[%rd36021], %rd19202;
	ld.global.u64 	%rd19917, [%rd36012];
	ld.global.u64 	%rd19918, [%rd36016];
	ld.global.u64 	%rd19919, [%rd36018];
	ld.global.u64 	%rd19920, [%rd36019];
	ld.global.u64 	%rd19921, [%rd36020];
	// begin inline asm
	add.cc.u64 %rd19917, %rd19917, %rd35997;
	addc.cc.u64 %rd19918, %rd19918, %rd35998;
	addc.cc.u64 %rd19919, %rd19919, %rd35999;
	addc.cc.u64 %rd19920, %rd19920, %rd36000;
	addc.cc.u64 %rd19921, %rd19921, %rd36001;
	addc.u64 %rd19202, %rd19202, %rd36002;
	
	// end inline asm
	st.global.u64 	[%rd36012], %rd19917;
	st.global.u64 	[%rd36016], %rd19918;
	st.global.u64 	[%rd36018], %rd19919;
	st.global.u64 	[%rd36019], %rd19920;
	st.global.u64 	[%rd36020], %rd19921;
	st.global.u64 	[%rd36021], %rd19202;
	ld.global.u64 	%rd19935, [%rd36012];
	ld.global.u64 	%rd19936, [%rd36016];
	ld.global.u64 	%rd19937, [%rd36018];
	ld.global.u64 	%rd19938, [%rd36019];
	ld.global.u64 	%rd19939, [%rd36020];
	// begin inline asm
	add.cc.u64 %rd19935, %rd19935, %rd35997;
	addc.cc.u64 %rd19936, %rd19936, %rd35998;
	addc.cc.u64 %rd19937, %rd19937, %rd35999;
	addc.cc.u64 %rd19938, %rd19938, %rd36000;
	addc.cc.u64 %rd19939, %rd19939, %rd36001;
	addc.u64 %rd19202, %rd19202, %rd36002;
	
	// end inline asm
	st.global.u64 	[%rd36012], %rd19935;
	st.global.u64 	[%rd36016], %rd19936;
	st.global.u64 	[%rd36018], %rd19937;
	st.global.u64 	[%rd36019], %rd19938;
	st.global.u64 	[%rd36020], %rd19939;
	st.global.u64 	[%rd36021], %rd19202;
	ld.global.u64 	%rd19953, [%rd36012];
	ld.global.u64 	%rd19954, [%rd36016];
	ld.global.u64 	%rd19955, [%rd36018];
	ld.global.u64 	%rd19956, [%rd36019];
	ld.global.u64 	%rd19957, [%rd36020];
	// begin inline asm
	add.cc.u64 %rd19953, %rd19953, %rd35997;
	addc.cc.u64 %rd19954, %rd19954, %rd35998;
	addc.cc.u64 %rd19955, %rd19955, %rd35999;
	addc.cc.u64 %rd19956, %rd19956, %rd36000;
	addc.cc.u64 %rd19957, %rd19957, %rd36001;
	addc.u64 %rd19202, %rd19202, %rd36002;
	
	// end inline asm
	st.global.u64 	[%rd36012], %rd19953;
	st.global.u64 	[%rd36016], %rd19954;
	st.global.u64 	[%rd36018], %rd19955;
	st.global.u64 	[%rd36019], %rd19956;
	st.global.u64 	[%rd36020], %rd19957;
	st.global.u64 	[%rd36021], %rd19202;
	ld.global.u64 	%rd19971, [%rd36012];
	ld.global.u64 	%rd19972, [%rd36016];
	ld.global.u64 	%rd19973, [%rd36018];
	ld.global.u64 	%rd19974, [%rd36019];
	ld.global.u64 	%rd19975, [%rd36020];
	// begin inline asm
	add.cc.u64 %rd19971, %rd19971, %rd35997;
	addc.cc.u64 %rd19972, %rd19972, %rd35998;
	addc.cc.u64 %rd19973, %rd19973, %rd35999;
	addc.cc.u64 %rd19974, %rd19974, %rd36000;
	addc.cc.u64 %rd19975, %rd19975, %rd36001;
	addc.u64 %rd19202, %rd19202, %rd36002;
	
	// end inline asm
	st.global.u64 	[%rd36012], %rd19971;
	st.global.u64 	[%rd36016], %rd19972;
	st.global.u64 	[%rd36018], %rd19973;
	st.global.u64 	[%rd36019], %rd19974;
	st.global.u64 	[%rd36020], %rd19975;
	st.global.u64 	[%rd36021], %rd19202;
	ld.global.u64 	%rd19989, [%rd36012];
	ld.global.u64 	%rd19990, [%rd36016];
	ld.global.u64 	%rd19991, [%rd36018];
	ld.global.u64 	%rd19992, [%rd36019];
	ld.global.u64 	%rd19993, [%rd36020];
	// begin inline asm
	add.cc.u64 %rd19989, %rd19989, %rd35997;
	addc.cc.u64 %rd19990, %rd19990, %rd35998;
	addc.cc.u64 %rd19991, %rd19991, %rd35999;
	addc.cc.u64 %rd19992, %rd19992, %rd36000;
	addc.cc.u64 %rd19993, %rd19993, %rd36001;
	addc.u64 %rd19202, %rd19202, %rd36002;
	
	// end inline asm
	st.global.u64 	[%rd36012], %rd19989;
	st.global.u64 	[%rd36016], %rd19990;
	st.global.u64 	[%rd36018], %rd19991;
	st.global.u64 	[%rd36019], %rd19992;
	st.global.u64 	[%rd36020], %rd19993;
	st.global.u64 	[%rd36021], %rd19202;
	ld.global.u64 	%rd20007, [%rd36012];
	ld.global.u64 	%rd20008, [%rd36016];
	ld.global.u64 	%rd20009, [%rd36018];
	ld.global.u64 	%rd20010, [%rd36019];
	ld.global.u64 	%rd20011, [%rd36020];
	// begin inline asm
	add.cc.u64 %rd20007, %rd20007, %rd35997;
	addc.cc.u64 %rd20008, %rd20008, %rd35998;
	addc.cc.u64 %rd20009, %rd20009, %rd35999;
	addc.cc.u64 %rd20010, %rd20010, %rd36000;
	addc.cc.u64 %rd20011, %rd20011, %rd36001;
	addc.u64 %rd19202, %rd19202, %rd36002;
	
	// end inline asm
	st.global.u64 	[%rd36012], %rd20007;
	st.global.u64 	[%rd36016], %rd20008;
	st.global.u64 	[%rd36018], %rd20009;
	st.global.u64 	[%rd36019], %rd20010;
	st.global.u64 	[%rd36020], %rd20011;
	st.global.u64 	[%rd36021], %rd19202;
	ld.global.u64 	%rd20025, [%rd36012];
	ld.global.u64 	%rd20026, [%rd36016];
	ld.global.u64 	%rd20027, [%rd36018];
	ld.global.u64 	%rd20028, [%rd36019];
	ld.global.u64 	%rd20029, [%rd36020];
	// begin inline asm
	add.cc.u64 %rd20025, %rd20025, %rd35997;
	addc.cc.u64 %rd20026, %rd20026, %rd35998;
	addc.cc.u64 %rd20027, %rd20027, %rd35999;
	addc.cc.u64 %rd20028, %rd20028, %rd36000;
	addc.cc.u64 %rd20029, %rd20029, %rd36001;
	addc.u64 %rd19202, %rd19202, %rd36002;
	
	// end inline asm
	st.global.u64 	[%rd36012], %rd20025;
	st.global.u64 	[%rd36016], %rd20026;
	st.global.u64 	[%rd36018], %rd20027;
	st.global.u64 	[%rd36019], %rd20028;
	st.global.u64 	[%rd36020], %rd20029;
	st.global.u64 	[%rd36021], %rd19202;
	ld.global.u64 	%rd20043, [%rd36012];
	ld.global.u64 	%rd20044, [%rd36016];
	ld.global.u64 	%rd20045, [%rd36018];
	ld.global.u64 	%rd20046, [%rd36019];
	ld.global.u64 	%rd20047, [%rd36020];
	// begin inline asm
	add.cc.u64 %rd20043, %rd20043, %rd35997;
	addc.cc.u64 %rd20044, %rd20044, %rd35998;
	addc.cc.u64 %rd20045, %rd20045, %rd35999;
	addc.cc.u64 %rd20046, %rd20046, %rd36000;
	addc.cc.u64 %rd20047, %rd20047, %rd36001;
	addc.u64 %rd19202, %rd19202, %rd36002;
	
	// end inline asm
	st.global.u64 	[%rd36012], %rd20043;
	st.global.u64 	[%rd36016], %rd20044;
	st.global.u64 	[%rd36018], %rd20045;
	st.global.u64 	[%rd36019], %rd20046;
	st.global.u64 	[%rd36020], %rd20047;
	st.global.u64 	[%rd36021], %rd19202;
	ld.global.u64 	%rd20061, [%rd36012];
	ld.global.u64 	%rd20062, [%rd36016];
	ld.global.u64 	%rd20063, [%rd36018];
	ld.global.u64 	%rd20064, [%rd36019];
	ld.global.u64 	%rd20065, [%rd36020];
	// begin inline asm
	add.cc.u64 %rd20061, %rd20061, %rd35997;
	addc.cc.u64 %rd20062, %rd20062, %rd35998;
	addc.cc.u64 %rd20063, %rd20063, %rd35999;
	addc.cc.u64 %rd20064, %rd20064, %rd36000;
	addc.cc.u64 %rd20065, %rd20065, %rd36001;
	addc.u64 %rd19202, %rd19202, %rd36002;
	
	// end inline asm
	st.global.u64 	[%rd36012], %rd20061;
	st.global.u64 	[%rd36016], %rd20062;
	st.global.u64 	[%rd36018], %rd20063;
	st.global.u64 	[%rd36019], %rd20064;
	st.global.u64 	[%rd36020], %rd20065;
	st.global.u64 	[%rd36021], %rd19202;
	ld.global.u64 	%rd20079, [%rd36012];
	ld.global.u64 	%rd20080, [%rd36016];
	ld.global.u64 	%rd20081, [%rd36018];
	ld.global.u64 	%rd20082, [%rd36019];
	ld.global.u64 	%rd20083, [%rd36020];
	// begin inline asm
	add.cc.u64 %rd20079, %rd20079, %rd35997;
	addc.cc.u64 %rd20080, %rd20080, %rd35998;
	addc.cc.u64 %rd20081, %rd20081, %rd35999;
	addc.cc.u64 %rd20082, %rd20082, %rd36000;
	addc.cc.u64 %rd20083, %rd20083, %rd36001;
	addc.u64 %rd19202, %rd19202, %rd36002;
	
	// end inline asm
	st.global.u64 	[%rd36012], %rd20079;
	st.global.u64 	[%rd36016], %rd20080;
	st.global.u64 	[%rd36018], %rd20081;
	st.global.u64 	[%rd36019], %rd20082;
	st.global.u64 	[%rd36020], %rd20083;
	st.global.u64 	[%rd36021], %rd19202;
	ld.global.u64 	%rd20097, [%rd36012];
	ld.global.u64 	%rd20098, [%rd36016];
	ld.global.u64 	%rd20099, [%rd36018];
	ld.global.u64 	%rd20100, [%rd36019];
	ld.global.u64 	%rd20101, [%rd36020];
	// begin inline asm
	add.cc.u64 %rd20097, %rd20097, %rd35997;
	addc.cc.u64 %rd20098, %rd20098, %rd35998;
	addc.cc.u64 %rd20099, %rd20099, %rd35999;
	addc.cc.u64 %rd20100, %rd20100, %rd36000;
	addc.cc.u64 %rd20101, %rd20101, %rd36001;
	addc.u64 %rd19202, %rd19202, %rd36002;
	
	// end inline asm
	st.global.u64 	[%rd36012], %rd20097;
	st.global.u64 	[%rd36016], %rd20098;
	st.global.u64 	[%rd36018], %rd20099;
	st.global.u64 	[%rd36019], %rd20100;
	st.global.u64 	[%rd36020], %rd20101;
	st.global.u64 	[%rd36021], %rd19202;
	ld.global.u64 	%rd20115, [%rd36012];
	ld.global.u64 	%rd20116, [%rd36016];
	ld.global.u64 	%rd20117, [%rd36018];
	ld.global.u64 	%rd20118, [%rd36019];
	ld.global.u64 	%rd20119, [%rd36020];
	// begin inline asm
	add.cc.u64 %rd20115, %rd20115, %rd35997;
	addc.cc.u64 %rd20116, %rd20116, %rd35998;
	addc.cc.u64 %rd20117, %rd20117, %rd35999;
	addc.cc.u64 %rd20118, %rd20118, %rd36000;
	addc.cc.u64 %rd20119, %rd20119, %rd36001;
	addc.u64 %rd19202, %rd19202, %rd36002;
	
	// end inline asm
	st.global.u64 	[%rd36012], %rd20115;
	st.global.u64 	[%rd36016], %rd20116;
	st.global.u64 	[%rd36018], %rd20117;
	st.global.u64 	[%rd36019], %rd20118;
	st.global.u64 	[%rd36020], %rd20119;
	st.global.u64 	[%rd36021], %rd19202;
	ld.global.u64 	%rd20133, [%rd36012];
	ld.global.u64 	%rd20134, [%rd36016];
	ld.global.u64 	%rd20135, [%rd36018];
	ld.global.u64 	%rd20136, [%rd36019];
	ld.global.u64 	%rd20137, [%rd36020];
	// begin inline asm
	add.cc.u64 %rd20133, %rd20133, %rd35997;
	addc.cc.u64 %rd20134, %rd20134, %rd35998;
	addc.cc.u64 %rd20135, %rd20135, %rd35999;
	addc.cc.u64 %rd20136, %rd20136, %rd36000;
	addc.cc.u64 %rd20137, %rd20137, %rd36001;
	addc.u64 %rd19202, %rd19202, %rd36002;
	
	// end inline asm
	st.global.u64 	[%rd36012], %rd20133;
	st.global.u64 	[%rd36016], %rd20134;
	st.global.u64 	[%rd36018], %rd20135;
	st.global.u64 	[%rd36019], %rd20136;
	st.global.u64 	[%rd36020], %rd20137;
	st.global.u64 	[%rd36021], %rd19202;
	ld.global.u64 	%rd20151, [%rd36012];
	ld.global.u64 	%rd20152, [%rd36016];
	ld.global.u64 	%rd20153, [%rd36018];
	ld.global.u64 	%rd20154, [%rd36019];
	ld.global.u64 	%rd20155, [%rd36020];
	// begin inline asm
	add.cc.u64 %rd20151, %rd20151, %rd35997;
	addc.cc.u64 %rd20152, %rd20152, %rd35998;
	addc.cc.u64 %rd20153, %rd20153, %rd35999;
	addc.cc.u64 %rd20154, %rd20154, %rd36000;
	addc.cc.u64 %rd20155, %rd20155, %rd36001;
	addc.u64 %rd19202, %rd19202, %rd36002;
	
	// end inline asm
	st.global.u64 	[%rd36012], %rd20151;
	st.global.u64 	[%rd36016], %rd20152;
	st.global.u64 	[%rd36018], %rd20153;
	st.global.u64 	[%rd36019], %rd20154;
	st.global.u64 	[%rd36020], %rd20155;
	st.global.u64 	[%rd36021], %rd19202;
	ld.global.u64 	%rd20169, [%rd36012];
	ld.global.u64 	%rd20170, [%rd36016];
	ld.global.u64 	%rd20171, [%rd36018];
	ld.global.u64 	%rd20172, [%rd36019];
	ld.global.u64 	%rd20173, [%rd36020];
	// begin inline asm
	add.cc.u64 %rd20169, %rd20169, %rd35997;
	addc.cc.u64 %rd20170, %rd20170, %rd35998;
	addc.cc.u64 %rd20171, %rd20171, %rd35999;
	addc.cc.u64 %rd20172, %rd20172, %rd36000;
	addc.cc.u64 %rd20173, %rd20173, %rd36001;
	addc.u64 %rd19202, %rd19202, %rd36002;
	
	// end inline asm
	st.global.u64 	[%rd36012], %rd20169;
	st.global.u64 	[%rd36016], %rd20170;
	st.global.u64 	[%rd36018], %rd20171;
	st.global.u64 	[%rd36019], %rd20172;
	st.global.u64 	[%rd36020], %rd20173;
	st.global.u64 	[%rd36021], %rd19202;
	ld.global.u64 	%rd20187, [%rd36012];
	ld.global.u64 	%rd20188, [%rd36016];
	ld.global.u64 	%rd20189, [%rd36018];
	ld.global.u64 	%rd20190, [%rd36019];
	ld.global.u64 	%rd20191, [%rd36020];
	// begin inline asm
	add.cc.u64 %rd20187, %rd20187, %rd35997;
	addc.cc.u64 %rd20188, %rd20188, %rd35998;
	addc.cc.u64 %rd20189, %rd20189, %rd35999;
	addc.cc.u64 %rd20190, %rd20190, %rd36000;
	addc.cc.u64 %rd20191, %rd20191, %rd36001;
	addc.u64 %rd19202, %rd19202, %rd36002;
	
	// end inline asm
	st.global.u64 	[%rd36012], %rd20187;
	st.global.u64 	[%rd36016], %rd20188;
	st.global.u64 	[%rd36018], %rd20189;
	st.global.u64 	[%rd36019], %rd20190;
	st.global.u64 	[%rd36020], %rd20191;
	st.global.u64 	[%rd36021], %rd19202;
	ld.global.u64 	%rd20205, [%rd36012];
	ld.global.u64 	%rd20206, [%rd36016];
	ld.global.u64 	%rd20207, [%rd36018];
	ld.global.u64 	%rd20208, [%rd36019];
	ld.global.u64 	%rd20209, [%rd36020];
	// begin inline asm
	add.cc.u64 %rd20205, %rd20205, %rd35997;
	addc.cc.u64 %rd20206, %rd20206, %rd35998;
	addc.cc.u64 %rd20207, %rd20207, %rd35999;
	addc.cc.u64 %rd20208, %rd20208, %rd36000;
	addc.cc.u64 %rd20209, %rd20209, %rd36001;
	addc.u64 %rd19202, %rd19202, %rd36002;
	
	// end inline asm
	st.global.u64 	[%rd36012], %rd20205;
	st.global.u64 	[%rd36016], %rd20206;
	st.global.u64 	[%rd36018], %rd20207;
	st.global.u64 	[%rd36019], %rd20208;
	st.global.u64 	[%rd36020], %rd20209;
	st.global.u64 	[%rd36021], %rd19202;
	ld.global.u64 	%rd20223, [%rd36012];
	ld.global.u64 	%rd20224, [%rd36016];
	ld.global.u64 	%rd20225, [%rd36018];
	ld.global.u64 	%rd20226, [%rd36019];
	ld.global.u64 	%rd20227, [%rd36020];
	// begin inline asm
	add.cc.u64 %rd20223, %rd20223, %rd35997;
	addc.cc.u64 %rd20224, %rd20224, %rd35998;
	addc.cc.u64 %rd20225, %rd20225, %rd35999;
	addc.cc.u64 %rd20226, %rd20226, %rd36000;
	addc.cc.u64 %rd20227, %rd20227, %rd36001;
	addc.u64 %rd19202, %rd19202, %rd36002;
	
	// end inline asm
	st.global.u64 	[%rd36012], %rd20223;
	st.global.u64 	[%rd36016], %rd20224;
	st.global.u64 	[%rd36018], %rd20225;
	st.global.u64 	[%rd36019], %rd20226;
	st.global.u64 	[%rd36020], %rd20227;
	st.global.u64 	[%rd36021], %rd19202;
	ld.global.u64 	%rd20241, [%rd36012];
	ld.global.u64 	%rd20242, [%rd36016];
	ld.global.u64 	%rd20243, [%rd36018];
	ld.global.u64 	%rd20244, [%rd36019];
	ld.global.u64 	%rd20245, [%rd36020];
	// begin inline asm
	add.cc.u64 %rd20241, %rd20241, %rd35997;
	addc.cc.u64 %rd20242, %rd20242, %rd35998;
	addc.cc.u64 %rd20243, %rd20243, %rd35999;
	addc.cc.u64 %rd20244, %rd20244, %rd36000;
	addc.cc.u64 %rd20245, %rd20245, %rd36001;
	addc.u64 %rd19202, %rd19202, %rd36002;
	
	// end inline asm
	st.global.u64 	[%rd36012], %rd20241;
	st.global.u64 	[%rd36016], %rd20242;
	st.global.u64 	[%rd36018], %rd20243;
	st.global.u64 	[%rd36019], %rd20244;
	st.global.u64 	[%rd36020], %rd20245;
	st.global.u64 	[%rd36021], %rd19202;
	ld.global.u64 	%rd20259, [%rd36012];
	ld.global.u64 	%rd20260, [%rd36016];
	ld.global.u64 	%rd20261, [%rd36018];
	ld.global.u64 	%rd20262, [%rd36019];
	ld.global.u64 	%rd20263, [%rd36020];
	// begin inline asm
	add.cc.u64 %rd20259, %rd20259, %rd35997;
	addc.cc.u64 %rd20260, %rd20260, %rd35998;
	addc.cc.u64 %rd20261, %rd20261, %rd35999;
	addc.cc.u64 %rd20262, %rd20262, %rd36000;
	addc.cc.u64 %rd20263, %rd20263, %rd36001;
	addc.u64 %rd19202, %rd19202, %rd36002;
	
	// end inline asm
	st.global.u64 	[%rd36012], %rd20259;
	st.global.u64 	[%rd36016], %rd20260;
	st.global.u64 	[%rd36018], %rd20261;
	st.global.u64 	[%rd36019], %rd20262;
	st.global.u64 	[%rd36020], %rd20263;
	st.global.u64 	[%rd36021], %rd19202;
	ld.global.u64 	%rd20277, [%rd36012];
	ld.global.u64 	%rd20278, [%rd36016];
	ld.global.u64 	%rd20279, [%rd36018];
	ld.global.u64 	%rd20280, [%rd36019];
	ld.global.u64 	%rd20281, [%rd36020];
	// begin inline asm
	add.cc.u64 %rd20277, %rd20277, %rd35997;
	addc.cc.u64 %rd20278, %rd20278, %rd35998;
	addc.cc.u64 %rd20279, %rd20279, %rd35999;
	addc.cc.u64 %rd20280, %rd20280, %rd36000;
	addc.cc.u64 %rd20281, %rd20281, %rd36001;
	addc.u64 %rd19202, %rd19202, %rd36002;
	
	// end inline asm
	st.global.u64 	[%rd36012], %rd20277;
	st.global.u64 	[%rd36016], %rd20278;
	st.global.u64 	[%rd36018], %rd20279;
	st.global.u64 	[%rd36019], %rd20280;
	st.global.u64 	[%rd36020], %rd20281;
	st.global.u64 	[%rd36021], %rd19202;
	ld.global.u64 	%rd20295, [%rd36012];
	ld.global.u64 	%rd20296, [%rd36016];
	ld.global.u64 	%rd20297, [%rd36018];
	ld.global.u64 	%rd20298, [%rd36019];
	ld.global.u64 	%rd20299, [%rd36020];
	// begin inline asm
	add.cc.u64 %rd20295, %rd20295, %rd35997;
	addc.cc.u64 %rd20296, %rd20296, %rd35998;
	addc.cc.u64 %rd20297, %rd20297, %rd35999;
	addc.cc.u64 %rd20298, %rd20298, %rd36000;
	addc.cc.u64 %rd20299, %rd20299, %rd36001;
	addc.u64 %rd19202, %rd19202, %rd36002;
	
	// end inline asm
	st.global.u64 	[%rd36012], %rd20295;
	st.global.u64 	[%rd36016], %rd20296;
	st.global.u64 	[%rd36018], %rd20297;
	st.global.u64 	[%rd36019], %rd20298;
	st.global.u64 	[%rd36020], %rd20299;
	st.global.u64 	[%rd36021], %rd19202;
	ld.global.u64 	%rd20313, [%rd36012];
	ld.global.u64 	%rd20314, [%rd36016];
	ld.global.u64 	%rd20315, [%rd36018];
	ld.global.u64 	%rd20316, [%rd36019];
	ld.global.u64 	%rd20317, [%rd36020];
	// begin inline asm
	add.cc.u64 %rd20313, %rd20313, %rd35997;
	addc.cc.u64 %rd20314, %rd20314, %rd35998;
	addc.cc.u64 %rd20315, %rd20315, %rd35999;
	addc.cc.u64 %rd20316, %rd20316, %rd36000;
	addc.cc.u64 %rd20317, %rd20317, %rd36001;
	addc.u64 %rd19202, %rd19202, %rd36002;
	
	// end inline asm
	st.global.u64 	[%rd36012], %rd20313;
	st.global.u64 	[%rd36016], %rd20314;
	st.global.u64 	[%rd36018], %rd20315;
	st.global.u64 	[%rd36019], %rd20316;
	st.global.u64 	[%rd36020], %rd20317;
	st.global.u64 	[%rd36021], %rd19202;
	ld.global.u64 	%rd20331, [%rd36012];
	ld.global.u64 	%rd20332, [%rd36016];
	ld.global.u64 	%rd20333, [%rd36018];
	ld.global.u64 	%rd20334, [%rd36019];
	ld.global.u64 	%rd20335, [%rd36020];
	// begin inline asm
	add.cc.u64 %rd20331, %rd20331, %rd35997;
	addc.cc.u64 %rd20332, %rd20332, %rd35998;
	addc.cc.u64 %rd20333, %rd20333, %rd35999;
	addc.cc.u64 %rd20334, %rd20334, %rd36000;
	addc.cc.u64 %rd20335, %rd20335, %rd36001;
	addc.u64 %rd19202, %rd19202, %rd36002;
	
	// end inline asm
	st.global.u64 	[%rd36012], %rd20331;
	st.global.u64 	[%rd36016], %rd20332;
	st.global.u64 	[%rd36018], %rd20333;
	st.global.u64 	[%rd36019], %rd20334;
	st.global.u64 	[%rd36020], %rd20335;
	st.global.u64 	[%rd36021], %rd19202;
	ld.global.u64 	%rd20349, [%rd36012];
	ld.global.u64 	%rd20350, [%rd36016];
	ld.global.u64 	%rd20351, [%rd36018];
	ld.global.u64 	%rd20352, [%rd36019];
	ld.global.u64 	%rd20353, [%rd36020];
	// begin inline asm
	add.cc.u64 %rd20349, %rd20349, %rd35997;
	addc.cc.u64 %rd20350, %rd20350, %rd35998;
	addc.cc.u64 %rd20351, %rd20351, %rd35999;
	addc.cc.u64 %rd20352, %rd20352, %rd36000;
	addc.cc.u64 %rd20353, %rd20353, %rd36001;
	addc.u64 %rd19202, %rd19202, %rd36002;
	
	// end inline asm
	st.global.u64 	[%rd36012], %rd20349;
	st.global.u64 	[%rd36016], %rd20350;
	st.global.u64 	[%rd36018], %rd20351;
	st.global.u64 	[%rd36019], %rd20352;
	st.global.u64 	[%rd36020], %rd20353;
	st.global.u64 	[%rd36021], %rd19202;
	ld.global.u64 	%rd20367, [%rd36012];
	ld.global.u64 	%rd20368, [%rd36016];
	ld.global.u64 	%rd20369, [%rd36018];
	ld.global.u64 	%rd20370, [%rd36019];
	ld.global.u64 	%rd20371, [%rd36020];
	// begin inline asm
	add.cc.u64 %rd20367, %rd20367, %rd35997;
	addc.cc.u64 %rd20368, %rd20368, %rd35998;
	addc.cc.u64 %rd20369, %rd20369, %rd35999;
	addc.cc.u64 %rd20370, %rd20370, %rd36000;
	addc.cc.u64 %rd20371, %rd20371, %rd36001;
	addc.u64 %rd19202, %rd19202, %rd36002;
	
	// end inline asm
	st.global.u64 	[%rd36012], %rd20367;
	st.global.u64 	[%rd36016], %rd20368;
	st.global.u64 	[%rd36018], %rd20369;
	st.global.u64 	[%rd36019], %rd20370;
	st.global.u64 	[%rd36020], %rd20371;
	st.global.u64 	[%rd36021], %rd19202;
	ld.global.u64 	%rd20385, [%rd36012];
	ld.global.u64 	%rd20386, [%rd36016];
	ld.global.u64 	%rd20387, [%rd36018];
	ld.global.u64 	%rd20388, [%rd36019];
	ld.global.u64 	%rd20389, [%rd36020];
	// begin inline asm
	add.cc.u64 %rd20385, %rd20385, %rd35997;
	addc.cc.u64 %rd20386, %rd20386, %rd35998;
	addc.cc.u64 %rd20387, %rd20387, %rd35999;
	addc.cc.u64 %rd20388, %rd20388, %rd36000;
	addc.cc.u64 %rd20389, %rd20389, %rd36001;
	addc.u64 %rd19202, %rd19202, %rd36002;
	
	// end inline asm
	st.global.u64 	[%rd36012], %rd20385;
	st.global.u64 	[%rd36016], %rd20386;
	st.global.u64 	[%rd36018], %rd20387;
	st.global.u64 	[%rd36019], %rd20388;
	st.global.u64 	[%rd36020], %rd20389;
	st.global.u64 	[%rd36021], %rd19202;
	ld.global.u64 	%rd20403, [%rd36012];
	ld.global.u64 	%rd20404, [%rd36016];
	ld.global.u64 	%rd20405, [%rd36018];
	ld.global.u64 	%rd20406, [%rd36019];
	ld.global.u64 	%rd20407, [%rd36020];
	// begin inline asm
	add.cc.u64 %rd20403, %rd20403, %rd35997;
	addc.cc.u64 %rd20404, %rd20404, %rd35998;
	addc.cc.u64 %rd20405, %rd20405, %rd35999;
	addc.cc.u64 %rd20406, %rd20406, %rd36000;
	addc.cc.u64 %rd20407, %rd20407, %rd36001;
	addc.u64 %rd19202, %rd19202, %rd36002;
	
	// end inline asm
	st.global.u64 	[%rd36012], %rd20403;
	st.global.u64 	[%rd36016], %rd20404;
	st.global.u64 	[%rd36018], %rd20405;
	st.global.u64 	[%rd36019], %rd20406;
	st.global.u64 	[%rd36020], %rd20407;
	st.global.u64 	[%rd36021], %rd19202;
	ld.global.u64 	%rd20421, [%rd36012];
	ld.global.u64 	%rd20422, [%rd36016];
	ld.global.u64 	%rd20423, [%rd36018];
	ld.global.u64 	%rd20424, [%rd36019];
	ld.global.u64 	%rd20425, [%rd36020];
	// begin inline asm
	add.cc.u64 %rd20421, %rd20421, %rd35997;
	addc.cc.u64 %rd20422, %rd20422, %rd35998;
	addc.cc.u64 %rd20423, %rd20423, %rd35999;
	addc.cc.u64 %rd20424, %rd20424, %rd36000;
	addc.cc.u64 %rd20425, %rd20425, %rd36001;
	addc.u64 %rd19202, %rd19202, %rd36002;
	
	// end inline asm
	st.global.u64 	[%rd36012], %rd20421;
	st.global.u64 	[%rd36016], %rd20422;
	st.global.u64 	[%rd36018], %rd20423;
	st.global.u64 	[%rd36019], %rd20424;
	st.global.u64 	[%rd36020], %rd20425;
	st.global.u64 	[%rd36021], %rd19202;
	ld.global.u64 	%rd20439, [%rd36012];
	ld.global.u64 	%rd20440, [%rd36016];
	ld.global.u64 	%rd20441, [%rd36018];
	ld.global.u64 	%rd20442, [%rd36019];
	ld.global.u64 	%rd20443, [%rd36020];
	// begin inline asm
	add.cc.u64 %rd20439, %rd20439, %rd35997;
	addc.cc.u64 %rd20440, %rd20440, %rd35998;
	addc.cc.u64 %rd20441, %rd20441, %rd35999;
	addc.cc.u64 %rd20442, %rd20442, %rd36000;
	addc.cc.u64 %rd20443, %rd20443, %rd36001;
	addc.u64 %rd19202, %rd19202, %rd36002;
	
	// end inline asm
	st.global.u64 	[%rd36012], %rd20439;
	st.global.u64 	[%rd36016], %rd20440;
	st.global.u64 	[%rd36018], %rd20441;
	st.global.u64 	[%rd36019], %rd20442;
	st.global.u64 	[%rd36020], %rd20443;
	st.global.u64 	[%rd36021], %rd19202;
	ld.global.u64 	%rd20457, [%rd36012];
	ld.global.u64 	%rd20458, [%rd36016];
	ld.global.u64 	%rd20459, [%rd36018];
	ld.global.u64 	%rd20460, [%rd36019];
	ld.global.u64 	%rd20461, [%rd36020];
	// begin inline asm
	add.cc.u64 %rd20457, %rd20457, %rd35997;
	addc.cc.u64 %rd20458, %rd20458, %rd35998;
	addc.cc.u64 %rd20459, %rd20459, %rd35999;
	addc.cc.u64 %rd20460, %rd20460, %rd36000;
	addc.cc.u64 %rd20461, %rd20461, %rd36001;
	addc.u64 %rd19202, %rd19202, %rd36002;
	
	// end inline asm
	st.global.u64 	[%rd36012], %rd20457;
	st.global.u64 	[%rd36016], %rd20458;
	st.global.u64 	[%rd36018], %rd20459;
	st.global.u64 	[%rd36019], %rd20460;
	st.global.u64 	[%rd36020], %rd20461;
	st.global.u64 	[%rd36021], %rd19202;
	ld.global.u64 	%rd20475, [%rd36012];
	ld.global.u64 	%rd20476, [%rd36016];
	ld.global.u64 	%rd20477, [%rd36018];
	ld.global.u64 	%rd20478, [%rd36019];
	ld.global.u64 	%rd20479, [%rd36020];
	// begin inline asm
	add.cc.u64 %rd20475, %rd20475, %rd35997;
	addc.cc.u64 %rd20476, %rd20476, %rd35998;
	addc.cc.u64 %rd20477, %rd20477, %rd35999;
	addc.cc.u64 %rd20478, %rd20478, %rd36000;
	addc.cc.u64 %rd20479, %rd20479, %rd36001;
	addc.u64 %rd19202, %rd19202, %rd36002;
	
	// end inline asm
	st.global.u64 	[%rd36012], %rd20475;
	st.global.u64 	[%rd36016], %rd20476;
	st.global.u64 	[%rd36018], %rd20477;
	st.global.u64 	[%rd36019], %rd20478;
	st.global.u64 	[%rd36020], %rd20479;
	st.global.u64 	[%rd36021], %rd19202;
	ld.global.u64 	%rd20493, [%rd36012];
	ld.global.u64 	%rd20494, [%rd36016];
	ld.global.u64 	%rd20495, [%rd36018];
	ld.global.u64 	%rd20496, [%rd36019];
	ld.global.u64 	%rd20497, [%rd36020];
	// begin inline asm
	add.cc.u64 %rd20493, %rd20493, %rd35997;
	addc.cc.u64 %rd20494, %rd20494, %rd35998;
	addc.cc.u64 %rd20495, %rd20495, %rd35999;
	addc.cc.u64 %rd20496, %rd20496, %rd36000;
	addc.cc.u64 %rd20497, %rd20497, %rd36001;
	addc.u64 %rd19202, %rd19202, %rd36002;
	
	// end inline asm
	st.global.u64 	[%rd36012], %rd20493;
	st.global.u64 	[%rd36016], %rd20494;
	st.global.u64 	[%rd36018], %rd20495;
	st.global.u64 	[%rd36019], %rd20496;
	st.global.u64 	[%rd36020], %rd20497;
	st.global.u64 	[%rd36021], %rd19202;
	ld.global.u64 	%rd20511, [%rd36012];
	ld.global.u64 	%rd20512, [%rd36016];
	ld.global.u64 	%rd20513, [%rd36018];
	ld.global.u64 	%rd20514, [%rd36019];
	ld.global.u64 	%rd20515, [%rd36020];
	// begin inline asm
	add.cc.u64 %rd20511, %rd20511, %rd35997;
	addc.cc.u64 %rd20512, %rd20512, %rd35998;
	addc.cc.u64 %rd20513, %rd20513, %rd35999;
	addc.cc.u64 %rd20514, %rd20514, %rd36000;
	addc.cc.u64 %rd20515, %rd20515, %rd36001;
	addc.u64 %rd19202, %rd19202, %rd36002;
	
	// end inline asm
	st.global.u64 	[%rd36012], %rd20511;
	st.global.u64 	[%rd36016], %rd20512;
	st.global.u64 	[%rd36018], %rd20513;
	st.global.u64 	[%rd36019], %rd20514;
	st.global.u64 	[%rd36020], %rd20515;
	st.global.u64 	[%rd36021], %rd19202;
	ld.global.u64 	%rd20529, [%rd36012];
	ld.global.u64 	%rd20530, [%rd36016];
	ld.global.u64 	%rd20531, [%rd36018];
	ld.global.u64 	%rd20532, [%rd36019];
	ld.global.u64 	%rd20533, [%rd36020];
	// begin inline asm
	add.cc.u64 %rd20529, %rd20529, %rd35997;
	addc.cc.u64 %rd20530, %rd20530, %rd35998;
	addc.cc.u64 %rd20531, %rd20531, %rd35999;
	addc.cc.u64 %rd20532, %rd20532, %rd36000;
	addc.cc.u64 %rd20533, %rd20533, %rd36001;
	addc.u64 %rd19202, %rd19202, %rd36002;
	
	// end inline asm
	st.global.u64 	[%rd36012], %rd20529;
	st.global.u64 	[%rd36016], %rd20530;
	st.global.u64 	[%rd36018], %rd20531;
	st.global.u64 	[%rd36019], %rd20532;
	st.global.u64 	[%rd36020], %rd20533;
	st.global.u64 	[%rd36021], %rd19202;
	ld.global.u64 	%rd20547, [%rd36012];
	ld.global.u64 	%rd20548, [%rd36016];
	ld.global.u64 	%rd20549, [%rd36018];
	ld.global.u64 	%rd20550, [%rd36019];
	ld.global.u64 	%rd20551, [%rd36020];
	// begin inline asm
	add.cc.u64 %rd20547, %rd20547, %rd35997;
	addc.cc.u64 %rd20548, %rd20548, %rd35998;
	addc.cc.u64 %rd20549, %rd20549, %rd35999;
	addc.cc.u64 %rd20550, %rd20550, %rd36000;
	addc.cc.u64 %rd20551, %rd20551, %rd36001;
	addc.u64 %rd19202, %rd19202, %rd36002;
	
	// end inline asm
	st.global.u64 	[%rd36012], %rd20547;
	st.global.u64 	[%rd36016], %rd20548;
	st.global.u64 	[%rd36018], %rd20549;
	st.global.u64 	[%rd36019], %rd20550;
	st.global.u64 	[%rd36020], %rd20551;
	st.global.u64 	[%rd36021], %rd19202;
	ld.global.u64 	%rd20565, [%rd36012];
	ld.global.u64 	%rd20566, [%rd36016];
	ld.global.u64 	%rd20567, [%rd36018];
	ld.global.u64 	%rd20568, [%rd36019];
	ld.global.u64 	%rd20569, [%rd36020];
	// begin inline asm
	add.cc.u64 %rd20565, %rd20565, %rd35997;
	addc.cc.u64 %rd20566, %rd20566, %rd35998;
	addc.cc.u64 %rd20567, %rd20567, %rd35999;
	addc.cc.u64 %rd20568, %rd20568, %rd36000;
	addc.cc.u64 %rd20569, %rd20569, %rd36001;
	addc.u64 %rd19202, %rd19202, %rd36002;
	
	// end inline asm
	st.global.u64 	[%rd36012], %rd20565;
	st.global.u64 	[%rd36016], %rd20566;
	st.global.u64 	[%rd36018], %rd20567;
	st.global.u64 	[%rd36019], %rd20568;
	st.global.u64 	[%rd36020], %rd20569;
	st.global.u64 	[%rd36021], %rd19202;
	ld.global.u64 	%rd20583, [%rd36012];
	ld.global.u64 	%rd20584, [%rd36016];
	ld.global.u64 	%rd20585, [%rd36018];
	ld.global.u64 	%rd20586, [%rd36019];
	ld.global.u64 	%rd20587, [%rd36020];
	// begin inline asm
	add.cc.u64 %rd20583, %rd20583, %rd35997;
	addc.cc.u64 %rd20584, %rd20584, %rd35998;
	addc.cc.u64 %rd20585, %rd20585, %rd35999;
	addc.cc.u64 %rd20586, %rd20586, %rd36000;
	addc.cc.u64 %rd20587, %rd20587, %rd36001;
	addc.u64 %rd19202, %rd19202, %rd36002;
	
	// end inline asm
	st.global.u64 	[%rd36012], %rd20583;
	st.global.u64 	[%rd36016], %rd20584;
	st.global.u64 	[%rd36018], %rd20585;
	st.global.u64 	[%rd36019], %rd20586;
	st.global.u64 	[%rd36020], %rd20587;
	st.global.u64 	[%rd36021], %rd19202;
	ld.global.u64 	%rd20601, [%rd36012];
	ld.global.u64 	%rd20602, [%rd36016];
	ld.global.u64 	%rd20603, [%rd36018];
	ld.global.u64 	%rd20604, [%rd36019];
	ld.global.u64 	%rd20605, [%rd36020];
	// begin inline asm
	add.cc.u64 %rd20601, %rd20601, %rd35997;
	addc.cc.u64 %rd20602, %rd20602, %rd35998;
	addc.cc.u64 %rd20603, %rd20603, %rd35999;
	addc.cc.u64 %rd20604, %rd20604, %rd36000;
	addc.cc.u64 %rd20605, %rd20605, %rd36001;
	addc.u64 %rd19202, %rd19202, %rd36002;
	
	// end inline asm
	st.global.u64 	[%rd36012], %rd20601;
	st.global.u64 	[%rd36016], %rd20602;
	st.global.u64 	[%rd36018], %rd20603;
	st.global.u64 	[%rd36019], %rd20604;
	st.global.u64 	[%rd36020], %rd20605;
	st.global.u64 	[%rd36021], %rd19202;
	ld.global.u64 	%rd20619, [%rd36012];
	ld.global.u64 	%rd20620, [%rd36016];
	ld.global.u64 	%rd20621, [%rd36018];
	ld.global.u64 	%rd20622, [%rd36019];
	ld.global.u64 	%rd20623, [%rd36020];
	// begin inline asm
	add.cc.u64 %rd20619, %rd20619, %rd35997;
	addc.cc.u64 %rd20620, %rd20620, %rd35998;
	addc.cc.u64 %rd20621, %rd20621, %rd35999;
	addc.cc.u64 %rd20622, %rd20622, %rd36000;
	addc.cc.u64 %rd20623, %rd20623, %rd36001;
	addc.u64 %rd19202, %rd19202, %rd36002;
	
	// end inline asm
	st.global.u64 	[%rd36012], %rd20619;
	st.global.u64 	[%rd36016], %rd20620;
	st.global.u64 	[%rd36018], %rd20621;
	st.global.u64 	[%rd36019], %rd20622;
	st.global.u64 	[%rd36020], %rd20623;
	st.global.u64 	[%rd36021], %rd19202;
	ld.global.u64 	%rd20637, [%rd36012];
	ld.global.u64 	%rd20638, [%rd36016];
	ld.global.u64 	%rd20639, [%rd36018];
	ld.global.u64 	%rd20640, [%rd36019];
	ld.global.u64 	%rd20641, [%rd36020];
	// begin inline asm
	add.cc.u64 %rd20637, %rd20637, %rd35997;
	addc.cc.u64 %rd20638, %rd20638, %rd35998;
	addc.cc.u64 %rd20639, %rd20639, %rd35999;
	addc.cc.u64 %rd20640, %rd20640, %rd36000;
	addc.cc.u64 %rd20641, %rd20641, %rd36001;
	addc.u64 %rd19202, %rd19202, %rd36002;
	
	// end inline asm
	st.global.u64 	[%rd36012], %rd20637;
	st.global.u64 	[%rd36016], %rd20638;
	st.global.u64 	[%rd36018], %rd20639;
	st.global.u64 	[%rd36019], %rd20640;
	st.global.u64 	[%rd36020], %rd20641;
	st.global.u64 	[%rd36021], %rd19202;
	ld.global.u64 	%rd20655, [%rd36012];
	ld.global.u64 	%rd20656, [%rd36016];
	ld.global.u64 	%rd20657, [%rd36018];
	ld.global.u64 	%rd20658, [%rd36019];
	ld.global.u64 	%rd20659, [%rd36020];
	// begin inline asm
	add.cc.u64 %rd20655, %rd20655, %rd35997;
	addc.cc.u64 %rd20656, %rd20656, %rd35998;
	addc.cc.u64 %rd20657, %rd20657, %rd35999;
	addc.cc.u64 %rd20658, %rd20658, %rd36000;
	addc.cc.u64 %rd20659, %rd20659, %rd36001;
	addc.u64 %rd19202, %rd19202, %rd36002;
	
	// end inline asm
	st.global.u64 	[%rd36012], %rd20655;
	st.global.u64 	[%rd36016], %rd20656;
	st.global.u64 	[%rd36018], %rd20657;
	st.global.u64 	[%rd36019], %rd20658;
	st.global.u64 	[%rd36020], %rd20659;
	st.global.u64 	[%rd36021], %rd19202;
	ld.global.u64 	%rd20673, [%rd36012];
	ld.global.u64 	%rd20674, [%rd36016];
	ld.global.u64 	%rd20675, [%rd36018];
	ld.global.u64 	%rd20676, [%rd36019];
	ld.global.u64 	%rd20677, [%rd36020];
	// begin inline asm
	add.cc.u64 %rd20673, %rd20673, %rd35997;
	addc.cc.u64 %rd20674, %rd20674, %rd35998;
	addc.cc.u64 %rd20675, %rd20675, %rd35999;
	addc.cc.u64 %rd20676, %rd20676, %rd36000;
	addc.cc.u64 %rd20677, %rd20677, %rd36001;
	addc.u64 %rd19202, %rd19202, %rd36002;
	
	// end inline asm
	st.global.u64 	[%rd36012], %rd20673;
	st.global.u64 	[%rd36016], %rd20674;
	st.global.u64 	[%rd36018], %rd20675;
	st.global.u64 	[%rd36019], %rd20676;
	st.global.u64 	[%rd36020], %rd20677;
	st.global.u64 	[%rd36021], %rd19202;
	ld.global.u64 	%rd20691, [%rd36012];
	ld.global.u64 	%rd20692, [%rd36016];
	ld.global.u64 	%rd20693, [%rd36018];
	ld.global.u64 	%rd20694, [%rd36019];
	ld.global.u64 	%rd20695, [%rd36020];
	// begin inline asm
	add.cc.u64 %rd20691, %rd20691, %rd35997;
	addc.cc.u64 %rd20692, %rd20692, %rd35998;
	addc.cc.u64 %rd20693, %rd20693, %rd35999;
	addc.cc.u64 %rd20694, %rd20694, %rd36000;
	addc.cc.u64 %rd20695, %rd20695, %rd36001;
	addc.u64 %rd19202, %rd19202, %rd36002;
	
	// end inline asm
	st.global.u64 	[%rd36012], %rd20691;
	st.global.u64 	[%rd36016], %rd20692;
	st.global.u64 	[%rd36018], %rd20693;
	st.global.u64 	[%rd36019], %rd20694;
	st.global.u64 	[%rd36020], %rd20695;
	st.global.u64 	[%rd36021], %rd19202;
	ld.global.u64 	%rd20709, [%rd36012];
	ld.global.u64 	%rd20710, [%rd36016];
	ld.global.u64 	%rd20711, [%rd36018];
	ld.global.u64 	%rd20712, [%rd36019];
	ld.global.u64 	%rd20713, [%rd36020];
	// begin inline asm
	add.cc.u64 %rd20709, %rd20709, %rd35997;
	addc.cc.u64 %rd20710, %rd20710, %rd35998;
	addc.cc.u64 %rd20711, %rd20711, %rd35999;
	addc.cc.u64 %rd20712, %rd20712, %rd36000;
	addc.cc.u64 %rd20713, %rd20713, %rd36001;
	addc.u64 %rd19202, %rd19202, %rd36002;
	
	// end inline asm
	st.global.u64 	[%rd36012], %rd20709;
	st.global.u64 	[%rd36016], %rd20710;
	st.global.u64 	[%rd36018], %rd20711;
	st.global.u64 	[%rd36019], %rd20712;
	st.global.u64 	[%rd36020], %rd20713;
	st.global.u64 	[%rd36021], %rd19202;
	ld.global.u64 	%rd20727, [%rd36012];
	ld.global.u64 	%rd20728, [%rd36016];
	ld.global.u64 	%rd20729, [%rd36018];
	ld.global.u64 	%rd20730, [%rd36019];
	ld.global.u64 	%rd20731, [%rd36020];
	// begin inline asm
	add.cc.u64 %rd20727, %rd20727, %rd35997;
	addc.cc.u64 %rd20728, %rd20728, %rd35998;
	addc.cc.u64 %rd20729, %rd20729, %rd35999;
	addc.cc.u64 %rd20730, %rd20730, %rd36000;
	addc.cc.u64 %rd20731, %rd20731, %rd36001;
	addc.u64 %rd19202, %rd19202, %rd36002;
	
	// end inline asm
	st.global.u64 	[%rd36012], %rd20727;
	st.global.u64 	[%rd36016], %rd20728;
	st.global.u64 	[%rd36018], %rd20729;
	st.global.u64 	[%rd36019], %rd20730;
	st.global.u64 	[%rd36020], %rd20731;
	st.global.u64 	[%rd36021], %rd19202;
	ld.global.u64 	%rd20745, [%rd36012];
	ld.global.u64 	%rd20746, [%rd36016];
	ld.global.u64 	%rd20747, [%rd36018];
	ld.global.u64 	%rd20748, [%rd36019];
	ld.global.u64 	%rd20749, [%rd36020];
	// begin inline asm
	add.cc.u64 %rd20745, %rd20745, %rd35997;
	addc.cc.u64 %rd20746, %rd20746, %rd35998;
	addc.cc.u64 %rd20747, %rd20747, %rd35999;
	addc.cc.u64 %rd20748, %rd20748, %rd36000;
	addc.cc.u64 %rd20749, %rd20749, %rd36001;
	addc.u64 %rd19202, %rd19202, %rd36002;
	
	// end inline asm
	st.global.u64 	[%rd36012], %rd20745;
	st.global.u64 	[%rd36016], %rd20746;
	st.global.u64 	[%rd36018], %rd20747;
	st.global.u64 	[%rd36019], %rd20748;
	st.global.u64 	[%rd36020], %rd20749;
	st.global.u64 	[%rd36021], %rd19202;
	ld.global.u64 	%rd20763, [%rd36012];
	ld.global.u64 	%rd20764, [%rd36016];
	ld.global.u64 	%rd20765, [%rd36018];
	ld.global.u64 	%rd20766, [%rd36019];
	ld.global.u64 	%rd20767, [%rd36020];
	// begin inline asm
	add.cc.u64 %rd20763, %rd20763, %rd35997;
	addc.cc.u64 %rd20764, %rd20764, %rd35998;
	addc.cc.u64 %rd20765, %rd20765, %rd35999;
	addc.cc.u64 %rd20766, %rd20766, %rd36000;
	addc.cc.u64 %rd20767, %rd20767, %rd36001;
	addc.u64 %rd19202, %rd19202, %rd36002;
	
	// end inline asm
	st.global.u64 	[%rd36012], %rd20763;
	st.global.u64 	[%rd36016], %rd20764;
	st.global.u64 	[%rd36018], %rd20765;
	st.global.u64 	[%rd36019], %rd20766;
	st.global.u64 	[%rd36020], %rd20767;
	st.global.u64 	[%rd36021], %rd19202;
	ld.global.u64 	%rd20781, [%rd36012];
	ld.global.u64 	%rd20782, [%rd36016];
	ld.global.u64 	%rd20783, [%rd36018];
	ld.global.u64 	%rd20784, [%rd36019];
	ld.global.u64 	%rd20785, [%rd36020];
	// begin inline asm
	add.cc.u64 %rd20781, %rd20781, %rd35997;
	addc.cc.u64 %rd20782, %rd20782, %rd35998;
	addc.cc.u64 %rd20783, %rd20783, %rd35999;
	addc.cc.u64 %rd20784, %rd20784, %rd36000;
	addc.cc.u64 %rd20785, %rd20785, %rd36001;
	addc.u64 %rd19202, %rd19202, %rd36002;
	
	// end inline asm
	st.global.u64 	[%rd36012], %rd20781;
	st.global.u64 	[%rd36016], %rd20782;
	st.global.u64 	[%rd36018], %rd20783;
	st.global.u64 	[%rd36019], %rd20784;
	st.global.u64 	[%rd36020], %rd20785;
	st.global.u64 	[%rd36021], %rd19202;
	ld.global.u64 	%rd20799, [%rd36012];
	ld.global.u64 	%rd20800, [%rd36016];
	ld.global.u64 	%rd20801, [%rd36018];
	ld.global.u64 	%rd20802, [%rd36019];
	ld.global.u64 	%rd20803, [%rd36020];
	// begin inline asm
	add.cc.u64 %rd20799, %rd20799, %rd35997;
	addc.cc.u64 %rd20800, %rd20800, %rd35998;
	addc.cc.u64 %rd20801, %rd20801, %rd35999;
	addc.cc.u64 %rd20802, %rd20802, %rd36000;
	addc.cc.u64 %rd20803, %rd20803, %rd36001;
	addc.u64 %rd19202, %rd19202, %rd36002;
	
	// end inline asm
	st.global.u64 	[%rd36012], %rd20799;
	st.global.u64 	[%rd36016], %rd20800;
	st.global.u64 	[%rd36018], %rd20801;
	st.global.u64 	[%rd36019], %rd20802;
	st.global.u64 	[%rd36020], %rd20803;
	st.global.u64 	[%rd36021], %rd19202;
	ld.global.u64 	%rd20817, [%rd36012];
	ld.global.u64 	%rd20818, [%rd36016];
	ld.global.u64 	%rd20819, [%rd36018];
	ld.global.u64 	%rd20820, [%rd36019];
	ld.global.u64 	%rd20821, [%rd36020];
	// begin inline asm
	add.cc.u64 %rd20817, %rd20817, %rd35997;
	addc.cc.u64 %rd20818, %rd20818, %rd35998;
	addc.cc.u64 %rd20819, %rd20819, %rd35999;
	addc.cc.u64 %rd20820, %rd20820, %rd36000;
	addc.cc.u64 %rd20821, %rd20821, %rd36001;
	addc.u64 %rd19202, %rd19202, %rd36002;
	
	// end inline asm
	st.global.u64 	[%rd36012], %rd20817;
	st.global.u64 	[%rd36016], %rd20818;
	st.global.u64 	[%rd36018], %rd20819;
	st.global.u64 	[%rd36019], %rd20820;
	st.global.u64 	[%rd36020], %rd20821;
	st.global.u64 	[%rd36021], %rd19202;
	ld.global.u64 	%rd20835, [%rd36012];
	ld.global.u64 	%rd20836, [%rd36016];
	ld.global.u64 	%rd20837, [%rd36018];
	ld.global.u64 	%rd20838, [%rd36019];
	ld.global.u64 	%rd20839, [%rd36020];
	// begin inline asm
	add.cc.u64 %rd20835, %rd20835, %rd35997;
	addc.cc.u64 %rd20836, %rd20836, %rd35998;
	addc.cc.u64 %rd20837, %rd20837, %rd35999;
	addc.cc.u64 %rd20838, %rd20838, %rd36000;
	addc.cc.u64 %rd20839, %rd20839, %rd36001;
	addc.u64 %rd19202, %rd19202, %rd36002;
	
	// end inline asm
	st.global.u64 	[%rd36012], %rd20835;
	st.global.u64 	[%rd36016], %rd20836;
	st.global.u64 	[%rd36018], %rd20837;
	st.global.u64 	[%rd36019], %rd20838;
	st.global.u64 	[%rd36020], %rd20839;
	st.global.u64 	[%rd36021], %rd19202;
	ld.global.u64 	%rd20853, [%rd36012];
	ld.global.u64 	%rd20854, [%rd36016];
	ld.global.u64 	%rd20855, [%rd36018];
	ld.global.u64 	%rd20856, [%rd36019];
	ld.global.u64 	%rd20857, [%rd36020];
	// begin inline asm
	add.cc.u64 %rd20853, %rd20853, %rd35997;
	addc.cc.u64 %rd20854, %rd20854, %rd35998;
	addc.cc.u64 %rd20855, %rd20855, %rd35999;
	addc.cc.u64 %rd20856, %rd20856, %rd36000;
	addc.cc.u64 %rd20857, %rd20857, %rd36001;
	addc.u64 %rd19202, %rd19202, %rd36002;
	
	// end inline asm
	st.global.u64 	[%rd36012], %rd20853;
	st.global.u64 	[%rd36016], %rd20854;
	st.global.u64 	[%rd36018], %rd20855;
	st.global.u64 	[%rd36019], %rd20856;
	st.global.u64 	[%rd36020], %rd20857;
	st.global.u64 	[%rd36021], %rd19202;
	ld.global.u64 	%rd20871, [%rd36012];
	ld.global.u64 	%rd20872, [%rd36016];
	ld.global.u64 	%rd20873, [%rd36018];
	ld.global.u64 	%rd20874, [%rd36019];
	ld.global.u64 	%rd20875, [%rd36020];
	// begin inline asm
	add.cc.u64 %rd20871, %rd20871, %rd35997;
	addc.cc.u64 %rd20872, %rd20872, %rd35998;
	addc.cc.u64 %rd20873, %rd20873, %rd35999;
	addc.cc.u64 %rd20874, %rd20874, %rd36000;
	addc.cc.u64 %rd20875, %rd20875, %rd36001;
	addc.u64 %rd19202, %rd19202, %rd36002;
	
	// end inline asm
	st.global.u64 	[%rd36012], %rd20871;
	st.global.u64 	[%rd36016], %rd20872;
	st.global.u64 	[%rd36018], %rd20873;
	st.global.u64 	[%rd36019], %rd20874;
	st.global.u64 	[%rd36020], %rd20875;
	st.global.u64 	[%rd36021], %rd19202;
	ld.global.u64 	%rd20889, [%rd36012];
	ld.global.u64 	%rd20890, [%rd36016];
	ld.global.u64 	%rd20891, [%rd36018];
	ld.global.u64 	%rd20892, [%rd36019];
	ld.global.u64 	%rd20893, [%rd36020];
	// begin inline asm
	add.cc.u64 %rd20889, %rd20889, %rd35997;
	addc.cc.u64 %rd20890, %rd20890, %rd35998;
	addc.cc.u64 %rd20891, %rd20891, %rd35999;
	addc.cc.u64 %rd20892, %rd20892, %rd36000;
	addc.cc.u64 %rd20893, %rd20893, %rd36001;
	addc.u64 %rd19202, %rd19202, %rd36002;
	
	// end inline asm
	st.global.u64 	[%rd36012], %rd20889;
	st.global.u64 	[%rd36016], %rd20890;
	st.global.u64 	[%rd36018], %rd20891;
	st.global.u64 	[%rd36019], %rd20892;
	st.global.u64 	[%rd36020], %rd20893;
	st.global.u64 	[%rd36021], %rd19202;
	ld.global.u64 	%rd20907, [%rd36012];
	ld.global.u64 	%rd20908, [%rd36016];
	ld.global.u64 	%rd20909, [%rd36018];
	ld.global.u64 	%rd20910, [%rd36019];
	ld.global.u64 	%rd20911, [%rd36020];
	// begin inline asm
	add.cc.u64 %rd20907, %rd20907, %rd35997;
	addc.cc.u64 %rd20908, %rd20908, %rd35998;
	addc.cc.u64 %rd20909, %rd20909, %rd35999;
	addc.cc.u64 %rd20910, %rd20910, %rd36000;
	addc.cc.u64 %rd20911, %rd20911, %rd36001;
	addc.u64 %rd19202, %rd19202, %rd36002;
	
	// end inline asm
	st.global.u64 	[%rd36012], %rd20907;
	st.global.u64 	[%rd36016], %rd20908;
	st.global.u64 	[%rd36018], %rd20909;
	st.global.u64 	[%rd36019], %rd20910;
	st.global.u64 	[%rd36020], %rd20911;
	st.global.u64 	[%rd36021], %rd19202;
	ld.global.u64 	%rd20925, [%rd36012];
	ld.global.u64 	%rd20926, [%rd36016];
	ld.global.u64 	%rd20927, [%rd36018];
	ld.global.u64 	%rd20928, [%rd36019];
	ld.global.u64 	%rd20929, [%rd36020];
	// begin inline asm
	add.cc.u64 %rd20925, %rd20925, %rd35997;
	addc.cc.u64 %rd20926, %rd20926, %rd35998;
	addc.cc.u64 %rd20927, %rd20927, %rd35999;
	addc.cc.u64 %rd20928, %rd20928, %rd36000;
	addc.cc.u64 %rd20929, %rd20929, %rd36001;
	addc.u64 %rd19202, %rd19202, %rd36002;
	
	// end inline asm
	st.global.u64 	[%rd36012], %rd20925;
	st.global.u64 	[%rd36016], %rd20926;
	st.global.u64 	[%rd36018], %rd20927;
	st.global.u64 	[%rd36019], %rd20928;
	st.global.u64 	[%rd36020], %rd20929;
	st.global.u64 	[%rd36021], %rd19202;
	ld.global.u64 	%rd20943, [%rd36012];
	ld.global.u64 	%rd20944, [%rd36016];
	ld.global.u64 	%rd20945, [%rd36018];
	ld.global.u64 	%rd20946, [%rd36019];
	ld.global.u64 	%rd20947, [%rd36020];
	// begin inline asm
	add.cc.u64 %rd20943, %rd20943, %rd35997;
	addc.cc.u64 %rd20944, %rd20944, %rd35998;
	addc.cc.u64 %rd20945, %rd20945, %rd35999;
	addc.cc.u64 %rd20946, %rd20946, %rd36000;
	addc.cc.u64 %rd20947, %rd20947, %rd36001;
	addc.u64 %rd19202, %rd19202, %rd36002;
	
	// end inline asm
	st.global.u64 	[%rd36012], %rd20943;
	st.global.u64 	[%rd36016], %rd20944;
	st.global.u64 	[%rd36018], %rd20945;
	st.global.u64 	[%rd36019], %rd20946;
	st.global.u64 	[%rd36020], %rd20947;
	st.global.u64 	[%rd36021], %rd19202;
	ld.global.u64 	%rd20961, [%rd36012];
	ld.global.u64 	%rd20962, [%rd36016];
	ld.global.u64 	%rd20963, [%rd36018];
	ld.global.u64 	%rd20964, [%rd36019];
	ld.global.u64 	%rd20965, [%rd36020];
	// begin inline asm
	add.cc.u64 %rd20961, %rd20961, %rd35997;
	addc.cc.u64 %rd20962, %rd20962, %rd35998;
	addc.cc.u64 %rd20963, %rd20963, %rd35999;
	addc.cc.u64 %rd20964, %rd20964, %rd36000;
	addc.cc.u64 %rd20965, %rd20965, %rd36001;
	addc.u64 %rd19202, %rd19202, %rd36002;
	
	// end inline asm
	st.global.u64 	[%rd36012], %rd20961;
	st.global.u64 	[%rd36016], %rd20962;
	st.global.u64 	[%rd36018], %rd20963;
	st.global.u64 	[%rd36019], %rd20964;
	st.global.u64 	[%rd36020], %rd20965;
	st.global.u64 	[%rd36021], %rd19202;
	ld.global.u64 	%rd20979, [%rd36012];
	ld.global.u64 	%rd20980, [%rd36016];
	ld.global.u64 	%rd20981, [%rd36018];
	ld.global.u64 	%rd20982, [%rd36019];
	ld.global.u64 	%rd20983, [%rd36020];
	// begin inline asm
	add.cc.u64 %rd20979, %rd20979, %rd35997;
	addc.cc.u64 %rd20980, %rd20980, %rd35998;
	addc.cc.u64 %rd20981, %rd20981, %rd35999;
	addc.cc.u64 %rd20982, %rd20982, %rd36000;
	addc.cc.u64 %rd20983, %rd20983, %rd36001;
	addc.u64 %rd19202, %rd19202, %rd36002;
	
	// end inline asm
	st.global.u64 	[%rd36012], %rd20979;
	st.global.u64 	[%rd36016], %rd20980;
	st.global.u64 	[%rd36018], %rd20981;
	st.global.u64 	[%rd36019], %rd20982;
	st.global.u64 	[%rd36020], %rd20983;
	st.global.u64 	[%rd36021], %rd19202;
	ld.global.u64 	%rd20997, [%rd36012];
	ld.global.u64 	%rd20998, [%rd36016];
	ld.global.u64 	%rd20999, [%rd36018];
	ld.global.u64 	%rd21000, [%rd36019];
	ld.global.u64 	%rd21001, [%rd36020];
	// begin inline asm
	add.cc.u64 %rd20997, %rd20997, %rd35997;
	addc.cc.u64 %rd20998, %rd20998, %rd35998;
	addc.cc.u64 %rd20999, %rd20999, %rd35999;
	addc.cc.u64 %rd21000, %rd21000, %rd36000;
	addc.cc.u64 %rd21001, %rd21001, %rd36001;
	addc.u64 %rd19202, %rd19202, %rd36002;
	
	// end inline asm
	st.global.u64 	[%rd36012], %rd20997;
	st.global.u64 	[%rd36016], %rd20998;
	st.global.u64 	[%rd36018], %rd20999;
	st.global.u64 	[%rd36019], %rd21000;
	st.global.u64 	[%rd36020], %rd21001;
	st.global.u64 	[%rd36021], %rd19202;
	ld.global.u64 	%rd21015, [%rd36012];
	ld.global.u64 	%rd21016, [%rd36016];
	ld.global.u64 	%rd21017, [%rd36018];
	ld.global.u64 	%rd21018, [%rd36019];
	ld.global.u64 	%rd21019, [%rd36020];
	// begin inline asm
	add.cc.u64 %rd21015, %rd21015, %rd35997;
	addc.cc.u64 %rd21016, %rd21016, %rd35998;
	addc.cc.u64 %rd21017, %rd21017, %rd35999;
	addc.cc.u64 %rd21018, %rd21018, %rd36000;
	addc.cc.u64 %rd21019, %rd21019, %rd36001;
	addc.u64 %rd19202, %rd19202, %rd36002;
	
	// end inline asm
	st.global.u64 	[%rd36012], %rd21015;
	st.global.u64 	[%rd36016], %rd21016;
	st.global.u64 	[%rd36018], %rd21017;
	st.global.u64 	[%rd36019], %rd21018;
	st.global.u64 	[%rd36020], %rd21019;
	st.global.u64 	[%rd36021], %rd19202;
	ld.global.u64 	%rd21033, [%rd36012];
	ld.global.u64 	%rd21034, [%rd36016];
	ld.global.u64 	%rd21035, [%rd36018];
	ld.global.u64 	%rd21036, [%rd36019];
	ld.global.u64 	%rd21037, [%rd36020];
	// begin inline asm
	add.cc.u64 %rd21033, %rd21033, %rd35997;
	addc.cc.u64 %rd21034, %rd21034, %rd35998;
	addc.cc.u64 %rd21035, %rd21035, %rd35999;
	addc.cc.u64 %rd21036, %rd21036, %rd36000;
	addc.cc.u64 %rd21037, %rd21037, %rd36001;
	addc.u64 %rd19202, %rd19202, %rd36002;
	
	// end inline asm
	st.global.u64 	[%rd36012], %rd21033;
	st.global.u64 	[%rd36016], %rd21034;
	st.global.u64 	[%rd36018], %rd21035;
	st.global.u64 	[%rd36019], %rd21036;
	st.global.u64 	[%rd36020], %rd21037;
	st.global.u64 	[%rd36021], %rd19202;
	ld.global.u64 	%rd21051, [%rd36012];
	ld.global.u64 	%rd21052, [%rd36016];
	ld.global.u64 	%rd21053, [%rd36018];
	ld.global.u64 	%rd21054, [%rd36019];
	ld.global.u64 	%rd21055, [%rd36020];
	// begin inline asm
	add.cc.u64 %rd21051, %rd21051, %rd35997;
	addc.cc.u64 %rd21052, %rd21052, %rd35998;
	addc.cc.u64 %rd21053, %rd21053, %rd35999;
	addc.cc.u64 %rd21054, %rd21054, %rd36000;
	addc.cc.u64 %rd21055, %rd21055, %rd36001;
	addc.u64 %rd19202, %rd19202, %rd36002;
	
	// end inline asm
	st.global.u64 	[%rd36012], %rd21051;
	st.global.u64 	[%rd36016], %rd21052;
	st.global.u64 	[%rd36018], %rd21053;
	st.global.u64 	[%rd36019], %rd21054;
	st.global.u64 	[%rd36020], %rd21055;
	st.global.u64 	[%rd36021], %rd19202;
	ld.global.u64 	%rd21069, [%rd36012];
	ld.global.u64 	%rd21070, [%rd36016];
	ld.global.u64 	%rd21071, [%rd36018];
	ld.global.u64 	%rd21072, [%rd36019];
	ld.global.u64 	%rd21073, [%rd36020];
	// begin inline asm
	add.cc.u64 %rd21069, %rd21069, %rd35997;
	addc.cc.u64 %rd21070, %rd21070, %rd35998;
	addc.cc.u64 %rd21071, %rd21071, %rd35999;
	addc.cc.u64 %rd21072, %rd21072, %rd36000;
	addc.cc.u64 %rd21073, %rd21073, %rd36001;
	addc.u64 %rd19202, %rd19202, %rd36002;
	
	// end inline asm
	st.global.u64 	[%rd36012], %rd21069;
	st.global.u64 	[%rd36016], %rd21070;
	st.global.u64 	[%rd36018], %rd21071;
	st.global.u64 	[%rd36019], %rd21072;
	st.global.u64 	[%rd36020], %rd21073;
	st.global.u64 	[%rd36021], %rd19202;
	ld.global.u64 	%rd21087, [%rd36012];
	ld.global.u64 	%rd21088, [%rd36016];
	ld.global.u64 	%rd21089, [%rd36018];
	ld.global.u64 	%rd21090, [%rd36019];
	ld.global.u64 	%rd21091, [%rd36020];
	// begin inline asm
	add.cc.u64 %rd21087, %rd21087, %rd35997;
	addc.cc.u64 %rd21088, %rd21088, %rd35998;
	addc.cc.u64 %rd21089, %rd21089, %rd35999;
	addc.cc.u64 %rd21090, %rd21090, %rd36000;
	addc.cc.u64 %rd21091, %rd21091, %rd36001;
	addc.u64 %rd19202, %rd19202, %rd36002;
	
	// end inline asm
	st.global.u64 	[%rd36012], %rd21087;
	st.global.u64 	[%rd36016], %rd21088;
	st.global.u64 	[%rd36018], %rd21089;
	st.global.u64 	[%rd36019], %rd21090;
	st.global.u64 	[%rd36020], %rd21091;
	st.global.u64 	[%rd36021], %rd19202;
	ld.global.u64 	%rd21105, [%rd36012];
	ld.global.u64 	%rd21106, [%rd36016];
	ld.global.u64 	%rd21107, [%rd36018];
	ld.global.u64 	%rd21108, [%rd36019];
	ld.global.u64 	%rd21109, [%rd36020];
	// begin inline asm
	add.cc.u64 %rd21105, %rd21105, %rd35997;
	addc.cc.u64 %rd21106, %rd21106, %rd35998;
	addc.cc.u64 %rd21107, %rd21107, %rd35999;
	addc.cc.u64 %rd21108, %rd21108, %rd36000;
	addc.cc.u64 %rd21109, %rd21109, %rd36001;
	addc.u64 %rd19202, %rd19202, %rd36002;
	
	// end inline asm
	st.global.u64 	[%rd36012], %rd21105;
	st.global.u64 	[%rd36016], %rd21106;
	st.global.u64 	[%rd36018], %rd21107;
	st.global.u64 	[%rd36019], %rd21108;
	st.global.u64 	[%rd36020], %rd21109;
	st.global.u64 	[%rd36021], %rd19202;
	ld.global.u64 	%rd21123, [%rd36012];
	ld.global.u64 	%rd21124, [%rd36016];
	ld.global.u64 	%rd21125, [%rd36018];
	ld.global.u64 	%rd21126, [%rd36019];
	ld.global.u64 	%rd21127, [%rd36020];
	// begin inline asm
	add.cc.u64 %rd21123, %rd21123, %rd35997;
	addc.cc.u64 %rd21124, %rd21124, %rd35998;
	addc.cc.u64 %rd21125, %rd21125, %rd35999;
	addc.cc.u64 %rd21126, %rd21126, %rd36000;
	addc.cc.u64 %rd21127, %rd21127, %rd36001;
	addc.u64 %rd19202, %rd19202, %rd36002;
	
	// end inline asm
	st.global.u64 	[%rd36012], %rd21123;
	st.global.u64 	[%rd36016], %rd21124;
	st.global.u64 	[%rd36018], %rd21125;
	st.global.u64 	[%rd36019], %rd21126;
	st.global.u64 	[%rd36020], %rd21127;
	st.global.u64 	[%rd36021], %rd19202;
	ld.global.u64 	%rd21141, [%rd36012];
	ld.global.u64 	%rd21142, [%rd36016];
	ld.global.u64 	%rd21143, [%rd36018];
	ld.global.u64 	%rd21144, [%rd36019];
	ld.global.u64 	%rd21145, [%rd36020];
	// begin inline asm
	add.cc.u64 %rd21141, %rd21141, %rd35997;
	addc.cc.u64 %rd21142, %rd21142, %rd35998;
	addc.cc.u64 %rd21143, %rd21143, %rd35999;
	addc.cc.u64 %rd21144, %rd21144, %rd36000;
	addc.cc.u64 %rd21145, %rd21145, %rd36001;
	addc.u64 %rd19202, %rd19202, %rd36002;
	
	// end inline asm
	st.global.u64 	[%rd36012], %rd21141;
	st.global.u64 	[%rd36016], %rd21142;
	st.global.u64 	[%rd36018], %rd21143;
	st.global.u64 	[%rd36019], %rd21144;
	st.global.u64 	[%rd36020], %rd21145;
	st.global.u64 	[%rd36021], %rd19202;
	ld.global.u64 	%rd21159, [%rd36012];
	ld.global.u64 	%rd21160, [%rd36016];
	ld.global.u64 	%rd21161, [%rd36018];
	ld.global.u64 	%rd21162, [%rd36019];
	ld.global.u64 	%rd21163, [%rd36020];
	// begin inline asm
	add.cc.u64 %rd21159, %rd21159, %rd35997;
	addc.cc.u64 %rd21160, %rd21160, %rd35998;
	addc.cc.u64 %rd21161, %rd21161, %rd35999;
	addc.cc.u64 %rd21162, %rd21162, %rd36000;
	addc.cc.u64 %rd21163, %rd21163, %rd36001;
	addc.u64 %rd19202, %rd19202, %rd36002;
	
	// end inline asm
	st.global.u64 	[%rd36012], %rd21159;
	st.global.u64 	[%rd36016], %rd21160;
	st.global.u64 	[%rd36018], %rd21161;
	st.global.u64 	[%rd36019], %rd21162;
	st.global.u64 	[%rd36020], %rd21163;
	st.global.u64 	[%rd36021], %rd19202;
	ld.global.u64 	%rd21177, [%rd36012];
	ld.global.u64 	%rd21178, [%rd36016];
	ld.global.u64 	%rd21179, [%rd36018];
	ld.global.u64 	%rd21180, [%rd36019];
	ld.global.u64 	%rd21181, [%rd36020];
	// begin inline asm
	add.cc.u64 %rd21177, %rd21177, %rd35997;
	addc.cc.u64 %rd21178, %rd21178, %rd35998;
	addc.cc.u64 %rd21179, %rd21179, %rd35999;
	addc.cc.u64 %rd21180, %rd21180, %rd36000;
	addc.cc.u64 %rd21181, %rd21181, %rd36001;
	addc.u64 %rd19202, %rd19202, %rd36002;
	
	// end inline asm
	st.global.u64 	[%rd36012], %rd21177;
	st.global.u64 	[%rd36016], %rd21178;
	st.global.u64 	[%rd36018], %rd21179;
	st.global.u64 	[%rd36019], %rd21180;
	st.global.u64 	[%rd36020], %rd21181;
	st.global.u64 	[%rd36021], %rd19202;
	ld.global.u64 	%rd21195, [%rd36012];
	ld.global.u64 	%rd21196, [%rd36016];
	ld.global.u64 	%rd21197, [%rd36018];
	ld.global.u64 	%rd21198, [%rd36019];
	ld.global.u64 	%rd21199, [%rd36020];
	// begin inline asm
	add.cc.u64 %rd21195, %rd21195, %rd35997;
	addc.cc.u64 %rd21196, %rd21196, %rd35998;
	addc.cc.u64 %rd21197, %rd21197, %rd35999;
	addc.cc.u64 %rd21198, %rd21198, %rd36000;
	addc.cc.u64 %rd21199, %rd21199, %rd36001;
	addc.u64 %rd19202, %rd19202, %rd36002;
	
	// end inline asm
	st.global.u64 	[%rd36012], %rd21195;
	st.global.u64 	[%rd36016], %rd21196;
	st.global.u64 	[%rd36018], %rd21197;
	st.global.u64 	[%rd36019], %rd21198;
	st.global.u64 	[%rd36020], %rd21199;
	st.global.u64 	[%rd36021], %rd19202;
	ld.global.u64 	%rd21213, [%rd36012];
	ld.global.u64 	%rd21214, [%rd36016];
	ld.global.u64 	%rd21215, [%rd36018];
	ld.global.u64 	%rd21216, [%rd36019];
	ld.global.u64 	%rd21217, [%rd36020];
	// begin inline asm
	add.cc.u64 %rd21213, %rd21213, %rd35997;
	addc.cc.u64 %rd21214, %rd21214, %rd35998;
	addc.cc.u64 %rd21215, %rd21215, %rd35999;
	addc.cc.u64 %rd21216, %rd21216, %rd36000;
	addc.cc.u64 %rd21217, %rd21217, %rd36001;
	addc.u64 %rd19202, %rd19202, %rd36002;
	
	// end inline asm
	st.global.u64 	[%rd36012], %rd21213;
	st.global.u64 	[%rd36016], %rd21214;
	st.global.u64 	[%rd36018], %rd21215;
	st.global.u64 	[%rd36019], %rd21216;
	st.global.u64 	[%rd36020], %rd21217;
	st.global.u64 	[%rd36021], %rd19202;
	ld.global.u64 	%rd21231, [%rd36012];
	ld.global.u64 	%rd21232, [%rd36016];
	ld.global.u64 	%rd21233, [%rd36018];
	ld.global.u64 	%rd21234, [%rd36019];
	ld.global.u64 	%rd21235, [%rd36020];
	// begin inline asm
	add.cc.u64 %rd21231, %rd21231, %rd35997;
	addc.cc.u64 %rd21232, %rd21232, %rd35998;
	addc.cc.u64 %rd21233, %rd21233, %rd35999;
	addc.cc.u64 %rd21234, %rd21234, %rd36000;
	addc.cc.u64 %rd21235, %rd21235, %rd36001;
	addc.u64 %rd19202, %rd19202, %rd36002;
	
	// end inline asm
	st.global.u64 	[%rd36012], %rd21231;
	st.global.u64 	[%rd36016], %rd21232;
	st.global.u64 	[%rd36018], %rd21233;
	st.global.u64 	[%rd36019], %rd21234;
	st.global.u64 	[%rd36020], %rd21235;
	st.global.u64 	[%rd36021], %rd19202;
	ld.global.u64 	%rd21249, [%rd36012];
	ld.global.u64 	%rd21250, [%rd36016];
	ld.global.u64 	%rd21251, [%rd36018];
	ld.global.u64 	%rd21252, [%rd36019];
	ld.global.u64 	%rd21253, [%rd36020];
	// begin inline asm
	add.cc.u64 %rd21249, %rd21249, %rd35997;
	addc.cc.u64 %rd21250, %rd21250, %rd35998;
	addc.cc.u64 %rd21251, %rd21251, %rd35999;
	addc.cc.u64 %rd21252, %rd21252, %rd36000;
	addc.cc.u64 %rd21253, %rd21253, %rd36001;
	addc.u64 %rd19202, %rd19202, %rd36002;
	
	// end inline asm
	st.global.u64 	[%rd36012], %rd21249;
	st.global.u64 	[%rd36016], %rd21250;
	st.global.u64 	[%rd36018], %rd21251;
	st.global.u64 	[%rd36019], %rd21252;
	st.global.u64 	[%rd36020], %rd21253;
	st.global.u64 	[%rd36021], %rd19202;
	ld.global.u64 	%rd21267, [%rd36012];
	ld.global.u64 	%rd21268, [%rd36016];
	ld.global.u64 	%rd21269, [%rd36018];
	ld.global.u64 	%rd21270, [%rd36019];
	ld.global.u64 	%rd21271, [%rd36020];
	// begin inline asm
	add.cc.u64 %rd21267, %rd21267, %rd35997;
	addc.cc.u64 %rd21268, %rd21268, %rd35998;
	addc.cc.u64 %rd21269, %rd21269, %rd35999;
	addc.cc.u64 %rd21270, %rd21270, %rd36000;
	addc.cc.u64 %rd21271, %rd21271, %rd36001;
	addc.u64 %rd19202, %rd19202, %rd36002;
	
	// end inline asm
	st.global.u64 	[%rd36012], %rd21267;
	st.global.u64 	[%rd36016], %rd21268;
	st.global.u64 	[%rd36018], %rd21269;
	st.global.u64 	[%rd36019], %rd21270;
	st.global.u64 	[%rd36020], %rd21271;
	st.global.u64 	[%rd36021], %rd19202;
	ld.global.u64 	%rd21285, [%rd36012];
	ld.global.u64 	%rd21286, [%rd36016];
	ld.global.u64 	%rd21287, [%rd36018];
	ld.global.u64 	%rd21288, [%rd36019];
	ld.global.u64 	%rd21289, [%rd36020];
	// begin inline asm
	add.cc.u64 %rd21285, %rd21285, %rd35997;
	addc.cc.u64 %rd21286, %rd21286, %rd35998;
	addc.cc.u64 %rd21287, %rd21287, %rd35999;
	addc.cc.u64 %rd21288, %rd21288, %rd36000;
	addc.cc.u64 %rd21289, %rd21289, %rd36001;
	addc.u64 %rd19202, %rd19202, %rd36002;
	
	// end inline asm
	st.global.u64 	[%rd36012], %rd21285;
	st.global.u64 	[%rd36016], %rd21286;
	st.global.u64 	[%rd36018], %rd21287;
	st.global.u64 	[%rd36019], %rd21288;
	st.global.u64 	[%rd36020], %rd21289;
	st.global.u64 	[%rd36021], %rd19202;
	ld.global.u64 	%rd21303, [%rd36012];
	ld.global.u64 	%rd21304, [%rd36016];
	ld.global.u64 	%rd21305, [%rd36018];
	ld.global.u64 	%rd21306, [%rd36019];
	ld.global.u64 	%rd21307, [%rd36020];
	// begin inline asm
	add.cc.u64 %rd21303, %rd21303, %rd35997;
	addc.cc.u64 %rd21304, %rd21304, %rd35998;
	addc.cc.u64 %rd21305, %rd21305, %rd35999;
	addc.cc.u64 %rd21306, %rd21306, %rd36000;
	addc.cc.u64 %rd21307, %rd21307, %rd36001;
	addc.u64 %rd19202, %rd19202, %rd36002;
	
	// end inline asm
	st.global.u64 	[%rd36012], %rd21303;
	st.global.u64 	[%rd36016], %rd21304;
	st.global.u64 	[%rd36018], %rd21305;
	st.global.u64 	[%rd36019], %rd21306;
	st.global.u64 	[%rd36020], %rd21307;
	st.global.u64 	[%rd36021], %rd19202;
	ld.global.u64 	%rd21321, [%rd36012];
	ld.global.u64 	%rd21322, [%rd36016];
	ld.global.u64 	%rd21323, [%rd36018];
	ld.global.u64 	%rd21324, [%rd36019];
	ld.global.u64 	%rd21325, [%rd36020];
	// begin inline asm
	add.cc.u64 %rd21321, %rd21321, %rd35997;
	addc.cc.u64 %rd21322, %rd21322, %rd35998;
	addc.cc.u64 %rd21323, %rd21323, %rd35999;
	addc.cc.u64 %rd21324, %rd21324, %rd36000;
	addc.cc.u64 %rd21325, %rd21325, %rd36001;
	addc.u64 %rd19202, %rd19202, %rd36002;
	
	// end inline asm
	st.global.u64 	[%rd36012], %rd21321;
	st.global.u64 	[%rd36016], %rd21322;
	st.global.u64 	[%rd36018], %rd21323;
	st.global.u64 	[%rd36019], %rd21324;
	st.global.u64 	[%rd36020], %rd21325;
	st.global.u64 	[%rd36021], %rd19202;
	ld.global.u64 	%rd21339, [%rd36012];
	ld.global.u64 	%rd21340, [%rd36016];
	ld.global.u64 	%rd21341, [%rd36018];
	ld.global.u64 	%rd21342, [%rd36019];
	ld.global.u64 	%rd21343, [%rd36020];
	// begin inline asm
	add.cc.u64 %rd21339, %rd21339, %rd35997;
	addc.cc.u64 %rd21340, %rd21340, %rd35998;
	addc.cc.u64 %rd21341, %rd21341, %rd35999;
	addc.cc.u64 %rd21342, %rd21342, %rd36000;
	addc.cc.u64 %rd21343, %rd21343, %rd36001;
	addc.u64 %rd19202, %rd19202, %rd36002;
	
	// end inline asm
	st.global.u64 	[%rd36012], %rd21339;
	st.global.u64 	[%rd36016], %rd21340;
	st.global.u64 	[%rd36018], %rd21341;
	st.global.u64 	[%rd36019], %rd21342;
	st.global.u64 	[%rd36020], %rd21343;
	st.global.u64 	[%rd36021], %rd19202;
	ld.global.u64 	%rd21357, [%rd36012];
	ld.global.u64 	%rd21358, [%rd36016];
	ld.global.u64 	%rd21359, [%rd36018];
	ld.global.u64 	%rd21360, [%rd36019];
	ld.global.u64 	%rd21361, [%rd36020];
	// begin inline asm
	add.cc.u64 %rd21357, %rd21357, %rd35997;
	addc.cc.u64 %rd21358, %rd21358, %rd35998;
	addc.cc.u64 %rd21359, %rd21359, %rd35999;
	addc.cc.u64 %rd21360, %rd21360, %rd36000;
	addc.cc.u64 %rd21361, %rd21361, %rd36001;
	addc.u64 %rd19202, %rd19202, %rd36002;
	
	// end inline asm
	st.global.u64 	[%rd36012], %rd21357;
	st.global.u64 	[%rd36016], %rd21358;
	st.global.u64 	[%rd36018], %rd21359;
	st.global.u64 	[%rd36019], %rd21360;
	st.global.u64 	[%rd36020], %rd21361;
	st.global.u64 	[%rd36021], %rd19202;
	ld.global.u64 	%rd21375, [%rd36012];
	ld.global.u64 	%rd21376, [%rd36016];
	ld.global.u64 	%rd21377, [%rd36018];
	ld.global.u64 	%rd21378, [%rd36019];
	ld.global.u64 	%rd21379, [%rd36020];
	// begin inline asm
	add.cc.u64 %rd21375, %rd21375, %rd35997;
	addc.cc.u64 %rd21376, %rd21376, %rd35998;
	addc.cc.u64 %rd21377, %rd21377, %rd35999;
	addc.cc.u64 %rd21378, %rd21378, %rd36000;
	addc.cc.u64 %rd21379, %rd21379, %rd36001;
	addc.u64 %rd19202, %rd19202, %rd36002;
	
	// end inline asm
	st.global.u64 	[%rd36012], %rd21375;
	st.global.u64 	[%rd36016], %rd21376;
	st.global.u64 	[%rd36018], %rd21377;
	st.global.u64 	[%rd36019], %rd21378;
	st.global.u64 	[%rd36020], %rd21379;
	st.global.u64 	[%rd36021], %rd19202;
	ld.global.u64 	%rd21393, [%rd36012];
	ld.global.u64 	%rd21394, [%rd36016];
	ld.global.u64 	%rd21395, [%rd36018];
	ld.global.u64 	%rd21396, [%rd36019];
	ld.global.u64 	%rd21397, [%rd36020];
	// begin inline asm
	add.cc.u64 %rd21393, %rd21393, %rd35997;
	addc.cc.u64 %rd21394, %rd21394, %rd35998;
	addc.cc.u64 %rd21395, %rd21395, %rd35999;
	addc.cc.u64 %rd21396, %rd21396, %rd36000;
	addc.cc.u64 %rd21397, %rd21397, %rd36001;
	addc.u64 %rd19202, %rd19202, %rd36002;
	
	// end inline asm
	st.global.u64 	[%rd36012], %rd21393;
	st.global.u64 	[%rd36016], %rd21394;
	st.global.u64 	[%rd36018], %rd21395;
	st.global.u64 	[%rd36019], %rd21396;
	st.global.u64 	[%rd36020], %rd21397;
	st.global.u64 	[%rd36021], %rd19202;
	ld.global.u64 	%rd21411, [%rd36012];
	ld.global.u64 	%rd21412, [%rd36016];
	ld.global.u64 	%rd21413, [%rd36018];
	ld.global.u64 	%rd21414, [%rd36019];
	ld.global.u64 	%rd21415, [%rd36020];
	// begin inline asm
	add.cc.u64 %rd21411, %rd21411, %rd35997;
	addc.cc.u64 %rd21412, %rd21412, %rd35998;
	addc.cc.u64 %rd21413, %rd21413, %rd35999;
	addc.cc.u64 %rd21414, %rd21414, %rd36000;
	addc.cc.u64 %rd21415, %rd21415, %rd36001;
	addc.u64 %rd19202, %rd19202, %rd36002;
	
	// end inline asm
	st.global.u64 	[%rd36012], %rd21411;
	st.global.u64 	[%rd36016], %rd21412;
	st.global.u64 	[%rd36018], %rd21413;
	st.global.u64 	[%rd36019], %rd21414;
	st.global.u64 	[%rd36020], %rd21415;
	st.global.u64 	[%rd36021], %rd19202;
	ld.global.u64 	%rd21429, [%rd36012];
	ld.global.u64 	%rd21430, [%rd36016];
	ld.global.u64 	%rd21431, [%rd36018];
	ld.global.u64 	%rd21432, [%rd36019];
	ld.global.u64 	%rd21433, [%rd36020];
	// begin inline asm
	add.cc.u64 %rd21429, %rd21429, %rd35997;
	addc.cc.u64 %rd21430, %rd21430, %rd35998;
	addc.cc.u64 %rd21431, %rd21431, %rd35999;
	addc.cc.u64 %rd21432, %rd21432, %rd36000;
	addc.cc.u64 %rd21433, %rd21433, %rd36001;
	addc.u64 %rd19202, %rd19202, %rd36002;
	
	// end inline asm
	st.global.u64 	[%rd36012], %rd21429;
	st.global.u64 	[%rd36016], %rd21430;
	st.global.u64 	[%rd36018], %rd21431;
	st.global.u64 	[%rd36019], %rd21432;
	st.global.u64 	[%rd36020], %rd21433;
	st.global.u64 	[%rd36021], %rd19202;
	ld.global.u64 	%rd21447, [%rd36012];
	ld.global.u64 	%rd21448, [%rd36016];
	ld.global.u64 	%rd21449, [%rd36018];
	ld.global.u64 	%rd21450, [%rd36019];
	ld.global.u64 	%rd21451, [%rd36020];
	// begin inline asm
	add.cc.u64 %rd21447, %rd21447, %rd35997;
	addc.cc.u64 %rd21448, %rd21448, %rd35998;
	addc.cc.u64 %rd21449, %rd21449, %rd35999;
	addc.cc.u64 %rd21450, %rd21450, %rd36000;
	addc.cc.u64 %rd21451, %rd21451, %rd36001;
	addc.u64 %rd19202, %rd19202, %rd36002;
	
	// end inline asm
	st.global.u64 	[%rd36012], %rd21447;
	st.global.u64 	[%rd36016], %rd21448;
	st.global.u64 	[%rd36018], %rd21449;
	st.global.u64 	[%rd36019], %rd21450;
	st.global.u64 	[%rd36020], %rd21451;
	st.global.u64 	[%rd36021], %rd19202;
	ld.global.u64 	%rd21465, [%rd36012];
	ld.global.u64 	%rd21466, [%rd36016];
	ld.global.u64 	%rd21467, [%rd36018];
	ld.global.u64 	%rd21468, [%rd36019];
	ld.global.u64 	%rd21469, [%rd36020];
	// begin inline asm
	add.cc.u64 %rd21465, %rd21465, %rd35997;
	addc.cc.u64 %rd21466, %rd21466, %rd35998;
	addc.cc.u64 %rd21467, %rd21467, %rd35999;
	addc.cc.u64 %rd21468, %rd21468, %rd36000;
	addc.cc.u64 %rd21469, %rd21469, %rd36001;
	addc.u64 %rd19202, %rd19202, %rd36002;
	
	// end inline asm
	st.global.u64 	[%rd36012], %rd21465;
	st.global.u64 	[%rd36016], %rd21466;
	st.global.u64 	[%rd36018], %rd21467;
	st.global.u64 	[%rd36019], %rd21468;
	st.global.u64 	[%rd36020], %rd21469;
	st.global.u64 	[%rd36021], %rd19202;
	ld.global.u64 	%rd21483, [%rd36012];
	ld.global.u64 	%rd21484, [%rd36016];
	ld.global.u64 	%rd21485, [%rd36018];
	ld.global.u64 	%rd21486, [%rd36019];
	ld.global.u64 	%rd21487, [%rd36020];
	// begin inline asm
	add.cc.u64 %rd21483, %rd21483, %rd35997;
	addc.cc.u64 %rd21484, %rd21484, %rd35998;
	addc.cc.u64 %rd21485, %rd21485, %rd35999;
	addc.cc.u64 %rd21486, %rd21486, %rd36000;
	addc.cc.u64 %rd21487, %rd21487, %rd36001;
	addc.u64 %rd19202, %rd19202, %rd36002;
	
	// end inline asm
	st.global.u64 	[%rd36012], %rd21483;
	st.global.u64 	[%rd36016], %rd21484;
	st.global.u64 	[%rd36018], %rd21485;
	st.global.u64 	[%rd36019], %rd21486;
	st.global.u64 	[%rd36020], %rd21487;
	st.global.u64 	[%rd36021], %rd19202;
	ld.global.u64 	%rd21501, [%rd36012];
	ld.global.u64 	%rd21502, [%rd36016];
	ld.global.u64 	%rd21503, [%rd36018];
	ld.global.u64 	%rd21504, [%rd36019];
	ld.global.u64 	%rd21505, [%rd36020];
	// begin inline asm
	add.cc.u64 %rd21501, %rd21501, %rd35997;
	addc.cc.u64 %rd21502, %rd21502, %rd35998;
	addc.cc.u64 %rd21503, %rd21503, %rd35999;
	addc.cc.u64 %rd21504, %rd21504, %rd36000;
	addc.cc.u64 %rd21505, %rd21505, %rd36001;
	addc.u64 %rd19202, %rd19202, %rd36002;
	
	// end inline asm
	st.global.u64 	[%rd36012], %rd21501;
	st.global.u64 	[%rd36016], %rd21502;
	st.global.u64 	[%rd36018], %rd21503;
	st.global.u64 	[%rd36019], %rd21504;
	st.global.u64 	[%rd36020], %rd21505;
	st.global.u64 	[%rd36021], %rd19202;
	ld.global.u64 	%rd21519, [%rd36012];
	ld.global.u64 	%rd21520, [%rd36016];
	ld.global.u64 	%rd21521, [%rd36018];
	ld.global.u64 	%rd21522, [%rd36019];
	ld.global.u64 	%rd21523, [%rd36020];
	// begin inline asm
	add.cc.u64 %rd21519, %rd21519, %rd35997;
	addc.cc.u64 %rd21520, %rd21520, %rd35998;
	addc.cc.u64 %rd21521, %rd21521, %rd35999;
	addc.cc.u64 %rd21522, %rd21522, %rd36000;
	addc.cc.u64 %rd21523, %rd21523, %rd36001;
	addc.u64 %rd19202, %rd19202, %rd36002;
	
	// end inline asm
	st.global.u64 	[%rd36012], %rd21519;
	st.global.u64 	[%rd36016], %rd21520;
	st.global.u64 	[%rd36018], %rd21521;
	st.global.u64 	[%rd36019], %rd21522;
	st.global.u64 	[%rd36020], %rd21523;
	st.global.u64 	[%rd36021], %rd19202;
	ld.global.u64 	%rd21537, [%rd36012];
	ld.global.u64 	%rd21538, [%rd36016];
	ld.global.u64 	%rd21539, [%rd36018];
	ld.global.u64 	%rd21540, [%rd36019];
	ld.global.u64 	%rd21541, [%rd36020];
	// begin inline asm
	add.cc.u64 %rd21537, %rd21537, %rd35997;
	addc.cc.u64 %rd21538, %rd21538, %rd35998;
	addc.cc.u64 %rd21539, %rd21539, %rd35999;
	addc.cc.u64 %rd21540, %rd21540, %rd36000;
	addc.cc.u64 %rd21541, %rd21541, %rd36001;
	addc.u64 %rd19202, %rd19202, %rd36002;
	
	// end inline asm
	st.global.u64 	[%rd36012], %rd21537;
	st.global.u64 	[%rd36016], %rd21538;
	st.global.u64 	[%rd36018], %rd21539;
	st.global.u64 	[%rd36019], %rd21540;
	st.global.u64 	[%rd36020], %rd21541;
	st.global.u64 	[%rd36021], %rd19202;
	ld.global.u64 	%rd21555, [%rd36012];
	ld.global.u64 	%rd21556, [%rd36016];
	ld.global.u64 	%rd21557, [%rd36018];
	ld.global.u64 	%rd21558, [%rd36019];
	ld.global.u64 	%rd21559, [%rd36020];
	// begin inline asm
	add.cc.u64 %rd21555, %rd21555, %rd35997;
	addc.cc.u64 %rd21556, %rd21556, %rd35998;
	addc.cc.u64 %rd21557, %rd21557, %rd35999;
	addc.cc.u64 %rd21558, %rd21558, %rd36000;
	addc.cc.u64 %rd21559, %rd21559, %rd36001;
	addc.u64 %rd19202, %rd19202, %rd36002;
	
	// end inline asm
	st.global.u64 	[%rd36012], %rd21555;
	st.global.u64 	[%rd36016], %rd21556;
	st.global.u64 	[%rd36018], %rd21557;
	st.global.u64 	[%rd36019], %rd21558;
	st.global.u64 	[%rd36020], %rd21559;
	st.global.u64 	[%rd36021], %rd19202;
	ld.global.u64 	%rd21573, [%rd36012];
	ld.global.u64 	%rd21574, [%rd36016];
	ld.global.u64 	%rd21575, [%rd36018];
	ld.global.u64 	%rd21576, [%rd36019];
	ld.global.u64 	%rd21577, [%rd36020];
	// begin inline asm
	add.cc.u64 %rd21573, %rd21573, %rd35997;
	addc.cc.u64 %rd21574, %rd21574, %rd35998;
	addc.cc.u64 %rd21575, %rd21575, %rd35999;
	addc.cc.u64 %rd21576, %rd21576, %rd36000;
	addc.cc.u64 %rd21577, %rd21577, %rd36001;
	addc.u64 %rd19202, %rd19202, %rd36002;
	
	// end inline asm
	st.global.u64 	[%rd36012], %rd21573;
	st.global.u64 	[%rd36016], %rd21574;
	st.global.u64 	[%rd36018], %rd21575;
	st.global.u64 	[%rd36019], %rd21576;
	st.global.u64 	[%rd36020], %rd21577;
	st.global.u64 	[%rd36021], %rd19202;
	ld.global.u64 	%rd21591, [%rd36012];
	ld.global.u64 	%rd21592, [%rd36016];
	ld.global.u64 	%rd21593, [%rd36018];
	ld.global.u64 	%rd21594, [%rd36019];
	ld.global.u64 	%rd21595, [%rd36020];
	// begin inline asm
	add.cc.u64 %rd21591, %rd21591, %rd35997;
	addc.cc.u64 %rd21592, %rd21592, %rd35998;
	addc.cc.u64 %rd21593, %rd21593, %rd35999;
	addc.cc.u64 %rd21594, %rd21594, %rd36000;
	addc.cc.u64 %rd21595, %rd21595, %rd36001;
	addc.u64 %rd19202, %rd19202, %rd36002;
	
	// end inline asm
	st.global.u64 	[%rd36012], %rd21591;
	st.global.u64 	[%rd36016], %rd21592;
	st.global.u64 	[%rd36018], %rd21593;
	st.global.u64 	[%rd36019], %rd21594;
	st.global.u64 	[%rd36020], %rd21595;
	st.global.u64 	[%rd36021], %rd19202;
	ld.global.u64 	%rd21609, [%rd36012];
	ld.global.u64 	%rd21610, [%rd36016];
	ld.global.u64 	%rd21611, [%rd36018];
	ld.global.u64 	%rd21612, [%rd36019];
	ld.global.u64 	%rd21613, [%rd36020];
	// begin inline asm
	add.cc.u64 %rd21609, %rd21609, %rd35997;
	addc.cc.u64 %rd21610, %rd21610, %rd35998;
	addc.cc.u64 %rd21611, %rd21611, %rd35999;
	addc.cc.u64 %rd21612, %rd21612, %rd36000;
	addc.cc.u64 %rd21613, %rd21613, %rd36001;
	addc.u64 %rd19202, %rd19202, %rd36002;
	
	// end inline asm
	st.global.u64 	[%rd36012], %rd21609;
	st.global.u64 	[%rd36016], %rd21610;
	st.global.u64 	[%rd36018], %rd21611;
	st.global.u64 	[%rd36019], %rd21612;
	st.global.u64 	[%rd36020], %rd21613;
	st.global.u64 	[%rd36021], %rd19202;
	ld.global.u64 	%rd21627, [%rd36012];
	ld.global.u64 	%rd21628, [%rd36016];
	ld.global.u64 	%rd21629, [%rd36018];
	ld.global.u64 	%rd21630, [%rd36019];
	ld.global.u64 	%rd21631, [%rd36020];
	// begin inline asm
	add.cc.u64 %rd21627, %rd21627, %rd35997;
	addc.cc.u64 %rd21628, %rd21628, %rd35998;
	addc.cc.u64 %rd21629, %rd21629, %rd35999;
	addc.cc.u64 %rd21630, %rd21630, %rd36000;
	addc.cc.u64 %rd21631, %rd21631, %rd36001;
	addc.u64 %rd19202, %rd19202, %rd36002;
	
	// end inline asm
	st.global.u64 	[%rd36012], %rd21627;
	st.global.u64 	[%rd36016], %rd21628;
	st.global.u64 	[%rd36018], %rd21629;
	st.global.u64 	[%rd36019], %rd21630;
	st.global.u64 	[%rd36020], %rd21631;
	st.global.u64 	[%rd36021], %rd19202;
	ld.global.u64 	%rd21645, [%rd36012];
	ld.global.u64 	%rd21646, [%rd36016];
	ld.global.u64 	%rd21647, [%rd36018];
	ld.global.u64 	%rd21648, [%rd36019];
	ld.global.u64 	%rd21649, [%rd36020];
	// begin inline asm
	add.cc.u64 %rd21645, %rd21645, %rd35997;
	addc.cc.u64 %rd21646, %rd21646, %rd35998;
	addc.cc.u64 %rd21647, %rd21647, %rd35999;
	addc.cc.u64 %rd21648, %rd21648, %rd36000;
	addc.cc.u64 %rd21649, %rd21649, %rd36001;
	addc.u64 %rd19202, %rd19202, %rd36002;
	
	// end inline asm
	st.global.u64 	[%rd36012], %rd21645;
	st.global.u64 	[%rd36016], %rd21646;
	st.global.u64 	[%rd36018], %rd21647;
	st.global.u64 	[%rd36019], %rd21648;
	st.global.u64 	[%rd36020], %rd21649;
	st.global.u64 	[%rd36021], %rd19202;
	ld.global.u64 	%rd21663, [%rd36012];
	ld.global.u64 	%rd21664, [%rd36016];
	ld.global.u64 	%rd21665, [%rd36018];
	ld.global.u64 	%rd21666, [%rd36019];
	ld.global.u64 	%rd21667, [%rd36020];
	// begin inline asm
	add.cc.u64 %rd21663, %rd21663, %rd35997;
	addc.cc.u64 %rd21664, %rd21664, %rd35998;
	addc.cc.u64 %rd21665, %rd21665, %rd35999;
	addc.cc.u64 %rd21666, %rd21666, %rd36000;
	addc.cc.u64 %rd21667, %rd21667, %rd36001;
	addc.u64 %rd19202, %rd19202, %rd36002;
	
	// end inline asm
	st.global.u64 	[%rd36012], %rd21663;
	st.global.u64 	[%rd36016], %rd21664;
	st.global.u64 	[%rd36018], %rd21665;
	st.global.u64 	[%rd36019], %rd21666;
	st.global.u64 	[%rd36020], %rd21667;
	st.global.u64 	[%rd36021], %rd19202;
	ld.global.u64 	%rd21681, [%rd36012];
	ld.global.u64 	%rd21682, [%rd36016];
	ld.global.u64 	%rd21683, [%rd36018];
	ld.global.u64 	%rd21684, [%rd36019];
	ld.global.u64 	%rd21685, [%rd36020];
	// begin inline asm
	add.cc.u64 %rd21681, %rd21681, %rd35997;
	addc.cc.u64 %rd21682, %rd21682, %rd35998;
	addc.cc.u64 %rd21683, %rd21683, %rd35999;
	addc.cc.u64 %rd21684, %rd21684, %rd36000;
	addc.cc.u64 %rd21685, %rd21685, %rd36001;
	addc.u64 %rd19202, %rd19202, %rd36002;
	
	// end inline asm
	st.global.u64 	[%rd36012], %rd21681;
	st.global.u64 	[%rd36016], %rd21682;
	st.global.u64 	[%rd36018], %rd21683;
	st.global.u64 	[%rd36019], %rd21684;
	st.global.u64 	[%rd36020], %rd21685;
	st.global.u64 	[%rd36021], %rd19202;
	ld.global.u64 	%rd21699, [%rd36012];
	ld.global.u64 	%rd21700, [%rd36016];
	ld.global.u64 	%rd21701, [%rd36018];
	ld.global.u64 	%rd21702, [%rd36019];
	ld.global.u64 	%rd21703, [%rd36020];
	// begin inline asm
	add.cc.u64 %rd21699, %rd21699, %rd35997;
	addc.cc.u64 %rd21700, %rd21700, %rd35998;
	addc.cc.u64 %rd21701, %rd21701, %rd35999;
	addc.cc.u64 %rd21702, %rd21702, %rd36000;
	addc.cc.u64 %rd21703, %rd21703, %rd36001;
	addc.u64 %rd19202, %rd19202, %rd36002;
	
	// end inline asm
	st.global.u64 	[%rd36012], %rd21699;
	st.global.u64 	[%rd36016], %rd21700;
	st.global.u64 	[%rd36018], %rd21701;
	st.global.u64 	[%rd36019], %rd21702;
	st.global.u64 	[%rd36020], %rd21703;
	st.global.u64 	[%rd36021], %rd19202;
	ld.global.u64 	%rd21717, [%rd36012];
	ld.global.u64 	%rd21718, [%rd36016];
	ld.global.u64 	%rd21719, [%rd36018];
	ld.global.u64 	%rd21720, [%rd36019];
	ld.global.u64 	%rd21721, [%rd36020];
	// begin inline asm
	add.cc.u64 %rd21717, %rd21717, %rd35997;
	addc.cc.u64 %rd21718, %rd21718, %rd35998;
	addc.cc.u64 %rd21719, %rd21719, %rd35999;
	addc.cc.u64 %rd21720, %rd21720, %rd36000;
	addc.cc.u64 %rd21721, %rd21721, %rd36001;
	addc.u64 %rd19202, %rd19202, %rd36002;
	
	// end inline asm
	st.global.u64 	[%rd36012], %rd21717;
	st.global.u64 	[%rd36016], %rd21718;
	st.global.u64 	[%rd36018], %rd21719;
	st.global.u64 	[%rd36019], %rd21720;
	st.global.u64 	[%rd36020], %rd21721;
	st.global.u64 	[%rd36021], %rd19202;
	ld.global.u64 	%rd21735, [%rd36012];
	ld.global.u64 	%rd21736, [%rd36016];
	ld.global.u64 	%rd21737, [%rd36018];
	ld.global.u64 	%rd21738, [%rd36019];
	ld.global.u64 	%rd21739, [%rd36020];
	// begin inline asm
	add.cc.u64 %rd21735, %rd21735, %rd35997;
	addc.cc.u64 %rd21736, %rd21736, %rd35998;
	addc.cc.u64 %rd21737, %rd21737, %rd35999;
	addc.cc.u64 %rd21738, %rd21738, %rd36000;
	addc.cc.u64 %rd21739, %rd21739, %rd36001;
	addc.u64 %rd19202, %rd19202, %rd36002;
	
	// end inline asm
	st.global.u64 	[%rd36012], %rd21735;
	st.global.u64 	[%rd36016], %rd21736;
	st.global.u64 	[%rd36018], %rd21737;
	st.global.u64 	[%rd36019], %rd21738;
	st.global.u64 	[%rd36020], %rd21739;
	st.global.u64 	[%rd36021], %rd19202;
	ld.global.u64 	%rd21753, [%rd36012];
	ld.global.u64 	%rd21754, [%rd36016];
	ld.global.u64 	%rd21755, [%rd36018];
	ld.global.u64 	%rd21756, [%rd36019];
	ld.global.u64 	%rd21757, [%rd36020];
	// begin inline asm
	add.cc.u64 %rd21753, %rd21753, %rd35997;
	addc.cc.u64 %rd21754, %rd21754, %rd35998;
	addc.cc.u64 %rd21755, %rd21755, %rd35999;
	addc.cc.u64 %rd21756, %rd21756, %rd36000;
	addc.cc.u64 %rd21757, %rd21757, %rd36001;
	addc.u64 %rd19202, %rd19202, %rd36002;
	
	// end inline asm
	st.global.u64 	[%rd36012], %rd21753;
	st.global.u64 	[%rd36016], %rd21754;
	st.global.u64 	[%rd36018], %rd21755;
	st.global.u64 	[%rd36019], %rd21756;
	st.global.u64 	[%rd36020], %rd21757;
	st.global.u64 	[%rd36021], %rd19202;
	ld.global.u64 	%rd21771, [%rd36012];
	ld.global.u64 	%rd21772, [%rd36016];
	ld.global.u64 	%rd21773, [%rd36018];
	ld.global.u64 	%rd21774, [%rd36019];
	ld.global.u64 	%rd21775, [%rd36020];
	// begin inline asm
	add.cc.u64 %rd21771, %rd21771, %rd35997;
	addc.cc.u64 %rd21772, %rd21772, %rd35998;
	addc.cc.u64 %rd21773, %rd21773, %rd35999;
	addc.cc.u64 %rd21774, %rd21774, %rd36000;
	addc.cc.u64 %rd21775, %rd21775, %rd36001;
	addc.u64 %rd19202, %rd19202, %rd36002;
	
	// end inline asm
	st.global.u64 	[%rd36012], %rd21771;
	st.global.u64 	[%rd36016], %rd21772;
	st.global.u64 	[%rd36018], %rd21773;
	st.global.u64 	[%rd36019], %rd21774;
	st.global.u64 	[%rd36020], %rd21775;
	st.global.u64 	[%rd36021], %rd19202;
	ld.global.u64 	%rd21789, [%rd36012];
	ld.global.u64 	%rd21790, [%rd36016];
	ld.global.u64 	%rd21791, [%rd36018];
	ld.global.u64 	%rd21792, [%rd36019];
	ld.global.u64 	%rd21793, [%rd36020];
	// begin inline asm
	add.cc.u64 %rd21789, %rd21789, %rd35997;
	addc.cc.u64 %rd21790, %rd21790, %rd35998;
	addc.cc.u64 %rd21791, %rd21791, %rd35999;
	addc.cc.u64 %rd21792, %rd21792, %rd36000;
	addc.cc.u64 %rd21793, %rd21793, %rd36001;
	addc.u64 %rd19202, %rd19202, %rd36002;
	
	// end inline asm
	st.global.u64 	[%rd36012], %rd21789;
	st.global.u64 	[%rd36016], %rd21790;
	st.global.u64 	[%rd36018], %rd21791;
	st.global.u64 	[%rd36019], %rd21792;
	st.global.u64 	[%rd36020], %rd21793;
	st.global.u64 	[%rd36021], %rd19202;
	ld.global.u64 	%rd21807, [%rd36012];
	ld.global.u64 	%rd21808, [%rd36016];
	ld.global.u64 	%rd21809, [%rd36018];
	ld.global.u64 	%rd21810, [%rd36019];
	ld.global.u64 	%rd21811, [%rd36020];
	// begin inline asm
	add.cc.u64 %rd21807, %rd21807, %rd35997;
	addc.cc.u64 %rd21808, %rd21808, %rd35998;
	addc.cc.u64 %rd21809, %rd21809, %rd35999;
	addc.cc.u64 %rd21810, %rd21810, %rd36000;
	addc.cc.u64 %rd21811, %rd21811, %rd36001;
	addc.u64 %rd19202, %rd19202, %rd36002;
	
	// end inline asm
	st.global.u64 	[%rd36012], %rd21807;
	st.global.u64 	[%rd36016], %rd21808;
	st.global.u64 	[%rd36018], %rd21809;
	st.global.u64 	[%rd36019], %rd21810;
	st.global.u64 	[%rd36020], %rd21811;
	st.global.u64 	[%rd36021], %rd19202;
	ld.global.u64 	%rd21825, [%rd36012];
	ld.global.u64 	%rd21826, [%rd36016];
	ld.global.u64 	%rd21827, [%rd36018];
	ld.global.u64 	%rd21828, [%rd36019];
	ld.global.u64 	%rd21829, [%rd36020];
	// begin inline asm
	add.cc.u64 %rd21825, %rd21825, %rd35997;
	addc.cc.u64 %rd21826, %rd21826, %rd35998;
	addc.cc.u64 %rd21827, %rd21827, %rd35999;
	addc.cc.u64 %rd21828, %rd21828, %rd36000;
	addc.cc.u64 %rd21829, %rd21829, %rd36001;
	addc.u64 %rd19202, %rd19202, %rd36002;
	
	// end inline asm
	st.global.u64 	[%rd36012], %rd21825;
	st.global.u64 	[%rd36016], %rd21826;
	st.global.u64 	[%rd36018], %rd21827;
	st.global.u64 	[%rd36019], %rd21828;
	st.global.u64 	[%rd36020], %rd21829;
	st.global.u64 	[%rd36021], %rd19202;
	ld.global.u64 	%rd21843, [%rd36012];
	ld.global.u64 	%rd21844, [%rd36016];
	ld.global.u64 	%rd21845, [%rd36018];
	ld.global.u64 	%rd21846, [%rd36019];
	ld.global.u64 	%rd21847, [%rd36020];
	// begin inline asm
	add.cc.u64 %rd21843, %rd21843, %rd35997;
	addc.cc.u64 %rd21844, %rd21844, %rd35998;
	addc.cc.u64 %rd21845, %rd21845, %rd35999;
	addc.cc.u64 %rd21846, %rd21846, %rd36000;
	addc.cc.u64 %rd21847, %rd21847, %rd36001;
	addc.u64 %rd19202, %rd19202, %rd36002;
	
	// end inline asm
	st.global.u64 	[%rd36012], %rd21843;
	st.global.u64 	[%rd36016], %rd21844;
	st.global.u64 	[%rd36018], %rd21845;
	st.global.u64 	[%rd36019], %rd21846;
	st.global.u64 	[%rd36020], %rd21847;
	st.global.u64 	[%rd36021], %rd19202;
	ld.global.u64 	%rd21861, [%rd36012];
	ld.global.u64 	%rd21862, [%rd36016];
	ld.global.u64 	%rd21863, [%rd36018];
	ld.global.u64 	%rd21864, [%rd36019];
	ld.global.u64 	%rd21865, [%rd36020];
	// begin inline asm
	add.cc.u64 %rd21861, %rd21861, %rd35997;
	addc.cc.u64 %rd21862, %rd21862, %rd35998;
	addc.cc.u64 %rd21863, %rd21863, %rd35999;
	addc.cc.u64 %rd21864, %rd21864, %rd36000;
	addc.cc.u64 %rd21865, %rd21865, %rd36001;
	addc.u64 %rd19202, %rd19202, %rd36002;
	
	// end inline asm
	st.global.u64 	[%rd36012], %rd21861;
	st.global.u64 	[%rd36016], %rd21862;
	st.global.u64 	[%rd36018], %rd21863;
	st.global.u64 	[%rd36019], %rd21864;
	st.global.u64 	[%rd36020], %rd21865;
	st.global.u64 	[%rd36021], %rd19202;
	ld.global.u64 	%rd21879, [%rd36012];
	ld.global.u64 	%rd21880, [%rd36016];
	ld.global.u64 	%rd21881, [%rd36018];
	ld.global.u64 	%rd21882, [%rd36019];
	ld.global.u64 	%rd21883, [%rd36020];
	// begin inline asm
	add.cc.u64 %rd21879, %rd21879, %rd35997;
	addc.cc.u64 %rd21880, %rd21880, %rd35998;
	addc.cc.u64 %rd21881, %rd21881, %rd35999;
	addc.cc.u64 %rd21882, %rd21882, %rd36000;
	addc.cc.u64 %rd21883, %rd21883, %rd36001;
	addc.u64 %rd19202, %rd19202, %rd36002;
	
	// end inline asm
	st.global.u64 	[%rd36012], %rd21879;
	st.global.u64 	[%rd36016], %rd21880;
	st.global.u64 	[%rd36018], %rd21881;
	st.global.u64 	[%rd36019], %rd21882;
	st.global.u64 	[%rd36020], %rd21883;
	st.global.u64 	[%rd36021], %rd19202;
	ld.global.u64 	%rd21897, [%rd36012];
	ld.global.u64 	%rd21898, [%rd36016];
	ld.global.u64 	%rd21899, [%rd36018];
	ld.global.u64 	%rd21900, [%rd36019];
	ld.global.u64 	%rd21901, [%rd36020];
	// begin inline asm
	add.cc.u64 %rd21897, %rd21897, %rd35997;
	addc.cc.u64 %rd21898, %rd21898, %rd35998;
	addc.cc.u64 %rd21899, %rd21899, %rd35999;
	addc.cc.u64 %rd21900, %rd21900, %rd36000;
	addc.cc.u64 %rd21901, %rd21901, %rd36001;
	addc.u64 %rd19202, %rd19202, %rd36002;
	
	// end inline asm
	st.global.u64 	[%rd36012], %rd21897;
	st.global.u64 	[%rd36016], %rd21898;
	st.global.u64 	[%rd36018], %rd21899;
	st.global.u64 	[%rd36019], %rd21900;
	st.global.u64 	[%rd36020], %rd21901;
	st.global.u64 	[%rd36021], %rd19202;
	ld.global.u64 	%rd21915, [%rd36012];
	ld.global.u64 	%rd21916, [%rd36016];
	ld.global.u64 	%rd21917, [%rd36018];
	ld.global.u64 	%rd21918, [%rd36019];
	ld.global.u64 	%rd21919, [%rd36020];
	// begin inline asm
	add.cc.u64 %rd21915, %rd21915, %rd35997;
	addc.cc.u64 %rd21916, %rd21916, %rd35998;
	addc.cc.u64 %rd21917, %rd21917, %rd35999;
	addc.cc.u64 %rd21918, %rd21918, %rd36000;
	addc.cc.u64 %rd21919, %rd21919, %rd36001;
	addc.u64 %rd19202, %rd19202, %rd36002;
	
	// end inline asm
	st.global.u64 	[%rd36012], %rd21915;
	st.global.u64 	[%rd36016], %rd21916;
	st.global.u64 	[%rd36018], %rd21917;
	st.global.u64 	[%rd36019], %rd21918;
	st.global.u64 	[%rd36020], %rd21919;
	st.global.u64 	[%rd36021], %rd19202;
	ld.global.u64 	%rd21933, [%rd36012];
	ld.global.u64 	%rd21934, [%rd36016];
	ld.global.u64 	%rd21935, [%rd36018];
	ld.global.u64 	%rd21936, [%rd36019];
	ld.global.u64 	%rd21937, [%rd36020];
	// begin inline asm
	add.cc.u64 %rd21933, %rd21933, %rd35997;
	addc.cc.u64 %rd21934, %rd21934, %rd35998;
	addc.cc.u64 %rd21935, %rd21935, %rd35999;
	addc.cc.u64 %rd21936, %rd21936, %rd36000;
	addc.cc.u64 %rd21937, %rd21937, %rd36001;
	addc.u64 %rd19202, %rd19202, %rd36002;
	
	// end inline asm
	st.global.u64 	[%rd36012], %rd21933;
	st.global.u64 	[%rd36016], %rd21934;
	st.global.u64 	[%rd36018], %rd21935;
	st.global.u64 	[%rd36019], %rd21936;
	st.global.u64 	[%rd36020], %rd21937;
	st.global.u64 	[%rd36021], %rd19202;
	ld.global.u64 	%rd21951, [%rd36012];
	ld.global.u64 	%rd21952, [%rd36016];
	ld.global.u64 	%rd21953, [%rd36018];
	ld.global.u64 	%rd21954, [%rd36019];
	ld.global.u64 	%rd21955, [%rd36020];
	// begin inline asm
	add.cc.u64 %rd21951, %rd21951, %rd35997;
	addc.cc.u64 %rd21952, %rd21952, %rd35998;
	addc.cc.u64 %rd21953, %rd21953, %rd35999;
	addc.cc.u64 %rd21954, %rd21954, %rd36000;
	addc.cc.u64 %rd21955, %rd21955, %rd36001;
	addc.u64 %rd19202, %rd19202, %rd36002;
	
	// end inline asm
	st.global.u64 	[%rd36012], %rd21951;
	st.global.u64 	[%rd36016], %rd21952;
	st.global.u64 	[%rd36018], %rd21953;
	st.global.u64 	[%rd36019], %rd21954;
	st.global.u64 	[%rd36020], %rd21955;
	st.global.u64 	[%rd36021], %rd19202;
	ld.global.u64 	%rd21969, [%rd36012];
	ld.global.u64 	%rd21970, [%rd36016];
	ld.global.u64 	%rd21971, [%rd36018];
	ld.global.u64 	%rd21972, [%rd36019];
	ld.global.u64 	%rd21973, [%rd36020];
	// begin inline asm
	add.cc.u64 %rd21969, %rd21969, %rd35997;
	addc.cc.u64 %rd21970, %rd21970, %rd35998;
	addc.cc.u64 %rd21971, %rd21971, %rd35999;
	addc.cc.u64 %rd21972, %rd21972, %rd36000;
	addc.cc.u64 %rd21973, %rd21973, %rd36001;
	addc.u64 %rd19202, %rd19202, %rd36002;
	
	// end inline asm
	st.global.u64 	[%rd36012], %rd21969;
	st.global.u64 	[%rd36016], %rd21970;
	st.global.u64 	[%rd36018], %rd21971;
	st.global.u64 	[%rd36019], %rd21972;
	st.global.u64 	[%rd36020], %rd21973;
	st.global.u64 	[%rd36021], %rd19202;
	ld.global.u64 	%rd21987, [%rd36012];
	ld.global.u64 	%rd21988, [%rd36016];
	ld.global.u64 	%rd21989, [%rd36018];
	ld.global.u64 	%rd21990, [%rd36019];
	ld.global.u64 	%rd21991, [%rd36020];
	// begin inline asm
	add.cc.u64 %rd21987, %rd21987, %rd35997;
	addc.cc.u64 %rd21988, %rd21988, %rd35998;
	addc.cc.u64 %rd21989, %rd21989, %rd35999;
	addc.cc.u64 %rd21990, %rd21990, %rd36000;
	addc.cc.u64 %rd21991, %rd21991, %rd36001;
	addc.u64 %rd19202, %rd19202, %rd36002;
	
	// end inline asm
	st.global.u64 	[%rd36012], %rd21987;
	st.global.u64 	[%rd36016], %rd21988;
	st.global.u64 	[%rd36018], %rd21989;
	st.global.u64 	[%rd36019], %rd21990;
	st.global.u64 	[%rd36020], %rd21991;
	st.global.u64 	[%rd36021], %rd19202;
	ld.global.u64 	%rd22005, [%rd36012];
	ld.global.u64 	%rd22006, [%rd36016];
	ld.global.u64 	%rd22007, [%rd36018];
	ld.global.u64 	%rd22008, [%rd36019];
	ld.global.u64 	%rd22009, [%rd36020];
	// begin inline asm
	add.cc.u64 %rd22005, %rd22005, %rd35997;
	addc.cc.u64 %rd22006, %rd22006, %rd35998;
	addc.cc.u64 %rd22007, %rd22007, %rd35999;
	addc.cc.u64 %rd22008, %rd22008, %rd36000;
	addc.cc.u64 %rd22009, %rd22009, %rd36001;
	addc.u64 %rd19202, %rd19202, %rd36002;
	
	// end inline asm
	st.global.u64 	[%rd36012], %rd22005;
	st.global.u64 	[%rd36016], %rd22006;
	st.global.u64 	[%rd36018], %rd22007;
	st.global.u64 	[%rd36019], %rd22008;
	st.global.u64 	[%rd36020], %rd22009;
	st.global.u64 	[%rd36021], %rd19202;
	ld.global.u64 	%rd22023, [%rd36012];
	ld.global.u64 	%rd22024, [%rd36016];
	ld.global.u64 	%rd22025, [%rd36018];
	ld.global.u64 	%rd22026, [%rd36019];
	ld.global.u64 	%rd22027, [%rd36020];
	// begin inline asm
	add.cc.u64 %rd22023, %rd22023, %rd35997;
	addc.cc.u64 %rd22024, %rd22024, %rd35998;
	addc.cc.u64 %rd22025, %rd22025, %rd35999;
	addc.cc.u64 %rd22026, %rd22026, %rd36000;
	addc.cc.u64 %rd22027, %rd22027, %rd36001;
	addc.u64 %rd19202, %rd19202, %rd36002;
	
	// end inline asm
	st.global.u64 	[%rd36012], %rd22023;
	st.global.u64 	[%rd36016], %rd22024;
	st.global.u64 	[%rd36018], %rd22025;
	st.global.u64 	[%rd36019], %rd22026;
	st.global.u64 	[%rd36020], %rd22027;
	st.global.u64 	[%rd36021], %rd19202;
	ld.global.u64 	%rd22041, [%rd36012];
	ld.global.u64 	%rd22042, [%rd36016];
	ld.global.u64 	%rd22043, [%rd36018];
	ld.global.u64 	%rd22044, [%rd36019];
	ld.global.u64 	%rd22045, [%rd36020];
	// begin inline asm
	add.cc.u64 %rd22041, %rd22041, %rd35997;
	addc.cc.u64 %rd22042, %rd22042, %rd35998;
	addc.cc.u64 %rd22043, %rd22043, %rd35999;
	addc.cc.u64 %rd22044, %rd22044, %rd36000;
	addc.cc.u64 %rd22045, %rd22045, %rd36001;
	addc.u64 %rd19202, %rd19202, %rd36002;
	
	// end inline asm
	st.global.u64 	[%rd36012], %rd22041;
	st.global.u64 	[%rd36016], %rd22042;
	st.global.u64 	[%rd36018], %rd22043;
	st.global.u64 	[%rd36019], %rd22044;
	st.global.u64 	[%rd36020], %rd22045;
	st.global.u64 	[%rd36021], %rd19202;
	ld.global.u64 	%rd22059, [%rd36012];
	ld.global.u64 	%rd22060, [%rd36016];
	ld.global.u64 	%rd22061, [%rd36018];
	ld.global.u64 	%rd22062, [%rd36019];
	ld.global.u64 	%rd22063, [%rd36020];
	// begin inline asm
	add.cc.u64 %rd22059, %rd22059, %rd35997;
	addc.cc.u64 %rd22060, %rd22060, %rd35998;
	addc.cc.u64 %rd22061, %rd22061, %rd35999;
	addc.cc.u64 %rd22062, %rd22062, %rd36000;
	addc.cc.u64 %rd22063, %rd22063, %rd36001;
	addc.u64 %rd19202, %rd19202, %rd36002;
	
	// end inline asm
	st.global.u64 	[%rd36012], %rd22059;
	st.global.u64 	[%rd36016], %rd22060;
	st.global.u64 	[%rd36018], %rd22061;
	st.global.u64 	[%rd36019], %rd22062;
	st.global.u64 	[%rd36020], %rd22063;
	st.global.u64 	[%rd36021], %rd19202;
	ld.global.u64 	%rd22077, [%rd36012];
	ld.global.u64 	%rd22078, [%rd36016];
	ld.global.u64 	%rd22079, [%rd36018];
	ld.global.u64 	%rd22080, [%rd36019];
	ld.global.u64 	%rd22081, [%rd36020];
	// begin inline asm
	add.cc.u64 %rd22077, %rd22077, %rd35997;
	addc.cc.u64 %rd22078, %rd22078, %rd35998;
	addc.cc.u64 %rd22079, %rd22079, %rd35999;
	addc.cc.u64 %rd22080, %rd22080, %rd36000;
	addc.cc.u64 %rd22081, %rd22081, %rd36001;
	addc.u64 %rd19202, %rd19202, %rd36002;
	
	// end inline asm
	st.global.u64 	[%rd36012], %rd22077;
	st.global.u64 	[%rd36016], %rd22078;
	st.global.u64 	[%rd36018], %rd22079;
	st.global.u64 	[%rd36019], %rd22080;
	st.global.u64 	[%rd36020], %rd22081;
	st.global.u64 	[%rd36021], %rd19202;
	ld.global.u64 	%rd22095, [%rd36012];
	ld.global.u64 	%rd22096, [%rd36016];
	ld.global.u64 	%rd22097, [%rd36018];
	ld.global.u64 	%rd22098, [%rd36019];
	ld.global.u64 	%rd22099, [%rd36020];
	// begin inline asm
	add.cc.u64 %rd22095, %rd22095, %rd35997;
	addc.cc.u64 %rd22096, %rd22096, %rd35998;
	addc.cc.u64 %rd22097, %rd22097, %rd35999;
	addc.cc.u64 %rd22098, %rd22098, %rd36000;
	addc.cc.u64 %rd22099, %rd22099, %rd36001;
	addc.u64 %rd19202, %rd19202, %rd36002;
	
	// end inline asm
	st.global.u64 	[%rd36012], %rd22095;
	st.global.u64 	[%rd36016], %rd22096;
	st.global.u64 	[%rd36018], %rd22097;
	st.global.u64 	[%rd36019], %rd22098;
	st.global.u64 	[%rd36020], %rd22099;
	st.global.u64 	[%rd36021], %rd19202;
	ld.global.u64 	%rd22113, [%rd36012];
	ld.global.u64 	%rd22114, [%rd36016];
	ld.global.u64 	%rd22115, [%rd36018];
	ld.global.u64 	%rd22116, [%rd36019];
	ld.global.u64 	%rd22117, [%rd36020];
	// begin inline asm
	add.cc.u64 %rd22113, %rd22113, %rd35997;
	addc.cc.u64 %rd22114, %rd22114, %rd35998;
	addc.cc.u64 %rd22115, %rd22115, %rd35999;
	addc.cc.u64 %rd22116, %rd22116, %rd36000;
	addc.cc.u64 %rd22117, %rd22117, %rd36001;
	addc.u64 %rd19202, %rd19202, %rd36002;
	
	// end inline asm
	st.global.u64 	[%rd36012], %rd22113;
	st.global.u64 	[%rd36016], %rd22114;
	st.global.u64 	[%rd36018], %rd22115;
	st.global.u64 	[%rd36019], %rd22116;
	st.global.u64 	[%rd36020], %rd22117;
	st.global.u64 	[%rd36021], %rd19202;
	ld.global.u64 	%rd22131, [%rd36012];
	ld.global.u64 	%rd22132, [%rd36016];
	ld.global.u64 	%rd22133, [%rd36018];
	ld.global.u64 	%rd22134, [%rd36019];
	ld.global.u64 	%rd22135, [%rd36020];
	// begin inline asm
	add.cc.u64 %rd22131, %rd22131, %rd35997;
	addc.cc.u64 %rd22132, %rd22132, %rd35998;
	addc.cc.u64 %rd22133, %rd22133, %rd35999;
	addc.cc.u64 %rd22134, %rd22134, %rd36000;
	addc.cc.u64 %rd22135, %rd22135, %rd36001;
	addc.u64 %rd19202, %rd19202, %rd36002;
	
	// end inline asm
	st.global.u64 	[%rd36012], %rd22131;
	st.global.u64 	[%rd36016], %rd22132;
	st.global.u64 	[%rd36018], %rd22133;
	st.global.u64 	[%rd36019], %rd22134;
	st.global.u64 	[%rd36020], %rd22135;
	st.global.u64 	[%rd36021], %rd19202;
	ld.global.u64 	%rd22149, [%rd36012];
	ld.global.u64 	%rd22150, [%rd36016];
	ld.global.u64 	%rd22151, [%rd36018];
	ld.global.u64 	%rd22152, [%rd36019];
	ld.global.u64 	%rd22153, [%rd36020];
	// begin inline asm
	add.cc.u64 %rd22149, %rd22149, %rd35997;
	addc.cc.u64 %rd22150, %rd22150, %rd35998;
	addc.cc.u64 %rd22151, %rd22151, %rd35999;
	addc.cc.u64 %rd22152, %rd22152, %rd36000;
	addc.cc.u64 %rd22153, %rd22153, %rd36001;
	addc.u64 %rd19202, %rd19202, %rd36002;
	
	// end inline asm
	st.global.u64 	[%rd36012], %rd22149;
	st.global.u64 	[%rd36016], %rd22150;
	st.global.u64 	[%rd36018], %rd22151;
	st.global.u64 	[%rd36019], %rd22152;
	st.global.u64 	[%rd36020], %rd22153;
	st.global.u64 	[%rd36021], %rd19202;
	ld.global.u64 	%rd22167, [%rd36012];
	ld.global.u64 	%rd22168, [%rd36016];
	ld.global.u64 	%rd22169, [%rd36018];
	ld.global.u64 	%rd22170, [%rd36019];
	ld.global.u64 	%rd22171, [%rd36020];
	// begin inline asm
	add.cc.u64 %rd22167, %rd22167, %rd35997;
	addc.cc.u64 %rd22168, %rd22168, %rd35998;
	addc.cc.u64 %rd22169, %rd22169, %rd35999;
	addc.cc.u64 %rd22170, %rd22170, %rd36000;
	addc.cc.u64 %rd22171, %rd22171, %rd36001;
	addc.u64 %rd19202, %rd19202, %rd36002;
	
	// end inline asm
	st.global.u64 	[%rd36012], %rd22167;
	st.global.u64 	[%rd36016], %rd22168;
	st.global.u64 	[%rd36018], %rd22169;
	st.global.u64 	[%rd36019], %rd22170;
	st.global.u64 	[%rd36020], %rd22171;
	st.global.u64 	[%rd36021], %rd19202;
	ld.global.u64 	%rd22185, [%rd36012];
	ld.global.u64 	%rd22186, [%rd36016];
	ld.global.u64 	%rd22187, [%rd36018];
	ld.global.u64 	%rd22188, [%rd36019];
	ld.global.u64 	%rd22189, [%rd36020];
	// begin inline asm
	add.cc.u64 %rd22185, %rd22185, %rd35997;
	addc.cc.u64 %rd22186, %rd22186, %rd35998;
	addc.cc.u64 %rd22187, %rd22187, %rd35999;
	addc.cc.u64 %rd22188, %rd22188, %rd36000;
	addc.cc.u64 %rd22189, %rd22189, %rd36001;
	addc.u64 %rd19202, %rd19202, %rd36002;
	
	// end inline asm
	st.global.u64 	[%rd36012], %rd22185;
	st.global.u64 	[%rd36016], %rd22186;
	st.global.u64 	[%rd36018], %rd22187;
	st.global.u64 	[%rd36019], %rd22188;
	st.global.u64 	[%rd36020], %rd22189;
	st.global.u64 	[%rd36021], %rd19202;
	ld.global.u64 	%rd22203, [%rd36012];
	ld.global.u64 	%rd22204, [%rd36016];
	ld.global.u64 	%rd22205, [%rd36018];
	ld.global.u64 	%rd22206, [%rd36019];
	ld.global.u64 	%rd22207, [%rd36020];
	// begin inline asm
	add.cc.u64 %rd22203, %rd22203, %rd35997;
	addc.cc.u64 %rd22204, %rd22204, %rd35998;
	addc.cc.u64 %rd22205, %rd22205, %rd35999;
	addc.cc.u64 %rd22206, %rd22206, %rd36000;
	addc.cc.u64 %rd22207, %rd22207, %rd36001;
	addc.u64 %rd19202, %rd19202, %rd36002;
	
	// end inline asm
	st.global.u64 	[%rd36012], %rd22203;
	st.global.u64 	[%rd36016], %rd22204;
	st.global.u64 	[%rd36018], %rd22205;
	st.global.u64 	[%rd36019], %rd22206;
	st.global.u64 	[%rd36020], %rd22207;
	st.global.u64 	[%rd36021], %rd19202;
	ld.global.u64 	%rd22221, [%rd36012];
	ld.global.u64 	%rd22222, [%rd36016];
	ld.global.u64 	%rd22223, [%rd36018];
	ld.global.u64 	%rd22224, [%rd36019];
	ld.global.u64 	%rd22225, [%rd36020];
	// begin inline asm
	add.cc.u64 %rd22221, %rd22221, %rd35997;
	addc.cc.u64 %rd22222, %rd22222, %rd35998;
	addc.cc.u64 %rd22223, %rd22223, %rd35999;
	addc.cc.u64 %rd22224, %rd22224, %rd36000;
	addc.cc.u64 %rd22225, %rd22225, %rd36001;
	addc.u64 %rd19202, %rd19202, %rd36002;
	
	// end inline asm
	st.global.u64 	[%rd36012], %rd22221;
	st.global.u64 	[%rd36016], %rd22222;
	st.global.u64 	[%rd36018], %rd22223;
	st.global.u64 	[%rd36019], %rd22224;
	st.global.u64 	[%rd36020], %rd22225;
	st.global.u64 	[%rd36021], %rd19202;
	ld.global.u64 	%rd22239, [%rd36012];
	ld.global.u64 	%rd22240, [%rd36016];
	ld.global.u64 	%rd22241, [%rd36018];
	ld.global.u64 	%rd22242, [%rd36019];
	ld.global.u64 	%rd22243, [%rd36020];
	// begin inline asm
	add.cc.u64 %rd22239, %rd22239, %rd35997;
	addc.cc.u64 %rd22240, %rd22240, %rd35998;
	addc.cc.u64 %rd22241, %rd22241, %rd35999;
	addc.cc.u64 %rd22242, %rd22242, %rd36000;
	addc.cc.u64 %rd22243, %rd22243, %rd36001;
	addc.u64 %rd19202, %rd19202, %rd36002;
	
	// end inline asm
	st.global.u64 	[%rd36012], %rd22239;
	st.global.u64 	[%rd36016], %rd22240;
	st.global.u64 	[%rd36018], %rd22241;
	st.global.u64 	[%rd36019], %rd22242;
	st.global.u64 	[%rd36020], %rd22243;
	st.global.u64 	[%rd36021], %rd19202;
	ld.global.u64 	%rd22257, [%rd36012];
	ld.global.u64 	%rd22258, [%rd36016];
	ld.global.u64 	%rd22259, [%rd36018];
	ld.global.u64 	%rd22260, [%rd36019];
	ld.global.u64 	%rd22261, [%rd36020];
	// begin inline asm
	add.cc.u64 %rd22257, %rd22257, %rd35997;
	addc.cc.u64 %rd22258, %rd22258, %rd35998;
	addc.cc.u64 %rd22259, %rd22259, %rd35999;
	addc.cc.u64 %rd22260, %rd22260, %rd36000;
	addc.cc.u64 %rd22261, %rd22261, %rd36001;
	addc.u64 %rd19202, %rd19202, %rd36002;
	
	// end inline asm
	st.global.u64 	[%rd36012], %rd22257;
	st.global.u64 	[%rd36016], %rd22258;
	st.global.u64 	[%rd36018], %rd22259;
	st.global.u64 	[%rd36019], %rd22260;
	st.global.u64 	[%rd36020], %rd22261;
	st.global.u64 	[%rd36021], %rd19202;
	ld.global.u64 	%rd22275, [%rd36012];
	ld.global.u64 	%rd22276, [%rd36016];
	ld.global.u64 	%rd22277, [%rd36018];
	ld.global.u64 	%rd22278, [%rd36019];
	ld.global.u64 	%rd22279, [%rd36020];
	// begin inline asm
	add.cc.u64 %rd22275, %rd22275, %rd35997;
	addc.cc.u64 %rd22276, %rd22276, %rd35998;
	addc.cc.u64 %rd22277, %rd22277, %rd35999;
	addc.cc.u64 %rd22278, %rd22278, %rd36000;
	addc.cc.u64 %rd22279, %rd22279, %rd36001;
	addc.u64 %rd19202, %rd19202, %rd36002;
	
	// end inline asm
	st.global.u64 	[%rd36012], %rd22275;
	st.global.u64 	[%rd36016], %rd22276;
	st.global.u64 	[%rd36018], %rd22277;
	st.global.u64 	[%rd36019], %rd22278;
	st.global.u64 	[%rd36020], %rd22279;
	st.global.u64 	[%rd36021], %rd19202;
	ld.global.u64 	%rd22293, [%rd36012];
	ld.global.u64 	%rd22294, [%rd36016];
	ld.global.u64 	%rd22295, [%rd36018];
	ld.global.u64 	%rd22296, [%rd36019];
	ld.global.u64 	%rd22297, [%rd36020];
	// begin inline asm
	add.cc.u64 %rd22293, %rd22293, %rd35997;
	addc.cc.u64 %rd22294, %rd22294, %rd35998;
	addc.cc.u64 %rd22295, %rd22295, %rd35999;
	addc.cc.u64 %rd22296, %rd22296, %rd36000;
	addc.cc.u64 %rd22297, %rd22297, %rd36001;
	addc.u64 %rd19202, %rd19202, %rd36002;
	
	// end inline asm
	st.global.u64 	[%rd36012], %rd22293;
	st.global.u64 	[%rd36016], %rd22294;
	st.global.u64 	[%rd36018], %rd22295;
	st.global.u64 	[%rd36019], %rd22296;
	st.global.u64 	[%rd36020], %rd22297;
	st.global.u64 	[%rd36021], %rd19202;
	ld.global.u64 	%rd22311, [%rd36012];
	ld.global.u64 	%rd22312, [%rd36016];
	ld.global.u64 	%rd22313, [%rd36018];
	ld.global.u64 	%rd22314, [%rd36019];
	ld.global.u64 	%rd22315, [%rd36020];
	// begin inline asm
	add.cc.u64 %rd22311, %rd22311, %rd35997;
	addc.cc.u64 %rd22312, %rd22312, %rd35998;
	addc.cc.u64 %rd22313, %rd22313, %rd35999;
	addc.cc.u64 %rd22314, %rd22314, %rd36000;
	addc.cc.u64 %rd22315, %rd22315, %rd36001;
	addc.u64 %rd19202, %rd19202, %rd36002;
	
	// end inline asm
	st.global.u64 	[%rd36012], %rd22311;
	st.global.u64 	[%rd36016], %rd22312;
	st.global.u64 	[%rd36018], %rd22313;
	st.global.u64 	[%rd36019], %rd22314;
	st.global.u64 	[%rd36020], %rd22315;
	st.global.u64 	[%rd36021], %rd19202;
	ld.global.u64 	%rd22329, [%rd36012];
	ld.global.u64 	%rd22330, [%rd36016];
	ld.global.u64 	%rd22331, [%rd36018];
	ld.global.u64 	%rd22332, [%rd36019];
	ld.global.u64 	%rd22333, [%rd36020];
	// begin inline asm
	add.cc.u64 %rd22329, %rd22329, %rd35997;
	addc.cc.u64 %rd22330, %rd22330, %rd35998;
	addc.cc.u64 %rd22331, %rd22331, %rd35999;
	addc.cc.u64 %rd22332, %rd22332, %rd36000;
	addc.cc.u64 %rd22333, %rd22333, %rd36001;
	addc.u64 %rd19202, %rd19202, %rd36002;
	
	// end inline asm
	st.global.u64 	[%rd36012], %rd22329;
	st.global.u64 	[%rd36016], %rd22330;
	st.global.u64 	[%rd36018], %rd22331;
	st.global.u64 	[%rd36019], %rd22332;
	st.global.u64 	[%rd36020], %rd22333;
	st.global.u64 	[%rd36021], %rd19202;
	ld.global.u64 	%rd22347, [%rd36012];
	ld.global.u64 	%rd22348, [%rd36016];
	ld.global.u64 	%rd22349, [%rd36018];
	ld.global.u64 	%rd22350, [%rd36019];
	ld.global.u64 	%rd22351, [%rd36020];
	// begin inline asm
	add.cc.u64 %rd22347, %rd22347, %rd35997;
	addc.cc.u64 %rd22348, %rd22348, %rd35998;
	addc.cc.u64 %rd22349, %rd22349, %rd35999;
	addc.cc.u64 %rd22350, %rd22350, %rd36000;
	addc.cc.u64 %rd22351, %rd22351, %rd36001;
	addc.u64 %rd19202, %rd19202, %rd36002;
	
	// end inline asm
	st.global.u64 	[%rd36012], %rd22347;
	st.global.u64 	[%rd36016], %rd22348;
	st.global.u64 	[%rd36018], %rd22349;
	st.global.u64 	[%rd36019], %rd22350;
	st.global.u64 	[%rd36020], %rd22351;
	st.global.u64 	[%rd36021], %rd19202;
	ld.global.u64 	%rd22365, [%rd36012];
	ld.global.u64 	%rd22366, [%rd36016];
	ld.global.u64 	%rd22367, [%rd36018];
	ld.global.u64 	%rd22368, [%rd36019];
	ld.global.u64 	%rd22369, [%rd36020];
	// begin inline asm
	add.cc.u64 %rd22365, %rd22365, %rd35997;
	addc.cc.u64 %rd22366, %rd22366, %rd35998;
	addc.cc.u64 %rd22367, %rd22367, %rd35999;
	addc.cc.u64 %rd22368, %rd22368, %rd36000;
	addc.cc.u64 %rd22369, %rd22369, %rd36001;
	addc.u64 %rd19202, %rd19202, %rd36002;
	
	// end inline asm
	st.global.u64 	[%rd36012], %rd22365;
	st.global.u64 	[%rd36016], %rd22366;
	st.global.u64 	[%rd36018], %rd22367;
	st.global.u64 	[%rd36019], %rd22368;
	st.global.u64 	[%rd36020], %rd22369;
	st.global.u64 	[%rd36021], %rd19202;
	ld.global.u64 	%rd22383, [%rd36012];
	ld.global.u64 	%rd22384, [%rd36016];
	ld.global.u64 	%rd22385, [%rd36018];
	ld.global.u64 	%rd22386, [%rd36019];
	ld.global.u64 	%rd22387, [%rd36020];
	// begin inline asm
	add.cc.u64 %rd22383, %rd22383, %rd35997;
	addc.cc.u64 %rd22384, %rd22384, %rd35998;
	addc.cc.u64 %rd22385, %rd22385, %rd35999;
	addc.cc.u64 %rd22386, %rd22386, %rd36000;
	addc.cc.u64 %rd22387, %rd22387, %rd36001;
	addc.u64 %rd19202, %rd19202, %rd36002;
	
	// end inline asm
	st.global.u64 	[%rd36012], %rd22383;
	st.global.u64 	[%rd36016], %rd22384;
	st.global.u64 	[%rd36018], %rd22385;
	st.global.u64 	[%rd36019], %rd22386;
	st.global.u64 	[%rd36020], %rd22387;
	st.global.u64 	[%rd36021], %rd19202;
	ld.global.u64 	%rd22401, [%rd36012];
	ld.global.u64 	%rd22402, [%rd36016];
	ld.global.u64 	%rd22403, [%rd36018];
	ld.global.u64 	%rd22404, [%rd36019];
	ld.global.u64 	%rd22405, [%rd36020];
	// begin inline asm
	add.cc.u64 %rd22401, %rd22401, %rd35997;
	addc.cc.u64 %rd22402, %rd22402, %rd35998;
	addc.cc.u64 %rd22403, %rd22403, %rd35999;
	addc.cc.u64 %rd22404, %rd22404, %rd36000;
	addc.cc.u64 %rd22405, %rd22405, %rd36001;
	addc.u64 %rd19202, %rd19202, %rd36002;
	
	// end inline asm
	st.global.u64 	[%rd36012], %rd22401;
	st.global.u64 	[%rd36016], %rd22402;
	st.global.u64 	[%rd36018], %rd22403;
	st.global.u64 	[%rd36019], %rd22404;
	st.global.u64 	[%rd36020], %rd22405;
	st.global.u64 	[%rd36021], %rd19202;
	ld.global.u64 	%rd22419, [%rd36012];
	ld.global.u64 	%rd22420, [%rd36016];
	ld.global.u64 	%rd22421, [%rd36018];
	ld.global.u64 	%rd22422, [%rd36019];
	ld.global.u64 	%rd22423, [%rd36020];
	// begin inline asm
	add.cc.u64 %rd22419, %rd22419, %rd35997;
	addc.cc.u64 %rd22420, %rd22420, %rd35998;
	addc.cc.u64 %rd22421, %rd22421, %rd35999;
	addc.cc.u64 %rd22422, %rd22422, %rd36000;
	addc.cc.u64 %rd22423, %rd22423, %rd36001;
	addc.u64 %rd19202, %rd19202, %rd36002;
	
	// end inline asm
	st.global.u64 	[%rd36012], %rd22419;
	st.global.u64 	[%rd36016], %rd22420;
	st.global.u64 	[%rd36018], %rd22421;
	st.global.u64 	[%rd36019], %rd22422;
	st.global.u64 	[%rd36020], %rd22423;
	st.global.u64 	[%rd36021], %rd19202;
	ld.global.u64 	%rd22437, [%rd36012];
	ld.global.u64 	%rd22438, [%rd36016];
	ld.global.u64 	%rd22439, [%rd36018];
	ld.global.u64 	%rd22440, [%rd36019];
	ld.global.u64 	%rd22441, [%rd36020];
	// begin inline asm
	add.cc.u64 %rd22437, %rd22437, %rd35997;
	addc.cc.u64 %rd22438, %rd22438, %rd35998;
	addc.cc.u64 %rd22439, %rd22439, %rd35999;
	addc.cc.u64 %rd22440, %rd22440, %rd36000;
	addc.cc.u64 %rd22441, %rd22441, %rd36001;
	addc.u64 %rd19202, %rd19202, %rd36002;
	
	// end inline asm
	st.global.u64 	[%rd36012], %rd22437;
	st.global.u64 	[%rd36016], %rd22438;
	st.global.u64 	[%rd36018], %rd22439;
	st.global.u64 	[%rd36019], %rd22440;
	st.global.u64 	[%rd36020], %rd22441;
	st.global.u64 	[%rd36021], %rd19202;
	ld.global.u64 	%rd22455, [%rd36012];
	ld.global.u64 	%rd22456, [%rd36016];
	ld.global.u64 	%rd22457, [%rd36018];
	ld.global.u64 	%rd22458, [%rd36019];
	ld.global.u64 	%rd22459, [%rd36020];
	// begin inline asm
	add.cc.u64 %rd22455, %rd22455, %rd35997;
	addc.cc.u64 %rd22456, %rd22456, %rd35998;
	addc.cc.u64 %rd22457, %rd22457, %rd35999;
	addc.cc.u64 %rd22458, %rd22458, %rd36000;
	addc.cc.u64 %rd22459, %rd22459, %rd36001;
	addc.u64 %rd19202, %rd19202, %rd36002;
	
	// end inline asm
	st.global.u64 	[%rd36012], %rd22455;
	st.global.u64 	[%rd36016], %rd22456;
	st.global.u64 	[%rd36018], %rd22457;
	st.global.u64 	[%rd36019], %rd22458;
	st.global.u64 	[%rd36020], %rd22459;
	st.global.u64 	[%rd36021], %rd19202;
	ld.global.u64 	%rd22473, [%rd36012];
	ld.global.u64 	%rd22474, [%rd36016];
	ld.global.u64 	%rd22475, [%rd36018];
	ld.global.u64 	%rd22476, [%rd36019];
	ld.global.u64 	%rd22477, [%rd36020];
	// begin inline asm
	add.cc.u64 %rd22473, %rd22473, %rd35997;
	addc.cc.u64 %rd22474, %rd22474, %rd35998;
	addc.cc.u64 %rd22475, %rd22475, %rd35999;
	addc.cc.u64 %rd22476, %rd22476, %rd36000;
	addc.cc.u64 %rd22477, %rd22477, %rd36001;
	addc.u64 %rd19202, %rd19202, %rd36002;
	
	// end inline asm
	st.global.u64 	[%rd36012], %rd22473;
	st.global.u64 	[%rd36016], %rd22474;
	st.global.u64 	[%rd36018], %rd22475;
	st.global.u64 	[%rd36019], %rd22476;
	st.global.u64 	[%rd36020], %rd22477;
	st.global.u64 	[%rd36021], %rd19202;
	ld.global.u64 	%rd22491, [%rd36012];
	ld.global.u64 	%rd22492, [%rd36016];
	ld.global.u64 	%rd22493, [%rd36018];
	ld.global.u64 	%rd22494, [%rd36019];
	ld.global.u64 	%rd22495, [%rd36020];
	// begin inline asm
	add.cc.u64 %rd22491, %rd22491, %rd35997;
	addc.cc.u64 %rd22492, %rd22492, %rd35998;
	addc.cc.u64 %rd22493, %rd22493, %rd35999;
	addc.cc.u64 %rd22494, %rd22494, %rd36000;
	addc.cc.u64 %rd22495, %rd22495, %rd36001;
	addc.u64 %rd19202, %rd19202, %rd36002;
	
	// end inline asm
	st.global.u64 	[%rd36012], %rd22491;
	st.global.u64 	[%rd36016], %rd22492;
	st.global.u64 	[%rd36018], %rd22493;
	st.global.u64 	[%rd36019], %rd22494;
	st.global.u64 	[%rd36020], %rd22495;
	st.global.u64 	[%rd36021], %rd19202;
	ld.global.u64 	%rd22509, [%rd36012];
	ld.global.u64 	%rd22510, [%rd36016];
	ld.global.u64 	%rd22511, [%rd36018];
	ld.global.u64 	%rd22512, [%rd36019];
	ld.global.u64 	%rd22513, [%rd36020];
	// begin inline asm
	add.cc.u64 %rd22509, %rd22509, %rd35997;
	addc.cc.u64 %rd22510, %rd22510, %rd35998;
	addc.cc.u64 %rd22511, %rd22511, %rd35999;
	addc.cc.u64 %rd22512, %rd22512, %rd36000;
	addc.cc.u64 %rd22513, %rd22513, %rd36001;
	addc.u64 %rd19202, %rd19202, %rd36002;
	
	// end inline asm
	st.global.u64 	[%rd36012], %rd22509;
	st.global.u64 	[%rd36016], %rd22510;
	st.global.u64 	[%rd36018], %rd22511;
	st.global.u64 	[%rd36019], %rd22512;
	st.global.u64 	[%rd36020], %rd22513;
	st.global.u64 	[%rd36021], %rd19202;
	ld.global.u64 	%rd22527, [%rd36012];
	ld.global.u64 	%rd22528, [%rd36016];
	ld.global.u64 	%rd22529, [%rd36018];
	ld.global.u64 	%rd22530, [%rd36019];
	ld.global.u64 	%rd22531, [%rd36020];
	// begin inline asm
	add.cc.u64 %rd22527, %rd22527, %rd35997;
	addc.cc.u64 %rd22528, %rd22528, %rd35998;
	addc.cc.u64 %rd22529, %rd22529, %rd35999;
	addc.cc.u64 %rd22530, %rd22530, %rd36000;
	addc.cc.u64 %rd22531, %rd22531, %rd36001;
	addc.u64 %rd19202, %rd19202, %rd36002;
	
	// end inline asm
	st.global.u64 	[%rd36012], %rd22527;
	st.global.u64 	[%rd36016], %rd22528;
	st.global.u64 	[%rd36018], %rd22529;
	st.global.u64 	[%rd36019], %rd22530;
	st.global.u64 	[%rd36020], %rd22531;
	st.global.u64 	[%rd36021], %rd19202;
	ld.global.u64 	%rd22545, [%rd36012];
	ld.global.u64 	%rd22546, [%rd36016];
	ld.global.u64 	%rd22547, [%rd36018];
	ld.global.u64 	%rd22548, [%rd36019];
	ld.global.u64 	%rd22549, [%rd36020];
	// begin inline asm
	add.cc.u64 %rd22545, %rd22545, %rd35997;
	addc.cc.u64 %rd22546, %rd22546, %rd35998;
	addc.cc.u64 %rd22547, %rd22547, %rd35999;
	addc.cc.u64 %rd22548, %rd22548, %rd36000;
	addc.cc.u64 %rd22549, %rd22549, %rd36001;
	addc.u64 %rd19202, %rd19202, %rd36002;
	
	// end inline asm
	st.global.u64 	[%rd36012], %rd22545;
	st.global.u64 	[%rd36016], %rd22546;
	st.global.u64 	[%rd36018], %rd22547;
	st.global.u64 	[%rd36019], %rd22548;
	st.global.u64 	[%rd36020], %rd22549;
	st.global.u64 	[%rd36021], %rd19202;
	ld.global.u64 	%rd22563, [%rd36012];
	ld.global.u64 	%rd22564, [%rd36016];
	ld.global.u64 	%rd22565, [%rd36018];
	ld.global.u64 	%rd22566, [%rd36019];
	ld.global.u64 	%rd22567, [%rd36020];
	// begin inline asm
	add.cc.u64 %rd22563, %rd22563, %rd35997;
	addc.cc.u64 %rd22564, %rd22564, %rd35998;
	addc.cc.u64 %rd22565, %rd22565, %rd35999;
	addc.cc.u64 %rd22566, %rd22566, %rd36000;
	addc.cc.u64 %rd22567, %rd22567, %rd36001;
	addc.u64 %rd19202, %rd19202, %rd36002;
	
	// end inline asm
	st.global.u64 	[%rd36012], %rd22563;
	st.global.u64 	[%rd36016], %rd22564;
	st.global.u64 	[%rd36018], %rd22565;
	st.global.u64 	[%rd36019], %rd22566;
	st.global.u64 	[%rd36020], %rd22567;
	st.global.u64 	[%rd36021], %rd19202;
	ld.global.u64 	%rd22581, [%rd36012];
	ld.global.u64 	%rd22582, [%rd36016];
	ld.global.u64 	%rd22583, [%rd36018];
	ld.global.u64 	%rd22584, [%rd36019];
	ld.global.u64 	%rd22585, [%rd36020];
	// begin inline asm
	add.cc.u64 %rd22581, %rd22581, %rd35997;
	addc.cc.u64 %rd22582, %rd22582, %rd35998;
	addc.cc.u64 %rd22583, %rd22583, %rd35999;
	addc.cc.u64 %rd22584, %rd22584, %rd36000;
	addc.cc.u64 %rd22585, %rd22585, %rd36001;
	addc.u64 %rd19202, %rd19202, %rd36002;
	
	// end inline asm
	st.global.u64 	[%rd36012], %rd22581;
	st.global.u64 	[%rd36016], %rd22582;
	st.global.u64 	[%rd36018], %rd22583;
	st.global.u64 	[%rd36019], %rd22584;
	st.global.u64 	[%rd36020], %rd22585;
	st.global.u64 	[%rd36021], %rd19202;
	ld.global.u64 	%rd22599, [%rd36012];
	ld.global.u64 	%rd22600, [%rd36016];
	ld.global.u64 	%rd22601, [%rd36018];
	ld.global.u64 	%rd22602, [%rd36019];
	ld.global.u64 	%rd22603, [%rd36020];
	// begin inline asm
	add.cc.u64 %rd22599, %rd22599, %rd35997;
	addc.cc.u64 %rd22600, %rd22600, %rd35998;
	addc.cc.u64 %rd22601, %rd22601, %rd35999;
	addc.cc.u64 %rd22602, %rd22602, %rd36000;
	addc.cc.u64 %rd22603, %rd22603, %rd36001;
	addc.u64 %rd19202, %rd19202, %rd36002;
	
	// end inline asm
	st.global.u64 	[%rd36012], %rd22599;
	st.global.u64 	[%rd36016], %rd22600;
	st.global.u64 	[%rd36018], %rd22601;
	st.global.u64 	[%rd36019], %rd22602;
	st.global.u64 	[%rd36020], %rd22603;
	st.global.u64 	[%rd36021], %rd19202;
	ld.global.u64 	%rd22617, [%rd36012];
	ld.global.u64 	%rd22618, [%rd36016];
	ld.global.u64 	%rd22619, [%rd36018];
	ld.global.u64 	%rd22620, [%rd36019];
	ld.global.u64 	%rd22621, [%rd36020];
	// begin inline asm
	add.cc.u64 %rd22617, %rd22617, %rd35997;
	addc.cc.u64 %rd22618, %rd22618, %rd35998;
	addc.cc.u64 %rd22619, %rd22619, %rd35999;
	addc.cc.u64 %rd22620, %rd22620, %rd36000;
	addc.cc.u64 %rd22621, %rd22621, %rd36001;
	addc.u64 %rd19202, %rd19202, %rd36002;
	
	// end inline asm
	st.global.u64 	[%rd36012], %rd22617;
	st.global.u64 	[%rd36016], %rd22618;
	st.global.u64 	[%rd36018], %rd22619;
	st.global.u64 	[%rd36019], %rd22620;
	st.global.u64 	[%rd36020], %rd22621;
	st.global.u64 	[%rd36021], %rd19202;
	ld.global.u64 	%rd22635, [%rd36012];
	ld.global.u64 	%rd22636, [%rd36016];
	ld.global.u64 	%rd22637, [%rd36018];
	ld.global.u64 	%rd22638, [%rd36019];
	ld.global.u64 	%rd22639, [%rd36020];
	// begin inline asm
	add.cc.u64 %rd22635, %rd22635, %rd35997;
	addc.cc.u64 %rd22636, %rd22636, %rd35998;
	addc.cc.u64 %rd22637, %rd22637, %rd35999;
	addc.cc.u64 %rd22638, %rd22638, %rd36000;
	addc.cc.u64 %rd22639, %rd22639, %rd36001;
	addc.u64 %rd19202, %rd19202, %rd36002;
	
	// end inline asm
	st.global.u64 	[%rd36012], %rd22635;
	st.global.u64 	[%rd36016], %rd22636;
	st.global.u64 	[%rd36018], %rd22637;
	st.global.u64 	[%rd36019], %rd22638;
	st.global.u64 	[%rd36020], %rd22639;
	st.global.u64 	[%rd36021], %rd19202;
	ld.global.u64 	%rd22653, [%rd36012];
	ld.global.u64 	%rd22654, [%rd36016];
	ld.global.u64 	%rd22655, [%rd36018];
	ld.global.u64 	%rd22656, [%rd36019];
	ld.global.u64 	%rd22657, [%rd36020];
	// begin inline asm
	add.cc.u64 %rd22653, %rd22653, %rd35997;
	addc.cc.u64 %rd22654, %rd22654, %rd35998;
	addc.cc.u64 %rd22655, %rd22655, %rd35999;
	addc.cc.u64 %rd22656, %rd22656, %rd36000;
	addc.cc.u64 %rd22657, %rd22657, %rd36001;
	addc.u64 %rd19202, %rd19202, %rd36002;
	
	// end inline asm
	st.global.u64 	[%rd36012], %rd22653;
	st.global.u64 	[%rd36016], %rd22654;
	st.global.u64 	[%rd36018], %rd22655;
	st.global.u64 	[%rd36019], %rd22656;
	st.global.u64 	[%rd36020], %rd22657;
	st.global.u64 	[%rd36021], %rd19202;
	ld.global.u64 	%rd22671, [%rd36012];
	ld.global.u64 	%rd22672, [%rd36016];
	ld.global.u64 	%rd22673, [%rd36018];
	ld.global.u64 	%rd22674, [%rd36019];
	ld.global.u64 	%rd22675, [%rd36020];
	// begin inline asm
	add.cc.u64 %rd22671, %rd22671, %rd35997;
	addc.cc.u64 %rd22672, %rd22672, %rd35998;
	addc.cc.u64 %rd22673, %rd22673, %rd35999;
	addc.cc.u64 %rd22674, %rd22674, %rd36000;
	addc.cc.u64 %rd22675, %rd22675, %rd36001;
	addc.u64 %rd19202, %rd19202, %rd36002;
	
	// end inline asm
	st.global.u64 	[%rd36012], %rd22671;
	st.global.u64 	[%rd36016], %rd22672;
	st.global.u64 	[%rd36018], %rd22673;
	st.global.u64 	[%rd36019], %rd22674;
	st.global.u64 	[%rd36020], %rd22675;
	st.global.u64 	[%rd36021], %rd19202;
	ld.global.u64 	%rd22689, [%rd36012];
	ld.global.u64 	%rd22690, [%rd36016];
	ld.global.u64 	%rd22691, [%rd36018];
	ld.global.u64 	%rd22692, [%rd36019];
	ld.global.u64 	%rd22693, [%rd36020];
	// begin inline asm
	add.cc.u64 %rd22689, %rd22689, %rd35997;
	addc.cc.u64 %rd22690, %rd22690, %rd35998;
	addc.cc.u64 %rd22691, %rd22691, %rd35999;
	addc.cc.u64 %rd22692, %rd22692, %rd36000;
	addc.cc.u64 %rd22693, %rd22693, %rd36001;
	addc.u64 %rd19202, %rd19202, %rd36002;
	
	// end inline asm
	st.global.u64 	[%rd36012], %rd22689;
	st.global.u64 	[%rd36016], %rd22690;
	st.global.u64 	[%rd36018], %rd22691;
	st.global.u64 	[%rd36019], %rd22692;
	st.global.u64 	[%rd36020], %rd22693;
	st.global.u64 	[%rd36021], %rd19202;
	ld.global.u64 	%rd22707, [%rd36012];
	ld.global.u64 	%rd22708, [%rd36016];
	ld.global.u64 	%rd22709, [%rd36018];
	ld.global.u64 	%rd22710, [%rd36019];
	ld.global.u64 	%rd22711, [%rd36020];
	// begin inline asm
	add.cc.u64 %rd22707, %rd22707, %rd35997;
	addc.cc.u64 %rd22708, %rd22708, %rd35998;
	addc.cc.u64 %rd22709, %rd22709, %rd35999;
	addc.cc.u64 %rd22710, %rd22710, %rd36000;
	addc.cc.u64 %rd22711, %rd22711, %rd36001;
	addc.u64 %rd19202, %rd19202, %rd36002;
	
	// end inline asm
	st.global.u64 	[%rd36012], %rd22707;
	st.global.u64 	[%rd36016], %rd22708;
	st.global.u64 	[%rd36018], %rd22709;
	st.global.u64 	[%rd36019], %rd22710;
	st.global.u64 	[%rd36020], %rd22711;
	st.global.u64 	[%rd36021], %rd19202;
	ld.global.u64 	%rd22725, [%rd36012];
	ld.global.u64 	%rd22726, [%rd36016];
	ld.global.u64 	%rd22727, [%rd36018];
	ld.global.u64 	%rd22728, [%rd36019];
	ld.global.u64 	%rd22729, [%rd36020];
	// begin inline asm
	add.cc.u64 %rd22725, %rd22725, %rd35997;
	addc.cc.u64 %rd22726, %rd22726, %rd35998;
	addc.cc.u64 %rd22727, %rd22727, %rd35999;
	addc.cc.u64 %rd22728, %rd22728, %rd36000;
	addc.cc.u64 %rd22729, %rd22729, %rd36001;
	addc.u64 %rd19202, %rd19202, %rd36002;
	
	// end inline asm
	st.global.u64 	[%rd36012], %rd22725;
	st.global.u64 	[%rd36016], %rd22726;
	st.global.u64 	[%rd36018], %rd22727;
	st.global.u64 	[%rd36019], %rd22728;
	st.global.u64 	[%rd36020], %rd22729;
	st.global.u64 	[%rd36021], %rd19202;
	ld.global.u64 	%rd22743, [%rd36012];
	ld.global.u64 	%rd22744, [%rd36016];
	ld.global.u64 	%rd22745, [%rd36018];
	ld.global.u64 	%rd22746, [%rd36019];
	ld.global.u64 	%rd22747, [%rd36020];
	// begin inline asm
	add.cc.u64 %rd22743, %rd22743, %rd35997;
	addc.cc.u64 %rd22744, %rd22744, %rd35998;
	addc.cc.u64 %rd22745, %rd22745, %rd35999;
	addc.cc.u64 %rd22746, %rd22746, %rd36000;
	addc.cc.u64 %rd22747, %rd22747, %rd36001;
	addc.u64 %rd19202, %rd19202, %rd36002;
	
	// end inline asm
	st.global.u64 	[%rd36012], %rd22743;
	st.global.u64 	[%rd36016], %rd22744;
	st.global.u64 	[%rd36018], %rd22745;
	st.global.u64 	[%rd36019], %rd22746;
	st.global.u64 	[%rd36020], %rd22747;
	st.global.u64 	[%rd36021], %rd19202;
	ld.global.u64 	%rd22761, [%rd36012];
	ld.global.u64 	%rd22762, [%rd36016];
	ld.global.u64 	%rd22763, [%rd36018];
	ld.global.u64 	%rd22764, [%rd36019];
	ld.global.u64 	%rd22765, [%rd36020];
	// begin inline asm
	add.cc.u64 %rd22761, %rd22761, %rd35997;
	addc.cc.u64 %rd22762, %rd22762, %rd35998;
	addc.cc.u64 %rd22763, %rd22763, %rd35999;
	addc.cc.u64 %rd22764, %rd22764, %rd36000;
	addc.cc.u64 %rd22765, %rd22765, %rd36001;
	addc.u64 %rd19202, %rd19202, %rd36002;
	
	// end inline asm
	st.global.u64 	[%rd36012], %rd22761;
	st.global.u64 	[%rd36016], %rd22762;
	st.global.u64 	[%rd36018], %rd22763;
	st.global.u64 	[%rd36019], %rd22764;
	st.global.u64 	[%rd36020], %rd22765;
	st.global.u64 	[%rd36021], %rd19202;
	ld.global.u64 	%rd22779, [%rd36012];
	ld.global.u64 	%rd22780, [%rd36016];
	ld.global.u64 	%rd22781, [%rd36018];
	ld.global.u64 	%rd22782, [%rd36019];
	ld.global.u64 	%rd22783, [%rd36020];
	// begin inline asm
	add.cc.u64 %rd22779, %rd22779, %rd35997;
	addc.cc.u64 %rd22780, %rd22780, %rd35998;
	addc.cc.u64 %rd22781, %rd22781, %rd35999;
	addc.cc.u64 %rd22782, %rd22782, %rd36000;
	addc.cc.u64 %rd22783, %rd22783, %rd36001;
	addc.u64 %rd19202, %rd19202, %rd36002;
	
	// end inline asm
	st.global.u64 	[%rd36012], %rd22779;
	st.global.u64 	[%rd36016], %rd22780;
	st.global.u64 	[%rd36018], %rd22781;
	st.global.u64 	[%rd36019], %rd22782;
	st.global.u64 	[%rd36020], %rd22783;
	st.global.u64 	[%rd36021], %rd19202;
	ld.global.u64 	%rd22797, [%rd36012];
	ld.global.u64 	%rd22798, [%rd36016];
	ld.global.u64 	%rd22799, [%rd36018];
	ld.global.u64 	%rd22800, [%rd36019];
	ld.global.u64 	%rd22801, [%rd36020];
	// begin inline asm
	add.cc.u64 %rd22797, %rd22797, %rd35997;
	addc.cc.u64 %rd22798, %rd22798, %rd35998;
	addc.cc.u64 %rd22799, %rd22799, %rd35999;
	addc.cc.u64 %rd22800, %rd22800, %rd36000;
	addc.cc.u64 %rd22801, %rd22801, %rd36001;
	addc.u64 %rd19202, %rd19202, %rd36002;
	
	// end inline asm
	st.global.u64 	[%rd36012], %rd22797;
	st.global.u64 	[%rd36016], %rd22798;
	st.global.u64 	[%rd36018], %rd22799;
	st.global.u64 	[%rd36019], %rd22800;
	st.global.u64 	[%rd36020], %rd22801;
	st.global.u64 	[%rd36021], %rd19202;
	ld.global.u64 	%rd22815, [%rd36012];
	ld.global.u64 	%rd22816, [%rd36016];
	ld.global.u64 	%rd22817, [%rd36018];
	ld.global.u64 	%rd22818, [%rd36019];
	ld.global.u64 	%rd22819, [%rd36020];
	// begin inline asm
	add.cc.u64 %rd22815, %rd22815, %rd35997;
	addc.cc.u64 %rd22816, %rd22816, %rd35998;
	addc.cc.u64 %rd22817, %rd22817, %rd35999;
	addc.cc.u64 %rd22818, %rd22818, %rd36000;
	addc.cc.u64 %rd22819, %rd22819, %rd36001;
	addc.u64 %rd19202, %rd19202, %rd36002;
	
	// end inline asm
	st.global.u64 	[%rd36012], %rd22815;
	st.global.u64 	[%rd36016], %rd22816;
	st.global.u64 	[%rd36018], %rd22817;
	st.global.u64 	[%rd36019], %rd22818;
	st.global.u64 	[%rd36020], %rd22819;
	st.global.u64 	[%rd36021], %rd19202;
	ld.global.u64 	%rd22833, [%rd36012];
	ld.global.u64 	%rd22834, [%rd36016];
	ld.global.u64 	%rd22835, [%rd36018];
	ld.global.u64 	%rd22836, [%rd36019];
	ld.global.u64 	%rd22837, [%rd36020];
	// begin inline asm
	add.cc.u64 %rd22833, %rd22833, %rd35997;
	addc.cc.u64 %rd22834, %rd22834, %rd35998;
	addc.cc.u64 %rd22835, %rd22835, %rd35999;
	addc.cc.u64 %rd22836, %rd22836, %rd36000;
	addc.cc.u64 %rd22837, %rd22837, %rd36001;
	addc.u64 %rd19202, %rd19202, %rd36002;
	
	// end inline asm
	st.global.u64 	[%rd36012], %rd22833;
	st.global.u64 	[%rd36016], %rd22834;
	st.global.u64 	[%rd36018], %rd22835;
	st.global.u64 	[%rd36019], %rd22836;
	st.global.u64 	[%rd36020], %rd22837;
	st.global.u64 	[%rd36021], %rd19202;
	ld.global.u64 	%rd22851, [%rd36012];
	ld.global.u64 	%rd22852, [%rd36016];
	ld.global.u64 	%rd22853, [%rd36018];
	ld.global.u64 	%rd22854, [%rd36019];
	ld.global.u64 	%rd22855, [%rd36020];
	// begin inline asm
	add.cc.u64 %rd22851, %rd22851, %rd35997;
	addc.cc.u64 %rd22852, %rd22852, %rd35998;
	addc.cc.u64 %rd22853, %rd22853, %rd35999;
	addc.cc.u64 %rd22854, %rd22854, %rd36000;
	addc.cc.u64 %rd22855, %rd22855, %rd36001;
	addc.u64 %rd19202, %rd19202, %rd36002;
	
	// end inline asm
	st.global.u64 	[%rd36012], %rd22851;
	st.global.u64 	[%rd36016], %rd22852;
	st.global.u64 	[%rd36018], %rd22853;
	st.global.u64 	[%rd36019], %rd22854;
	st.global.u64 	[%rd36020], %rd22855;
	st.global.u64 	[%rd36021], %rd19202;
	ld.global.u64 	%rd22869, [%rd36012];
	ld.global.u64 	%rd22870, [%rd36016];
	ld.global.u64 	%rd22871, [%rd36018];
	ld.global.u64 	%rd22872, [%rd36019];
	ld.global.u64 	%rd22873, [%rd36020];
	// begin inline asm
	add.cc.u64 %rd22869, %rd22869, %rd35997;
	addc.cc.u64 %rd22870, %rd22870, %rd35998;
	addc.cc.u64 %rd22871, %rd22871, %rd35999;
	addc.cc.u64 %rd22872, %rd22872, %rd36000;
	addc.cc.u64 %rd22873, %rd22873, %rd36001;
	addc.u64 %rd19202, %rd19202, %rd36002;
	
	// end inline asm
	st.global.u64 	[%rd36012], %rd22869;
	st.global.u64 	[%rd36016], %rd22870;
	st.global.u64 	[%rd36018], %rd22871;
	st.global.u64 	[%rd36019], %rd22872;
	st.global.u64 	[%rd36020], %rd22873;
	st.global.u64 	[%rd36021], %rd19202;
	ld.global.u64 	%rd22887, [%rd36012];
	ld.global.u64 	%rd22888, [%rd36016];
	ld.global.u64 	%rd22889, [%rd36018];
	ld.global.u64 	%rd22890, [%rd36019];
	ld.global.u64 	%rd22891, [%rd36020];
	// begin inline asm
	add.cc.u64 %rd22887, %rd22887, %rd35997;
	addc.cc.u64 %rd22888, %rd22888, %rd35998;
	addc.cc.u64 %rd22889, %rd22889, %rd35999;
	addc.cc.u64 %rd22890, %rd22890, %rd36000;
	addc.cc.u64 %rd22891, %rd22891, %rd36001;
	addc.u64 %rd19202, %rd19202, %rd36002;
	
	// end inline asm
	st.global.u64 	[%rd36012], %rd22887;
	st.global.u64 	[%rd36016], %rd22888;
	st.global.u64 	[%rd36018], %rd22889;
	st.global.u64 	[%rd36019], %rd22890;
	st.global.u64 	[%rd36020], %rd22891;
	st.global.u64 	[%rd36021], %rd19202;
	ld.global.u64 	%rd22905, [%rd36012];
	ld.global.u64 	%rd22906, [%rd36016];
	ld.global.u64 	%rd22907, [%rd36018];
	ld.global.u64 	%rd22908, [%rd36019];
	ld.global.u64 	%rd22909, [%rd36020];
	// begin inline asm
	add.cc.u64 %rd22905, %rd22905, %rd35997;
	addc.cc.u64 %rd22906, %rd22906, %rd35998;
	addc.cc.u64 %rd22907, %rd22907, %rd35999;
	addc.cc.u64 %rd22908, %rd22908, %rd36000;
	addc.cc.u64 %rd22909, %rd22909, %rd36001;
	addc.u64 %rd19202, %rd19202, %rd36002;
	
	// end inline asm
	st.global.u64 	[%rd36012], %rd22905;
	st.global.u64 	[%rd36016], %rd22906;
	st.global.u64 	[%rd36018], %rd22907;
	st.global.u64 	[%rd36019], %rd22908;
	st.global.u64 	[%rd36020], %rd22909;
	st.global.u64 	[%rd36021], %rd19202;
	ld.global.u64 	%rd22923, [%rd36012];
	ld.global.u64 	%rd22924, [%rd36016];
	ld.global.u64 	%rd22925, [%rd36018];
	ld.global.u64 	%rd22926, [%rd36019];
	ld.global.u64 	%rd22927, [%rd36020];
	// begin inline asm
	add.cc.u64 %rd22923, %rd22923, %rd35997;
	addc.cc.u64 %rd22924, %rd22924, %rd35998;
	addc.cc.u64 %rd22925, %rd22925, %rd35999;
	addc.cc.u64 %rd22926, %rd22926, %rd36000;
	addc.cc.u64 %rd22927, %rd22927, %rd36001;
	addc.u64 %rd19202, %rd19202, %rd36002;
	
	// end inline asm
	st.global.u64 	[%rd36012], %rd22923;
	st.global.u64 	[%rd36016], %rd22924;
	st.global.u64 	[%rd36018], %rd22925;
	st.global.u64 	[%rd36019], %rd22926;
	st.global.u64 	[%rd36020], %rd22927;
	st.global.u64 	[%rd36021], %rd19202;
	ld.global.u64 	%rd22941, [%rd36012];
	ld.global.u64 	%rd22942, [%rd36016];
	ld.global.u64 	%rd22943, [%rd36018];
	ld.global.u64 	%rd22944, [%rd36019];
	ld.global.u64 	%rd22945, [%rd36020];
	// begin inline asm
	add.cc.u64 %rd22941, %rd22941, %rd35997;
	addc.cc.u64 %rd22942, %rd22942, %rd35998;
	addc.cc.u64 %rd22943, %rd22943, %rd35999;
	addc.cc.u64 %rd22944, %rd22944, %rd36000;
	addc.cc.u64 %rd22945, %rd22945, %rd36001;
	addc.u64 %rd19202, %rd19202, %rd36002;
	
	// end inline asm
	st.global.u64 	[%rd36012], %rd22941;
	st.global.u64 	[%rd36016], %rd22942;
	st.global.u64 	[%rd36018], %rd22943;
	st.global.u64 	[%rd36019], %rd22944;
	st.global.u64 	[%rd36020], %rd22945;
	st.global.u64 	[%rd36021], %rd19202;
	ld.global.u64 	%rd22959, [%rd36012];
	ld.global.u64 	%rd22960, [%rd36016];
	ld.global.u64 	%rd22961, [%rd36018];
	ld.global.u64 	%rd22962, [%rd36019];
	ld.global.u64 	%rd22963, [%rd36020];
	// begin inline asm
	add.cc.u64 %rd22959, %rd22959, %rd35997;
	addc.cc.u64 %rd22960, %rd22960, %rd35998;
	addc.cc.u64 %rd22961, %rd22961, %rd35999;
	addc.cc.u64 %rd22962, %rd22962, %rd36000;
	addc.cc.u64 %rd22963, %rd22963, %rd36001;
	addc.u64 %rd19202, %rd19202, %rd36002;
	
	// end inline asm
	st.global.u64 	[%rd36012], %rd22959;
	st.global.u64 	[%rd36016], %rd22960;
	st.global.u64 	[%rd36018], %rd22961;
	st.global.u64 	[%rd36019], %rd22962;
	st.global.u64 	[%rd36020], %rd22963;
	st.global.u64 	[%rd36021], %rd19202;
	ld.global.u64 	%rd22977, [%rd36012];
	ld.global.u64 	%rd22978, [%rd36016];
	ld.global.u64 	%rd22979, [%rd36018];
	ld.global.u64 	%rd22980, [%rd36019];
	ld.global.u64 	%rd22981, [%rd36020];
	// begin inline asm
	add.cc.u64 %rd22977, %rd22977, %rd35997;
	addc.cc.u64 %rd22978, %rd22978, %rd35998;
	addc.cc.u64 %rd22979, %rd22979, %rd35999;
	addc.cc.u64 %rd22980, %rd22980, %rd36000;
	addc.cc.u64 %rd22981, %rd22981, %rd36001;
	addc.u64 %rd19202, %rd19202, %rd36002;
	
	// end inline asm
	st.global.u64 	[%rd36012], %rd22977;
	st.global.u64 	[%rd36016], %rd22978;
	st.global.u64 	[%rd36018], %rd22979;
	st.global.u64 	[%rd36019], %rd22980;
	st.global.u64 	[%rd36020], %rd22981;
	st.global.u64 	[%rd36021], %rd19202;
	ld.global.u64 	%rd22995, [%rd36012];
	ld.global.u64 	%rd22996, [%rd36016];
	ld.global.u64 	%rd22997, [%rd36018];
	ld.global.u64 	%rd22998, [%rd36019];
	ld.global.u64 	%rd22999, [%rd36020];
	// begin inline asm
	add.cc.u64 %rd22995, %rd22995, %rd35997;
	addc.cc.u64 %rd22996, %rd22996, %rd35998;
	addc.cc.u64 %rd22997, %rd22997, %rd35999;
	addc.cc.u64 %rd22998, %rd22998, %rd36000;
	addc.cc.u64 %rd22999, %rd22999, %rd36001;
	addc.u64 %rd19202, %rd19202, %rd36002;
	
	// end inline asm
	st.global.u64 	[%rd36012], %rd22995;
	st.global.u64 	[%rd36016], %rd22996;
	st.global.u64 	[%rd36018], %rd22997;
	st.global.u64 	[%rd36019], %rd22998;
	st.global.u64 	[%rd36020], %rd22999;
	st.global.u64 	[%rd36021], %rd19202;
	ld.global.u64 	%rd23013, [%rd36012];
	ld.global.u64 	%rd23014, [%rd36016];
	ld.global.u64 	%rd23015, [%rd36018];
	ld.global.u64 	%rd23016, [%rd36019];
	ld.global.u64 	%rd23017, [%rd36020];
	// begin inline asm
	add.cc.u64 %rd23013, %rd23013, %rd35997;
	addc.cc.u64 %rd23014, %rd23014, %rd35998;
	addc.cc.u64 %rd23015, %rd23015, %rd35999;
	addc.cc.u64 %rd23016, %rd23016, %rd36000;
	addc.cc.u64 %rd23017, %rd23017, %rd36001;
	addc.u64 %rd19202, %rd19202, %rd36002;
	
	// end inline asm
	st.global.u64 	[%rd36012], %rd23013;
	st.global.u64 	[%rd36016], %rd23014;
	st.global.u64 	[%rd36018], %rd23015;
	st.global.u64 	[%rd36019], %rd23016;
	st.global.u64 	[%rd36020], %rd23017;
	st.global.u64 	[%rd36021], %rd19202;
	ld.global.u64 	%rd23031, [%rd36012];
	ld.global.u64 	%rd23032, [%rd36016];
	ld.global.u64 	%rd23033, [%rd36018];
	ld.global.u64 	%rd23034, [%rd36019];
	ld.global.u64 	%rd23035, [%rd36020];
	// begin inline asm
	add.cc.u64 %rd23031, %rd23031, %rd35997;
	addc.cc.u64 %rd23032, %rd23032, %rd35998;
	addc.cc.u64 %rd23033, %rd23033, %rd35999;
	addc.cc.u64 %rd23034, %rd23034, %rd36000;
	addc.cc.u64 %rd23035, %rd23035, %rd36001;
	addc.u64 %rd19202, %rd19202, %rd36002;
	
	// end inline asm
	st.global.u64 	[%rd36012], %rd23031;
	st.global.u64 	[%rd36016], %rd23032;
	st.global.u64 	[%rd36018], %rd23033;
	st.global.u64 	[%rd36019], %rd23034;
	st.global.u64 	[%rd36020], %rd23035;
	st.global.u64 	[%rd36021], %rd19202;
	ld.global.u64 	%rd23049, [%rd36012];
	ld.global.u64 	%rd23050, [%rd36016];
	ld.global.u64 	%rd23051, [%rd36018];
	ld.global.u64 	%rd23052, [%rd36019];
	ld.global.u64 	%rd23053, [%rd36020];
	// begin inline asm
	add.cc.u64 %rd23049, %rd23049, %rd35997;
	addc.cc.u64 %rd23050, %rd23050, %rd35998;
	addc.cc.u64 %rd23051, %rd23051, %rd35999;
	addc.cc.u64 %rd23052, %rd23052, %rd36000;
	addc.cc.u64 %rd23053, %rd23053, %rd36001;
	addc.u64 %rd19202, %rd19202, %rd36002;
	
	// end inline asm
	st.global.u64 	[%rd36012], %rd23049;
	st.global.u64 	[%rd36016], %rd23050;
	st.global.u64 	[%rd36018], %rd23051;
	st.global.u64 	[%rd36019], %rd23052;
	st.global.u64 	[%rd36020], %rd23053;
	st.global.u64 	[%rd36021], %rd19202;
	ld.global.u64 	%rd23067, [%rd36012];
	ld.global.u64 	%rd23068, [%rd36016];
	ld.global.u64 	%rd23069, [%rd36018];
	ld.global.u64 	%rd23070, [%rd36019];
	ld.global.u64 	%rd23071, [%rd36020];
	// begin inline asm
	add.cc.u64 %rd23067, %rd23067, %rd35997;
	addc.cc.u64 %rd23068, %rd23068, %rd35998;
	addc.cc.u64 %rd23069, %rd23069, %rd35999;
	addc.cc.u64 %rd23070, %rd23070, %rd36000;
	addc.cc.u64 %rd23071, %rd23071, %rd36001;
	addc.u64 %rd19202, %rd19202, %rd36002;
	
	// end inline asm
	st.global.u64 	[%rd36012], %rd23067;
	st.global.u64 	[%rd36016], %rd23068;
	st.global.u64 	[%rd36018], %rd23069;
	st.global.u64 	[%rd36019], %rd23070;
	st.global.u64 	[%rd36020], %rd23071;
	st.global.u64 	[%rd36021], %rd19202;
	ld.global.u64 	%rd23085, [%rd36012];
	ld.global.u64 	%rd23086, [%rd36016];
	ld.global.u64 	%rd23087, [%rd36018];
	ld.global.u64 	%rd23088, [%rd36019];
	ld.global.u64 	%rd23089, [%rd36020];
	// begin inline asm
	add.cc.u64 %rd23085, %rd23085, %rd35997;
	addc.cc.u64 %rd23086, %rd23086, %rd35998;
	addc.cc.u64 %rd23087, %rd23087, %rd35999;
	addc.cc.u64 %rd23088, %rd23088, %rd36000;
	addc.cc.u64 %rd23089, %rd23089, %rd36001;
	addc.u64 %rd19202, %rd19202, %rd36002;
	
	// end inline asm
	st.global.u64 	[%rd36012], %rd23085;
	st.global.u64 	[%rd36016], %rd23086;
	st.global.u64 	[%rd36018], %rd23087;
	st.global.u64 	[%rd36019], %rd23088;
	st.global.u64 	[%rd36020], %rd23089;
	st.global.u64 	[%rd36021], %rd19202;
	ld.global.u64 	%rd23103, [%rd36012];
	ld.global.u64 	%rd23104, [%rd36016];
	ld.global.u64 	%rd23105, [%rd36018];
	ld.global.u64 	%rd23106, [%rd36019];
	ld.global.u64 	%rd23107, [%rd36020];
	// begin inline asm
	add.cc.u64 %rd23103, %rd23103, %rd35997;
	addc.cc.u64 %rd23104, %rd23104, %rd35998;
	addc.cc.u64 %rd23105, %rd23105, %rd35999;
	addc.cc.u64 %rd23106, %rd23106, %rd36000;
	addc.cc.u64 %rd23107, %rd23107, %rd36001;
	addc.u64 %rd19202, %rd19202, %rd36002;
	
	// end inline asm
	st.global.u64 	[%rd36012], %rd23103;
	st.global.u64 	[%rd36016], %rd23104;
	st.global.u64 	[%rd36018], %rd23105;
	st.global.u64 	[%rd36019], %rd23106;
	st.global.u64 	[%rd36020], %rd23107;
	st.global.u64 	[%rd36021], %rd19202;
	ld.global.u64 	%rd23121, [%rd36012];
	ld.global.u64 	%rd23122, [%rd36016];
	ld.global.u64 	%rd23123, [%rd36018];
	ld.global.u64 	%rd23124, [%rd36019];
	ld.global.u64 	%rd23125, [%rd36020];
	// begin inline asm
	add.cc.u64 %rd23121, %rd23121, %rd35997;
	addc.cc.u64 %rd23122, %rd23122, %rd35998;
	addc.cc.u64 %rd23123, %rd23123, %rd35999;
	addc.cc.u64 %rd23124, %rd23124, %rd36000;
	addc.cc.u64 %rd23125, %rd23125, %rd36001;
	addc.u64 %rd19202, %rd19202, %rd36002;
	
	// end inline asm
	st.global.u64 	[%rd36012], %rd23121;
	st.global.u64 	[%rd36016], %rd23122;
	st.global.u64 	[%rd36018], %rd23123;
	st.global.u64 	[%rd36019], %rd23124;
	st.global.u64 	[%rd36020], %rd23125;
	st.global.u64 	[%rd36021], %rd19202;
	ld.global.u64 	%rd23139, [%rd36012];
	ld.global.u64 	%rd23140, [%rd36016];
	ld.global.u64 	%rd23141, [%rd36018];
	ld.global.u64 	%rd23142, [%rd36019];
	ld.global.u64 	%rd23143, [%rd36020];
	// begin inline asm
	add.cc.u64 %rd23139, %rd23139, %rd35997;
	addc.cc.u64 %rd23140, %rd23140, %rd35998;
	addc.cc.u64 %rd23141, %rd23141, %rd35999;
	addc.cc.u64 %rd23142, %rd23142, %rd36000;
	addc.cc.u64 %rd23143, %rd23143, %rd36001;
	addc.u64 %rd19202, %rd19202, %rd36002;
	
	// end inline asm
	st.global.u64 	[%rd36012], %rd23139;
	st.global.u64 	[%rd36016], %rd23140;
	st.global.u64 	[%rd36018], %rd23141;
	st.global.u64 	[%rd36019], %rd23142;
	st.global.u64 	[%rd36020], %rd23143;
	st.global.u64 	[%rd36021], %rd19202;
	ld.global.u64 	%rd23157, [%rd36012];
	ld.global.u64 	%rd23158, [%rd36016];
	ld.global.u64 	%rd23159, [%rd36018];
	ld.global.u64 	%rd23160, [%rd36019];
	ld.global.u64 	%rd23161, [%rd36020];
	// begin inline asm
	add.cc.u64 %rd23157, %rd23157, %rd35997;
	addc.cc.u64 %rd23158, %rd23158, %rd35998;
	addc.cc.u64 %rd23159, %rd23159, %rd35999;
	addc.cc.u64 %rd23160, %rd23160, %rd36000;
	addc.cc.u64 %rd23161, %rd23161, %rd36001;
	addc.u64 %rd19202, %rd19202, %rd36002;
	
	// end inline asm
	st.global.u64 	[%rd36012], %rd23157;
	st.global.u64 	[%rd36016], %rd23158;
	st.global.u64 	[%rd36018], %rd23159;
	st.global.u64 	[%rd36019], %rd23160;
	st.global.u64 	[%rd36020], %rd23161;
	st.global.u64 	[%rd36021], %rd19202;
	ld.global.u64 	%rd23175, [%rd36012];
	ld.global.u64 	%rd23176, [%rd36016];
	ld.global.u64 	%rd23177, [%rd36018];
	ld.global.u64 	%rd23178, [%rd36019];
	ld.global.u64 	%rd23179, [%rd36020];
	// begin inline asm
	add.cc.u64 %rd23175, %rd23175, %rd35997;
	addc.cc.u64 %rd23176, %rd23176, %rd35998;
	addc.cc.u64 %rd23177, %rd23177, %rd35999;
	addc.cc.u64 %rd23178, %rd23178, %rd36000;
	addc.cc.u64 %rd23179, %rd23179, %rd36001;
	addc.u64 %rd19202, %rd19202, %rd36002;
	
	// end inline asm
	st.global.u64 	[%rd36012], %rd23175;
	st.global.u64 	[%rd36016], %rd23176;
	st.global.u64 	[%rd36018], %rd23177;
	st.global.u64 	[%rd36019], %rd23178;
	st.global.u64 	[%rd36020], %rd23179;
	st.global.u64 	[%rd36021], %rd19202;
	ld.global.u64 	%rd23193, [%rd36012];
	ld.global.u64 	%rd23194, [%rd36016];
	ld.global.u64 	%rd23195, [%rd36018];
	ld.global.u64 	%rd23196, [%rd36019];
	ld.global.u64 	%rd23197, [%rd36020];
	// begin inline asm
	add.cc.u64 %rd23193, %rd23193, %rd35997;
	addc.cc.u64 %rd23194, %rd23194, %rd35998;
	addc.cc.u64 %rd23195, %rd23195, %rd35999;
	addc.cc.u64 %rd23196, %rd23196, %rd36000;
	addc.cc.u64 %rd23197, %rd23197, %rd36001;
	addc.u64 %rd19202, %rd19202, %rd36002;
	
	// end inline asm
	st.global.u64 	[%rd36012], %rd23193;
	st.global.u64 	[%rd36016], %rd23194;
	st.global.u64 	[%rd36018], %rd23195;
	st.global.u64 	[%rd36019], %rd23196;
	st.global.u64 	[%rd36020], %rd23197;
	st.global.u64 	[%rd36021], %rd19202;
	ld.global.u64 	%rd23211, [%rd36012];
	ld.global.u64 	%rd23212, [%rd36016];
	ld.global.u64 	%rd23213, [%rd36018];
	ld.global.u64 	%rd23214, [%rd36019];
	ld.global.u64 	%rd23215, [%rd36020];
	// begin inline asm
	add.cc.u64 %rd23211, %rd23211, %rd35997;
	addc.cc.u64 %rd23212, %rd23212, %rd35998;
	addc.cc.u64 %rd23213, %rd23213, %rd35999;
	addc.cc.u64 %rd23214, %rd23214, %rd36000;
	addc.cc.u64 %rd23215, %rd23215, %rd36001;
	addc.u64 %rd19202, %rd19202, %rd36002;
	
	// end inline asm
	st.global.u64 	[%rd36012], %rd23211;
	st.global.u64 	[%rd36016], %rd23212;
	st.global.u64 	[%rd36018], %rd23213;
	st.global.u64 	[%rd36019], %rd23214;
	st.global.u64 	[%rd36020], %rd23215;
	st.global.u64 	[%rd36021], %rd19202;
	ld.global.u64 	%rd23229, [%rd36012];
	ld.global.u64 	%rd23230, [%rd36016];
	ld.global.u64 	%rd23231, [%rd36018];
	ld.global.u64 	%rd23232, [%rd36019];
	ld.global.u64 	%rd23233, [%rd36020];
	// begin inline asm
	add.cc.u64 %rd23229, %rd23229, %rd35997;
	addc.cc.u64 %rd23230, %rd23230, %rd35998;
	addc.cc.u64 %rd23231, %rd23231, %rd35999;
	addc.cc.u64 %rd23232, %rd23232, %rd36000;
	addc.cc.u64 %rd23233, %rd23233, %rd36001;
	addc.u64 %rd19202, %rd19202, %rd36002;
	
	// end inline asm
	st.global.u64 	[%rd36012], %rd23229;
	st.global.u64 	[%rd36016], %rd23230;
	st.global.u64 	[%rd36018], %rd23231;
	st.global.u64 	[%rd36019], %rd23232;
	st.global.u64 	[%rd36020], %rd23233;
	st.global.u64 	[%rd36021], %rd19202;
	ld.global.u64 	%rd23247, [%rd36012];
	ld.global.u64 	%rd23248, [%rd36016];
	ld.global.u64 	%rd23249, [%rd36018];
	ld.global.u64 	%rd23250, [%rd36019];
	ld.global.u64 	%rd23251, [%rd36020];
	// begin inline asm
	add.cc.u64 %rd23247, %rd23247, %rd35997;
	addc.cc.u64 %rd23248, %rd23248, %rd35998;
	addc.cc.u64 %rd23249, %rd23249, %rd35999;
	addc.cc.u64 %rd23250, %rd23250, %rd36000;
	addc.cc.u64 %rd23251, %rd23251, %rd36001;
	addc.u64 %rd19202, %rd19202, %rd36002;
	
	// end inline asm
	st.global.u64 	[%rd36012], %rd23247;
	st.global.u64 	[%rd36016], %rd23248;
	st.global.u64 	[%rd36018], %rd23249;
	st.global.u64 	[%rd36019], %rd23250;
	st.global.u64 	[%rd36020], %rd23251;
	st.global.u64 	[%rd36021], %rd19202;
	ld.global.u64 	%rd23265, [%rd36012];
	ld.global.u64 	%rd23266, [%rd36016];
	ld.global.u64 	%rd23267, [%rd36018];
	ld.global.u64 	%rd23268, [%rd36019];
	ld.global.u64 	%rd23269, [%rd36020];
	// begin inline asm
	add.cc.u64 %rd23265, %rd23265, %rd35997;
	addc.cc.u64 %rd23266, %rd23266, %rd35998;
	addc.cc.u64 %rd23267, %rd23267, %rd35999;
	addc.cc.u64 %rd23268, %rd23268, %rd36000;
	addc.cc.u64 %rd23269, %rd23269, %rd36001;
	addc.u64 %rd19202, %rd19202, %rd36002;
	
	// end inline asm
	st.global.u64 	[%rd36012], %rd23265;
	st.global.u64 	[%rd36016], %rd23266;
	st.global.u64 	[%rd36018], %rd23267;
	st.global.u64 	[%rd36019], %rd23268;
	st.global.u64 	[%rd36020], %rd23269;
	st.global.u64 	[%rd36021], %rd19202;
	ld.global.u64 	%rd23283, [%rd36012];
	ld.global.u64 	%rd23284, [%rd36016];
	ld.global.u64 	%rd23285, [%rd36018];
	ld.global.u64 	%rd23286, [%rd36019];
	ld.global.u64 	%rd23287, [%rd36020];
	// begin inline asm
	add.cc.u64 %rd23283, %rd23283, %rd35997;
	addc.cc.u64 %rd23284, %rd23284, %rd35998;
	addc.cc.u64 %rd23285, %rd23285, %rd35999;
	addc.cc.u64 %rd23286, %rd23286, %rd36000;
	addc.cc.u64 %rd23287, %rd23287, %rd36001;
	addc.u64 %rd19202, %rd19202, %rd36002;
	
	// end inline asm
	st.global.u64 	[%rd36012], %rd23283;
	st.global.u64 	[%rd36016], %rd23284;
	st.global.u64 	[%rd36018], %rd23285;
	st.global.u64 	[%rd36019], %rd23286;
	st.global.u64 	[%rd36020], %rd23287;
	st.global.u64 	[%rd36021], %rd19202;
	ld.global.u64 	%rd23301, [%rd36012];
	ld.global.u64 	%rd23302, [%rd36016];
	ld.global.u64 	%rd23303, [%rd36018];
	ld.global.u64 	%rd23304, [%rd36019];
	ld.global.u64 	%rd23305, [%rd36020];
	// begin inline asm
	add.cc.u64 %rd23301, %rd23301, %rd35997;
	addc.cc.u64 %rd23302, %rd23302, %rd35998;
	addc.cc.u64 %rd23303, %rd23303, %rd35999;
	addc.cc.u64 %rd23304, %rd23304, %rd36000;
	addc.cc.u64 %rd23305, %rd23305, %rd36001;
	addc.u64 %rd19202, %rd19202, %rd36002;
	
	// end inline asm
	st.global.u64 	[%rd36012], %rd23301;
	st.global.u64 	[%rd36016], %rd23302;
	st.global.u64 	[%rd36018], %rd23303;
	st.global.u64 	[%rd36019], %rd23304;
	st.global.u64 	[%rd36020], %rd23305;
	st.global.u64 	[%rd36021], %rd19202;
	ld.global.u64 	%rd23319, [%rd36012];
	ld.global.u64 	%rd23320, [%rd36016];
	ld.global.u64 	%rd23321, [%rd36018];
	ld.global.u64 	%rd23322, [%rd36019];
	ld.global.u64 	%rd23323, [%rd36020];
	// begin inline asm
	add.cc.u64 %rd23319, %rd23319, %rd35997;
	addc.cc.u64 %rd23320, %rd23320, %rd35998;
	addc.cc.u64 %rd23321, %rd23321, %rd35999;
	addc.cc.u64 %rd23322, %rd23322, %rd36000;
	addc.cc.u64 %rd23323, %rd23323, %rd36001;
	addc.u64 %rd19202, %rd19202, %rd36002;
	
	// end inline asm
	st.global.u64 	[%rd36012], %rd23319;
	st.global.u64 	[%rd36016], %rd23320;
	st.global.u64 	[%rd36018], %rd23321;
	st.global.u64 	[%rd36019], %rd23322;
	st.global.u64 	[%rd36020], %rd23323;
	st.global.u64 	[%rd36021], %rd19202;
	ld.global.u64 	%rd23337, [%rd36012];
	ld.global.u64 	%rd23338, [%rd36016];
	ld.global.u64 	%rd23339, [%rd36018];
	ld.global.u64 	%rd23340, [%rd36019];
	ld.global.u64 	%rd23341, [%rd36020];
	// begin inline asm
	add.cc.u64 %rd23337, %rd23337, %rd35997;
	addc.cc.u64 %rd23338, %rd23338, %rd35998;
	addc.cc.u64 %rd23339, %rd23339, %rd35999;
	addc.cc.u64 %rd23340, %rd23340, %rd36000;
	addc.cc.u64 %rd23341, %rd23341, %rd36001;
	addc.u64 %rd19202, %rd19202, %rd36002;
	
	// end inline asm
	st.global.u64 	[%rd36012], %rd23337;
	st.global.u64 	[%rd36016], %rd23338;
	st.global.u64 	[%rd36018], %rd23339;
	st.global.u64 	[%rd36019], %rd23340;
	st.global.u64 	[%rd36020], %rd23341;
	st.global.u64 	[%rd36021], %rd19202;
	ld.global.u64 	%rd23355, [%rd36012];
	ld.global.u64 	%rd23356, [%rd36016];
	ld.global.u64 	%rd23357, [%rd36018];
	ld.global.u64 	%rd23358, [%rd36019];
	ld.global.u64 	%rd23359, [%rd36020];
	// begin inline asm
	add.cc.u64 %rd23355, %rd23355, %rd35997;
	addc.cc.u64 %rd23356, %rd23356, %rd35998;
	addc.cc.u64 %rd23357, %rd23357, %rd35999;
	addc.cc.u64 %rd23358, %rd23358, %rd36000;
	addc.cc.u64 %rd23359, %rd23359, %rd36001;
	addc.u64 %rd19202, %rd19202, %rd36002;
	
	// end inline asm
	st.global.u64 	[%rd36012], %rd23355;
	st.global.u64 	[%rd36016], %rd23356;
	st.global.u64 	[%rd36018], %rd23357;
	st.global.u64 	[%rd36019], %rd23358;
	st.global.u64 	[%rd36020], %rd23359;
	st.global.u64 	[%rd36021], %rd19202;
	ld.global.u64 	%rd23373, [%rd36012];
	ld.global.u64 	%rd23374, [%rd36016];
	ld.global.u64 	%rd23375, [%rd36018];
	ld.global.u64 	%rd23376, [%rd36019];
	ld.global.u64 	%rd23377, [%rd36020];
	// begin inline asm
	add.cc.u64 %rd23373, %rd23373, %rd35997;
	addc.cc.u64 %rd23374, %rd23374, %rd35998;
	addc.cc.u64 %rd23375, %rd23375, %rd35999;
	addc.cc.u64 %rd23376, %rd23376, %rd36000;
	addc.cc.u64 %rd23377, %rd23377, %rd36001;
	addc.u64 %rd19202, %rd19202, %rd36002;
	
	// end inline asm
	st.global.u64 	[%rd36012], %rd23373;
	st.global.u64 	[%rd36016], %rd23374;
	st.global.u64 	[%rd36018], %rd23375;
	st.global.u64 	[%rd36019], %rd23376;
	st.global.u64 	[%rd36020], %rd23377;
	st.global.u64 	[%rd36021], %rd19202;
	ld.global.u64 	%rd23391, [%rd36012];
	ld.global.u64 	%rd23392, [%rd36016];
	ld.global.u64 	%rd23393, [%rd36018];
	ld.global.u64 	%rd23394, [%rd36019];
	ld.global.u64 	%rd23395, [%rd36020];
	// begin inline asm
	add.cc.u64 %rd23391, %rd23391, %rd35997;
	addc.cc.u64 %rd23392, %rd23392, %rd35998;
	addc.cc.u64 %rd23393, %rd23393, %rd35999;
	addc.cc.u64 %rd23394, %rd23394, %rd36000;
	addc.cc.u64 %rd23395, %rd23395, %rd36001;
	addc.u64 %rd19202, %rd19202, %rd36002;
	
	// end inline asm
	st.global.u64 	[%rd36012], %rd23391;
	st.global.u64 	[%rd36016], %rd23392;
	st.global.u64 	[%rd36018], %rd23393;
	st.global.u64 	[%rd36019], %rd23394;
	st.global.u64 	[%rd36020], %rd23395;
	st.global.u64 	[%rd36021], %rd19202;
	ld.global.u64 	%rd23409, [%rd36012];
	ld.global.u64 	%rd23410, [%rd36016];
	ld.global.u64 	%rd23411, [%rd36018];
	ld.global.u64 	%rd23412, [%rd36019];
	ld.global.u64 	%rd23413, [%rd36020];
	// begin inline asm
	add.cc.u64 %rd23409, %rd23409, %rd35997;
	addc.cc.u64 %rd23410, %rd23410, %rd35998;
	addc.cc.u64 %rd23411, %rd23411, %rd35999;
	addc.cc.u64 %rd23412, %rd23412, %rd36000;
	addc.cc.u64 %rd23413, %rd23413, %rd36001;
	addc.u64 %rd19202, %rd19202, %rd36002;
	
	// end inline asm
	st.global.u64 	[%rd36012], %rd23409;
	st.global.u64 	[%rd36016], %rd23410;
	st.global.u64 	[%rd36018], %rd23411;
	st.global.u64 	[%rd36019], %rd23412;
	st.global.u64 	[%rd36020], %rd23413;
	st.global.u64 	[%rd36021], %rd19202;
	ld.global.u64 	%rd23427, [%rd36012];
	ld.global.u64 	%rd23428, [%rd36016];
	ld.global.u64 	%rd23429, [%rd36018];
	ld.global.u64 	%rd23430, [%rd36019];
	ld.global.u64 	%rd23431, [%rd36020];
	// begin inline asm
	add.cc.u64 %rd23427, %rd23427, %rd35997;
	addc.cc.u64 %rd23428, %rd23428, %rd35998;
	addc.cc.u64 %rd23429, %rd23429, %rd35999;
	addc.cc.u64 %rd23430, %rd23430, %rd36000;
	addc.cc.u64 %rd23431, %rd23431, %rd36001;
	addc.u64 %rd19202, %rd19202, %rd36002;
	
	// end inline asm
	st.global.u64 	[%rd36012], %rd23427;
	st.global.u64 	[%rd36016], %rd23428;
	st.global.u64 	[%rd36018], %rd23429;
	st.global.u64 	[%rd36019], %rd23430;
	st.global.u64 	[%rd36020], %rd23431;
	st.global.u64 	[%rd36021], %rd19202;
	ld.global.u64 	%rd23445, [%rd36012];
	ld.global.u64 	%rd23446, [%rd36016];
	ld.global.u64 	%rd23447, [%rd36018];
	ld.global.u64 	%rd23448, [%rd36019];
	ld.global.u64 	%rd23449, [%rd36020];
	// begin inline asm
	add.cc.u64 %rd23445, %rd23445, %rd35997;
	addc.cc.u64 %rd23446, %rd23446, %rd35998;
	addc.cc.u64 %rd23447, %rd23447, %rd35999;
	addc.cc.u64 %rd23448, %rd23448, %rd36000;
	addc.cc.u64 %rd23449, %rd23449, %rd36001;
	addc.u64 %rd19202, %rd19202, %rd36002;
	
	// end inline asm
	st.global.u64 	[%rd36012], %rd23445;
	st.global.u64 	[%rd36016], %rd23446;
	st.global.u64 	[%rd36018], %rd23447;
	st.global.u64 	[%rd36019], %rd23448;
	st.global.u64 	[%rd36020], %rd23449;
	st.global.u64 	[%rd36021], %rd19202;
	ld.global.u64 	%rd23463, [%rd36012];
	ld.global.u64 	%rd23464, [%rd36016];
	ld.global.u64 	%rd23465, [%rd36018];
	ld.global.u64 	%rd23466, [%rd36019];
	ld.global.u64 	%rd23467, [%rd36020];
	// begin inline asm
	add.cc.u64 %rd23463, %rd23463, %rd35997;
	addc.cc.u64 %rd23464, %rd23464, %rd35998;
	addc.cc.u64 %rd23465, %rd23465, %rd35999;
	addc.cc.u64 %rd23466, %rd23466, %rd36000;
	addc.cc.u64 %rd23467, %rd23467, %rd36001;
	addc.u64 %rd19202, %rd19202, %rd36002;
	
	// end inline asm
	st.global.u64 	[%rd36012], %rd23463;
	st.global.u64 	[%rd36016], %rd23464;
	st.global.u64 	[%rd36018], %rd23465;
	st.global.u64 	[%rd36019], %rd23466;
	st.global.u64 	[%rd36020], %rd23467;
	st.global.u64 	[%rd36021], %rd19202;
	ld.global.u64 	%rd23481, [%rd36012];
	ld.global.u64 	%rd23482, [%rd36016];
	ld.global.u64 	%rd23483, [%rd36018];
	ld.global.u64 	%rd23484, [%rd36019];
	ld.global.u64 	%rd23485, [%rd36020];
	// begin inline asm
	add.cc.u64 %rd23481, %rd23481, %rd35997;
	addc.cc.u64 %rd23482, %rd23482, %rd35998;
	addc.cc.u64 %rd23483, %rd23483, %rd35999;
	addc.cc.u64 %rd23484, %rd23484, %rd36000;
	addc.cc.u64 %rd23485, %rd23485, %rd36001;
	addc.u64 %rd19202, %rd19202, %rd36002;
	
	// end inline asm
	st.global.u64 	[%rd36012], %rd23481;
	st.global.u64 	[%rd36016], %rd23482;
	st.global.u64 	[%rd36018], %rd23483;
	st.global.u64 	[%rd36019], %rd23484;
	st.global.u64 	[%rd36020], %rd23485;
	st.global.u64 	[%rd36021], %rd19202;
	ld.global.u64 	%rd23499, [%rd36012];
	ld.global.u64 	%rd23500, [%rd36016];
	ld.global.u64 	%rd23501, [%rd36018];
	ld.global.u64 	%rd23502, [%rd36019];
	ld.global.u64 	%rd23503, [%rd36020];
	// begin inline asm
	add.cc.u64 %rd23499, %rd23499, %rd35997;
	addc.cc.u64 %rd23500, %rd23500, %rd35998;
	addc.cc.u64 %rd23501, %rd23501, %rd35999;
	addc.cc.u64 %rd23502, %rd23502, %rd36000;
	addc.cc.u64 %rd23503, %rd23503, %rd36001;
	addc.u64 %rd19202, %rd19202, %rd36002;
	
	// end inline asm
	st.global.u64 	[%rd36012], %rd23499;
	st.global.u64 	[%rd36016], %rd23500;
	st.global.u64 	[%rd36018], %rd23501;
	st.global.u64 	[%rd36019], %rd23502;
	st.global.u64 	[%rd36020], %rd23503;
	st.global.u64 	[%rd36021], %rd19202;
	ld.global.u64 	%rd23517, [%rd36012];
	ld.global.u64 	%rd23518, [%rd36016];
	ld.global.u64 	%rd23519, [%rd36018];
	ld.global.u64 	%rd23520, [%rd36019];
	ld.global.u64 	%rd23521, [%rd36020];
	// begin inline asm
	add.cc.u64 %rd23517, %rd23517, %rd35997;
	addc.cc.u64 %rd23518, %rd23518, %rd35998;
	addc.cc.u64 %rd23519, %rd23519, %rd35999;
	addc.cc.u64 %rd23520, %rd23520, %rd36000;
	addc.cc.u64 %rd23521, %rd23521, %rd36001;
	addc.u64 %rd19202, %rd19202, %rd36002;
	
	// end inline asm
	st.global.u64 	[%rd36012], %rd23517;
	st.global.u64 	[%rd36016], %rd23518;
	st.global.u64 	[%rd36018], %rd23519;
	st.global.u64 	[%rd36019], %rd23520;
	st.global.u64 	[%rd36020], %rd23521;
	st.global.u64 	[%rd36021], %rd19202;
	ld.global.u64 	%rd23535, [%rd36012];
	ld.global.u64 	%rd23536, [%rd36016];
	ld.global.u64 	%rd23537, [%rd36018];
	ld.global.u64 	%rd23538, [%rd36019];
	ld.global.u64 	%rd23539, [%rd36020];
	// begin inline asm
	add.cc.u64 %rd23535, %rd23535, %rd35997;
	addc.cc.u64 %rd23536, %rd23536, %rd35998;
	addc.cc.u64 %rd23537, %rd23537, %rd35999;
	addc.cc.u64 %rd23538, %rd23538, %rd36000;
	addc.cc.u64 %rd23539, %rd23539, %rd36001;
	addc.u64 %rd19202, %rd19202, %rd36002;
	
	// end inline asm
	st.global.u64 	[%rd36012], %rd23535;
	st.global.u64 	[%rd36016], %rd23536;
	st.global.u64 	[%rd36018], %rd23537;
	st.global.u64 	[%rd36019], %rd23538;
	st.global.u64 	[%rd36020], %rd23539;
	st.global.u64 	[%rd36021], %rd19202;
	ld.global.u64 	%rd23553, [%rd36012];
	ld.global.u64 	%rd23554, [%rd36016];
	ld.global.u64 	%rd23555, [%rd36018];
	ld.global.u64 	%rd23556, [%rd36019];
	ld.global.u64 	%rd23557, [%rd36020];
	// begin inline asm
	add.cc.u64 %rd23553, %rd23553, %rd35997;
	addc.cc.u64 %rd23554, %rd23554, %rd35998;
	addc.cc.u64 %rd23555, %rd23555, %rd35999;
	addc.cc.u64 %rd23556, %rd23556, %rd36000;
	addc.cc.u64 %rd23557, %rd23557, %rd36001;
	addc.u64 %rd19202, %rd19202, %rd36002;
	
	// end inline asm
	st.global.u64 	[%rd36012], %rd23553;
	st.global.u64 	[%rd36016], %rd23554;
	st.global.u64 	[%rd36018], %rd23555;
	st.global.u64 	[%rd36019], %rd23556;
	st.global.u64 	[%rd36020], %rd23557;
	st.global.u64 	[%rd36021], %rd19202;
	ld.global.u64 	%rd23571, [%rd36012];
	ld.global.u64 	%rd23572, [%rd36016];
	ld.global.u64 	%rd23573, [%rd36018];
	ld.global.u64 	%rd23574, [%rd36019];
	ld.global.u64 	%rd23575, [%rd36020];
	// begin inline asm
	add.cc.u64 %rd23571, %rd23571, %rd35997;
	addc.cc.u64 %rd23572, %rd23572, %rd35998;
	addc.cc.u64 %rd23573, %rd23573, %rd35999;
	addc.cc.u64 %rd23574, %rd23574, %rd36000;
	addc.cc.u64 %rd23575, %rd23575, %rd36001;
	addc.u64 %rd19202, %rd19202, %rd36002;
	
	// end inline asm
	st.global.u64 	[%rd36012], %rd23571;
	st.global.u64 	[%rd36016], %rd23572;
	st.global.u64 	[%rd36018], %rd23573;
	st.global.u64 	[%rd36019], %rd23574;
	st.global.u64 	[%rd36020], %rd23575;
	st.global.u64 	[%rd36021], %rd19202;
	ld.global.u64 	%rd23589, [%rd36012];
	ld.global.u64 	%rd23590, [%rd36016];
	ld.global.u64 	%rd23591, [%rd36018];
	ld.global.u64 	%rd23592, [%rd36019];
	ld.global.u64 	%rd23593, [%rd36020];
	// begin inline asm
	add.cc.u64 %rd23589, %rd23589, %rd35997;
	addc.cc.u64 %rd23590, %rd23590, %rd35998;
	addc.cc.u64 %rd23591, %rd23591, %rd35999;
	addc.cc.u64 %rd23592, %rd23592, %rd36000;
	addc.cc.u64 %rd23593, %rd23593, %rd36001;
	addc.u64 %rd19202, %rd19202, %rd36002;
	
	// end inline asm
	st.global.u64 	[%rd36012], %rd23589;
	st.global.u64 	[%rd36016], %rd23590;
	st.global.u64 	[%rd36018], %rd23591;
	st.global.u64 	[%rd36019], %rd23592;
	st.global.u64 	[%rd36020], %rd23593;
	st.global.u64 	[%rd36021], %rd19202;
	ld.global.u64 	%rd23607, [%rd36012];
	ld.global.u64 	%rd23608, [%rd36016];
	ld.global.u64 	%rd23609, [%rd36018];
	ld.global.u64 	%rd23610, [%rd36019];
	ld.global.u64 	%rd23611, [%rd36020];
	// begin inline asm
	add.cc.u64 %rd23607, %rd23607, %rd35997;
	addc.cc.u64 %rd23608, %rd23608, %rd35998;
	addc.cc.u64 %rd23609, %rd23609, %rd35999;
	addc.cc.u64 %rd23610, %rd23610, %rd36000;
	addc.cc.u64 %rd23611, %rd23611, %rd36001;
	addc.u64 %rd19202, %rd19202, %rd36002;
	
	// end inline asm
	st.global.u64 	[%rd36012], %rd23607;
	st.global.u64 	[%rd36016], %rd23608;
	st.global.u64 	[%rd36018], %rd23609;
	st.global.u64 	[%rd36019], %rd23610;
	st.global.u64 	[%rd36020], %rd23611;
	st.global.u64 	[%rd36021], %rd19202;
	ld.global.u64 	%rd23625, [%rd36012];
	ld.global.u64 	%rd23626, [%rd36016];
	ld.global.u64 	%rd23627, [%rd36018];
	ld.global.u64 	%rd23628, [%rd36019];
	ld.global.u64 	%rd23629, [%rd36020];
	// begin inline asm
	add.cc.u64 %rd23625, %rd23625, %rd35997;
	addc.cc.u64 %rd23626, %rd23626, %rd35998;
	addc.cc.u64 %rd23627, %rd23627, %rd35999;
	addc.cc.u64 %rd23628, %rd23628, %rd36000;
	addc.cc.u64 %rd23629, %rd23629, %rd36001;
	addc.u64 %rd19202, %rd19202, %rd36002;
	
	// end inline asm
	st.global.u64 	[%rd36012], %rd23625;
	st.global.u64 	[%rd36016], %rd23626;
	st.global.u64 	[%rd36018], %rd23627;
	st.global.u64 	[%rd36019], %rd23628;
	st.global.u64 	[%rd36020], %rd23629;
	st.global.u64 	[%rd36021], %rd19202;
	ld.global.u64 	%rd23643, [%rd36012];
	ld.global.u64 	%rd23644, [%rd36016];
	ld.global.u64 	%rd23645, [%rd36018];
	ld.global.u64 	%rd23646, [%rd36019];
	ld.global.u64 	%rd23647, [%rd36020];
	// begin inline asm
	add.cc.u64 %rd23643, %rd23643, %rd35997;
	addc.cc.u64 %rd23644, %rd23644, %rd35998;
	addc.cc.u64 %rd23645, %rd23645, %rd35999;
	addc.cc.u64 %rd23646, %rd23646, %rd36000;
	addc.cc.u64 %rd23647, %rd23647, %rd36001;
	addc.u64 %rd19202, %rd19202, %rd36002;
	
	// end inline asm
	st.global.u64 	[%rd36012], %rd23643;
	st.global.u64 	[%rd36016], %rd23644;
	st.global.u64 	[%rd36018], %rd23645;
	st.global.u64 	[%rd36019], %rd23646;
	st.global.u64 	[%rd36020], %rd23647;
	st.global.u64 	[%rd36021], %rd19202;
	ld.global.u64 	%rd23661, [%rd36012];
	ld.global.u64 	%rd23662, [%rd36016];
	ld.global.u64 	%rd23663, [%rd36018];
	ld.global.u64 	%rd23664, [%rd36019];
	ld.global.u64 	%rd23665, [%rd36020];
	// begin inline asm
	add.cc.u64 %rd23661, %rd23661, %rd35997;
	addc.cc.u64 %rd23662, %rd23662, %rd35998;
	addc.cc.u64 %rd23663, %rd23663, %rd35999;
	addc.cc.u64 %rd23664, %rd23664, %rd36000;
	addc.cc.u64 %rd23665, %rd23665, %rd36001;
	addc.u64 %rd19202, %rd19202, %rd36002;
	
	// end inline asm
	st.global.u64 	[%rd36012], %rd23661;
	st.global.u64 	[%rd36016], %rd23662;
	st.global.u64 	[%rd36018], %rd23663;
	st.global.u64 	[%rd36019], %rd23664;
	st.global.u64 	[%rd36020], %rd23665;
	st.global.u64 	[%rd36021], %rd19202;
	ld.global.u64 	%rd23679, [%rd36012];
	ld.global.u64 	%rd23680, [%rd36016];
	ld.global.u64 	%rd23681, [%rd36018];
	ld.global.u64 	%rd23682, [%rd36019];
	ld.global.u64 	%rd23683, [%rd36020];
	// begin inline asm
	add.cc.u64 %rd23679, %rd23679, %rd35997;
	addc.cc.u64 %rd23680, %rd23680, %rd35998;
	addc.cc.u64 %rd23681, %rd23681, %rd35999;
	addc.cc.u64 %rd23682, %rd23682, %rd36000;
	addc.cc.u64 %rd23683, %rd23683, %rd36001;
	addc.u64 %rd19202, %rd19202, %rd36002;
	
	// end inline asm
	st.global.u64 	[%rd36012], %rd23679;
	st.global.u64 	[%rd36016], %rd23680;
	st.global.u64 	[%rd36018], %rd23681;
	st.global.u64 	[%rd36019], %rd23682;
	st.global.u64 	[%rd36020], %rd23683;
	st.global.u64 	[%rd36021], %rd19202;
	ld.global.u64 	%rd23697, [%rd36012];
	ld.global.u64 	%rd23698, [%rd36016];
	ld.global.u64 	%rd23699, [%rd36018];
	ld.global.u64 	%rd23700, [%rd36019];
	ld.global.u64 	%rd23701, [%rd36020];
	// begin inline asm
	add.cc.u64 %rd23697, %rd23697, %rd35997;
	addc.cc.u64 %rd23698, %rd23698, %rd35998;
	addc.cc.u64 %rd23699, %rd23699, %rd35999;
	addc.cc.u64 %rd23700, %rd23700, %rd36000;
	addc.cc.u64 %rd23701, %rd23701, %rd36001;
	addc.u64 %rd19202, %rd19202, %rd36002;
	
	// end inline asm
	st.global.u64 	[%rd36012], %rd23697;
	st.global.u64 	[%rd36016], %rd23698;
	st.global.u64 	[%rd36018], %rd23699;
	st.global.u64 	[%rd36019], %rd23700;
	st.global.u64 	[%rd36020], %rd23701;
	st.global.u64 	[%rd36021], %rd19202;
	ld.global.u64 	%rd23715, [%rd36012];
	ld.global.u64 	%rd23716, [%rd36016];
	ld.global.u64 	%rd23717, [%rd36018];
	ld.global.u64 	%rd23718, [%rd36019];
	ld.global.u64 	%rd23719, [%rd36020];
	// begin inline asm
	add.cc.u64 %rd23715, %rd23715, %rd35997;
	addc.cc.u64 %rd23716, %rd23716, %rd35998;
	addc.cc.u64 %rd23717, %rd23717, %rd35999;
	addc.cc.u64 %rd23718, %rd23718, %rd36000;
	addc.cc.u64 %rd23719, %rd23719, %rd36001;
	addc.u64 %rd19202, %rd19202, %rd36002;
	
	// end inline asm
	st.global.u64 	[%rd36012], %rd23715;
	st.global.u64 	[%rd36016], %rd23716;
	st.global.u64 	[%rd36018], %rd23717;
	st.global.u64 	[%rd36019], %rd23718;
	st.global.u64 	[%rd36020], %rd23719;
	st.global.u64 	[%rd36021], %rd19202;
	ld.global.u64 	%rd23733, [%rd36012];
	ld.global.u64 	%rd23734, [%rd36016];
	ld.global.u64 	%rd23735, [%rd36018];
	ld.global.u64 	%rd23736, [%rd36019];
	ld.global.u64 	%rd23737, [%rd36020];
	// begin inline asm
	add.cc.u64 %rd23733, %rd23733, %rd35997;
	addc.cc.u64 %rd23734, %rd23734, %rd35998;
	addc.cc.u64 %rd23735, %rd23735, %rd35999;
	addc.cc.u64 %rd23736, %rd23736, %rd36000;
	addc.cc.u64 %rd23737, %rd23737, %rd36001;
	addc.u64 %rd19202, %rd19202, %rd36002;
	
	// end inline asm
	st.global.u64 	[%rd36012], %rd23733;
	st.global.u64 	[%rd36016], %rd23734;
	st.global.u64 	[%rd36018], %rd23735;
	st.global.u64 	[%rd36019], %rd23736;
	st.global.u64 	[%rd36020], %rd23737;
	st.global.u64 	[%rd36021], %rd19202;
	ld.global.u64 	%rd23751, [%rd36012];
	ld.global.u64 	%rd23752, [%rd36016];
	ld.global.u64 	%rd23753, [%rd36018];
	ld.global.u64 	%rd23754, [%rd36019];
	ld.global.u64 	%rd23755, [%rd36020];
	// begin inline asm
	add.cc.u64 %rd23751, %rd23751, %rd35997;
	addc.cc.u64 %rd23752, %rd23752, %rd35998;
	addc.cc.u64 %rd23753, %rd23753, %rd35999;
	addc.cc.u64 %rd23754, %rd23754, %rd36000;
	addc.cc.u64 %rd23755, %rd23755, %rd36001;
	addc.u64 %rd19202, %rd19202, %rd36002;
	
	// end inline asm
	st.global.u64 	[%rd36012], %rd23751;
	st.global.u64 	[%rd36016], %rd23752;
	st.global.u64 	[%rd36018], %rd23753;
	st.global.u64 	[%rd36019], %rd23754;
	st.global.u64 	[%rd36020], %rd23755;
	st.global.u64 	[%rd36021], %rd19202;
	ld.global.u64 	%rd23769, [%rd36012];
	ld.global.u64 	%rd23770, [%rd36016];
	ld.global.u64 	%rd23771, [%rd36018];
	ld.global.u64 	%rd23772, [%rd36019];
	ld.global.u64 	%rd23773, [%rd36020];
	// begin inline asm
	add.cc.u64 %rd23769, %rd23769, %rd35997;
	addc.cc.u64 %rd23770, %rd23770, %rd35998;
	addc.cc.u64 %rd23771, %rd23771, %rd35999;
	addc.cc.u64 %rd23772, %rd23772, %rd36000;
	addc.cc.u64 %rd23773, %rd23773, %rd36001;
	addc.u64 %rd19202, %rd19202, %rd36002;
	
	// end inline asm
	st.global.u64 	[%rd36012], %rd23769;
	st.global.u64 	[%rd36016], %rd23770;
	st.global.u64 	[%rd36018], %rd23771;
	st.global.u64 	[%rd36019], %rd23772;
	st.global.u64 	[%rd36020], %rd23773;
	st.global.u64 	[%rd36021], %rd19202;
	ld.global.u64 	%rd23787, [%rd36012];
	ld.global.u64 	%rd23788, [%rd36016];
	ld.global.u64 	%rd23789, [%rd36018];
	ld.global.u64 	%rd23790, [%rd36019];
	ld.global.u64 	%rd23791, [%rd36020];
	// begin inline asm
	add.cc.u64 %rd23787, %rd23787, %rd35997;
	addc.cc.u64 %rd23788, %rd23788, %rd35998;
	addc.cc.u64 %rd23789, %rd23789, %rd35999;
	addc.cc.u64 %rd23790, %rd23790, %rd36000;
	addc.cc.u64 %rd23791, %rd23791, %rd36001;
	addc.u64 %rd19202, %rd19202, %rd36002;
	
	// end inline asm
	st.global.u64 	[%rd36012], %rd23787;
	st.global.u64 	[%rd36016], %rd23788;
	st.global.u64 	[%rd36018], %rd23789;
	st.global.u64 	[%rd36019], %rd23790;
	st.global.u64 	[%rd36020], %rd23791;
	st.global.u64 	[%rd36021], %rd19202;
	ld.global.u64 	%rd23805, [%rd36012];
	ld.global.u64 	%rd23806, [%rd36016];
	ld.global.u64 	%rd23807, [%rd36018];
	ld.global.u64 	%rd23808, [%rd36019];
	ld.global.u64 	%rd23809, [%rd36020];
	// begin inline asm
	add.cc.u64 %rd23805, %rd23805, %rd35997;
	addc.cc.u64 %rd23806, %rd23806, %rd35998;
	addc.cc.u64 %rd23807, %rd23807, %rd35999;
	addc.cc.u64 %rd23808, %rd23808, %rd36000;
	addc.cc.u64 %rd23809, %rd23809, %rd36001;
	addc.u64 %rd19202, %rd19202, %rd36002;
	
	// end inline asm
	st.global.u64 	[%rd36012], %rd23805;
	st.global.u64 	[%rd36016], %rd23806;
	st.global.u64 	[%rd36018], %rd23807;
	st.global.u64 	[%rd36019], %rd23808;
	st.global.u64 	[%rd36020], %rd23809;
	st.global.u64 	[%rd36021], %rd19202;
	ld.global.u64 	%rd23823, [%rd36012];
	ld.global.u64 	%rd23824, [%rd36016];
	ld.global.u64 	%rd23825, [%rd36018];
	ld.global.u64 	%rd23826, [%rd36019];
	ld.global.u64 	%rd23827, [%rd36020];
	// begin inline asm
	add.cc.u64 %rd23823, %rd23823, %rd35997;
	addc.cc.u64 %rd23824, %rd23824, %rd35998;
	addc.cc.u64 %rd23825, %rd23825, %rd35999;
	addc.cc.u64 %rd23826, %rd23826, %rd36000;
	addc.cc.u64 %rd23827, %rd23827, %rd36001;
	addc.u64 %rd19202, %rd19202, %rd36002;
	
	// end inline asm
	st.global.u64 	[%rd36012], %rd23823;
	st.global.u64 	[%rd36016], %rd23824;
	st.global.u64 	[%rd36018], %rd23825;
	st.global.u64 	[%rd36019], %rd23826;
	st.global.u64 	[%rd36020], %rd23827;
	st.global.u64 	[%rd36021], %rd19202;
	ld.global.u64 	%rd23841, [%rd36012];
	ld.global.u64 	%rd23842, [%rd36016];
	ld.global.u64 	%rd23843, [%rd36018];
	ld.global.u64 	%rd23844, [%rd36019];
	ld.global.u64 	%rd23845, [%rd36020];
	// begin inline asm
	add.cc.u64 %rd23841, %rd23841, %rd35997;
	addc.cc.u64 %rd23842, %rd23842, %rd35998;
	addc.cc.u64 %rd23843, %rd23843, %rd35999;
	addc.cc.u64 %rd23844, %rd23844, %rd36000;
	addc.cc.u64 %rd23845, %rd23845, %rd36001;
	addc.u64 %rd19202, %rd19202, %rd36002;
	
	// end inline asm
	st.global.u64 	[%rd36012], %rd23841;
	st.global.u64 	[%rd36016], %rd23842;
	st.global.u64 	[%rd36018], %rd23843;
	st.global.u64 	[%rd36019], %rd23844;
	st.global.u64 	[%rd36020], %rd23845;
	st.global.u64 	[%rd36021], %rd19202;
	ld.global.u64 	%rd23859, [%rd36012];
	ld.global.u64 	%rd23860, [%rd36016];
	ld.global.u64 	%rd23861, [%rd36018];
	ld.global.u64 	%rd23862, [%rd36019];
	ld.global.u64 	%rd23863, [%rd36020];
	// begin inline asm
	add.cc.u64 %rd23859, %rd23859, %rd35997;
	addc.cc.u64 %rd23860, %rd23860, %rd35998;
	addc.cc.u64 %rd23861, %rd23861, %rd35999;
	addc.cc.u64 %rd23862, %rd23862, %rd36000;
	addc.cc.u64 %rd23863, %rd23863, %rd36001;
	addc.u64 %rd19202, %rd19202, %rd36002;
	
	// end inline asm
	st.global.u64 	[%rd36012], %rd23859;
	st.global.u64 	[%rd36016], %rd23860;
	st.global.u64 	[%rd36018], %rd23861;
	st.global.u64 	[%rd36019], %rd23862;
	st.global.u64 	[%rd36020], %rd23863;
	st.global.u64 	[%rd36021], %rd19202;
	ld.global.u64 	%rd23877, [%rd36012];
	ld.global.u64 	%rd23878, [%rd36016];
	ld.global.u64 	%rd23879, [%rd36018];
	ld.global.u64 	%rd23880, [%rd36019];
	ld.global.u64 	%rd23881, [%rd36020];
	// begin inline asm
	add.cc.u64 %rd23877, %rd23877, %rd35997;
	addc.cc.u64 %rd23878, %rd23878, %rd35998;
	addc.cc.u64 %rd23879, %rd23879, %rd35999;
	addc.cc.u64 %rd23880, %rd23880, %rd36000;
	addc.cc.u64 %rd23881, %rd23881, %rd36001;
	addc.u64 %rd19202, %rd19202, %rd36002;
	
	// end inline asm
	st.global.u64 	[%rd36012], %rd23877;
	st.global.u64 	[%rd36016], %rd23878;
	st.global.u64 	[%rd36018], %rd23879;
	st.global.u64 	[%rd36019], %rd23880;
	st.global.u64 	[%rd36020], %rd23881;
	st.global.u64 	[%rd36021], %rd19202;
	ld.global.u64 	%rd23895, [%rd36012];
	ld.global.u64 	%rd23896, [%rd36016];
	ld.global.u64 	%rd23897, [%rd36018];
	ld.global.u64 	%rd23898, [%rd36019];
	ld.global.u64 	%rd23899, [%rd36020];
	// begin inline asm
	add.cc.u64 %rd23895, %rd23895, %rd35997;
	addc.cc.u64 %rd23896, %rd23896, %rd35998;
	addc.cc.u64 %rd23897, %rd23897, %rd35999;
	addc.cc.u64 %rd23898, %rd23898, %rd36000;
	addc.cc.u64 %rd23899, %rd23899, %rd36001;
	addc.u64 %rd19202, %rd19202, %rd36002;
	
	// end inline asm
	st.global.u64 	[%rd36012], %rd23895;
	st.global.u64 	[%rd36016], %rd23896;
	st.global.u64 	[%rd36018], %rd23897;
	st.global.u64 	[%rd36019], %rd23898;
	st.global.u64 	[%rd36020], %rd23899;
	st.global.u64 	[%rd36021], %rd19202;
	ld.global.u64 	%rd23913, [%rd36012];
	ld.global.u64 	%rd23914, [%rd36016];
	ld.global.u64 	%rd23915, [%rd36018];
	ld.global.u64 	%rd23916, [%rd36019];
	ld.global.u64 	%rd23917, [%rd36020];
	// begin inline asm
	add.cc.u64 %rd23913, %rd23913, %rd35997;
	addc.cc.u64 %rd23914, %rd23914, %rd35998;
	addc.cc.u64 %rd23915, %rd23915, %rd35999;
	addc.cc.u64 %rd23916, %rd23916, %rd36000;
	addc.cc.u64 %rd23917, %rd23917, %rd36001;
	addc.u64 %rd19202, %rd19202, %rd36002;
	
	// end inline asm
	st.global.u64 	[%rd36012], %rd23913;
	st.global.u64 	[%rd36016], %rd23914;
	st.global.u64 	[%rd36018], %rd23915;
	st.global.u64 	[%rd36019], %rd23916;
	st.global.u64 	[%rd36020], %rd23917;
	st.global.u64 	[%rd36021], %rd19202;
	ld.global.u64 	%rd23931, [%rd36012];
	ld.global.u64 	%rd23932, [%rd36016];
	ld.global.u64 	%rd23933, [%rd36018];
	ld.global.u64 	%rd23934, [%rd36019];
	ld.global.u64 	%rd23935, [%rd36020];
	// begin inline asm
	add.cc.u64 %rd23931, %rd23931, %rd35997;
	addc.cc.u64 %rd23932, %rd23932, %rd35998;
	addc.cc.u64 %rd23933, %rd23933, %rd35999;
	addc.cc.u64 %rd23934, %rd23934, %rd36000;
	addc.cc.u64 %rd23935, %rd23935, %rd36001;
	addc.u64 %rd19202, %rd19202, %rd36002;
	
	// end inline asm
	st.global.u64 	[%rd36012], %rd23931;
	st.global.u64 	[%rd36016], %rd23932;
	st.global.u64 	[%rd36018], %rd23933;
	st.global.u64 	[%rd36019], %rd23934;
	st.global.u64 	[%rd36020], %rd23935;
	st.global.u64 	[%rd36021], %rd19202;
	ld.global.u64 	%rd23949, [%rd36012];
	ld.global.u64 	%rd23950, [%rd36016];
	ld.global.u64 	%rd23951, [%rd36018];
	ld.global.u64 	%rd23952, [%rd36019];
	ld.global.u64 	%rd23953, [%rd36020];
	// begin inline asm
	add.cc.u64 %rd23949, %rd23949, %rd35997;
	addc.cc.u64 %rd23950, %rd23950, %rd35998;
	addc.cc.u64 %rd23951, %rd23951, %rd35999;
	addc.cc.u64 %rd23952, %rd23952, %rd36000;
	addc.cc.u64 %rd23953, %rd23953, %rd36001;
	addc.u64 %rd19202, %rd19202, %rd36002;
	
	// end inline asm
	st.global.u64 	[%rd36012], %rd23949;
	st.global.u64 	[%rd36016], %rd23950;
	st.global.u64 	[%rd36018], %rd23951;
	st.global.u64 	[%rd36019], %rd23952;
	st.global.u64 	[%rd36020], %rd23953;
	st.global.u64 	[%rd36021], %rd19202;
	ld.global.u64 	%rd23967, [%rd36012];
	ld.global.u64 	%rd23968, [%rd36016];
	ld.global.u64 	%rd23969, [%rd36018];
	ld.global.u64 	%rd23970, [%rd36019];
	ld.global.u64 	%rd23971, [%rd36020];
	// begin inline asm
	add.cc.u64 %rd23967, %rd23967, %rd35997;
	addc.cc.u64 %rd23968, %rd23968, %rd35998;
	addc.cc.u64 %rd23969, %rd23969, %rd35999;
	addc.cc.u64 %rd23970, %rd23970, %rd36000;
	addc.cc.u64 %rd23971, %rd23971, %rd36001;
	addc.u64 %rd19202, %rd19202, %rd36002;
	
	// end inline asm
	st.global.u64 	[%rd36012], %rd23967;
	st.global.u64 	[%rd36016], %rd23968;
	st.global.u64 	[%rd36018], %rd23969;
	st.global.u64 	[%rd36019], %rd23970;
	st.global.u64 	[%rd36020], %rd23971;
	st.global.u64 	[%rd36021], %rd19202;
	ld.global.u64 	%rd23985, [%rd36012];
	ld.global.u64 	%rd23986, [%rd36016];
	ld.global.u64 	%rd23987, [%rd36018];
	ld.global.u64 	%rd23988, [%rd36019];
	ld.global.u64 	%rd23989, [%rd36020];
	// begin inline asm
	add.cc.u64 %rd23985, %rd23985, %rd35997;
	addc.cc.u64 %rd23986, %rd23986, %rd35998;
	addc.cc.u64 %rd23987, %rd23987, %rd35999;
	addc.cc.u64 %rd23988, %rd23988, %rd36000;
	addc.cc.u64 %rd23989, %rd23989, %rd36001;
	addc.u64 %rd19202, %rd19202, %rd36002;
	
	// end inline asm
	st.global.u64 	[%rd36012], %rd23985;
	st.global.u64 	[%rd36016], %rd23986;
	st.global.u64 	[%rd36018], %rd23987;
	st.global.u64 	[%rd36019], %rd23988;
	st.global.u64 	[%rd36020], %rd23989;
	st.global.u64 	[%rd36021], %rd19202;
	ld.global.u64 	%rd24003, [%rd36012];
	ld.global.u64 	%rd24004, [%rd36016];
	ld.global.u64 	%rd24005, [%rd36018];
	ld.global.u64 	%rd24006, [%rd36019];
	ld.global.u64 	%rd24007, [%rd36020];
	// begin inline asm
	add.cc.u64 %rd24003, %rd24003, %rd35997;
	addc.cc.u64 %rd24004, %rd24004, %rd35998;
	addc.cc.u64 %rd24005, %rd24005, %rd35999;
	addc.cc.u64 %rd24006, %rd24006, %rd36000;
	addc.cc.u64 %rd24007, %rd24007, %rd36001;
	addc.u64 %rd19202, %rd19202, %rd36002;
	
	// end inline asm
	st.global.u64 	[%rd36012], %rd24003;
	st.global.u64 	[%rd36016], %rd24004;
	st.global.u64 	[%rd36018], %rd24005;
	st.global.u64 	[%rd36019], %rd24006;
	st.global.u64 	[%rd36020], %rd24007;
	st.global.u64 	[%rd36021], %rd19202;
	ld.global.u64 	%rd24021, [%rd36012];
	ld.global.u64 	%rd24022, [%rd36016];
	ld.global.u64 	%rd24023, [%rd36018];
	ld.global.u64 	%rd24024, [%rd36019];
	ld.global.u64 	%rd24025, [%rd36020];
	// begin inline asm
	add.cc.u64 %rd24021, %rd24021, %rd35997;
	addc.cc.u64 %rd24022, %rd24022, %rd35998;
	addc.cc.u64 %rd24023, %rd24023, %rd35999;
	addc.cc.u64 %rd24024, %rd24024, %rd36000;
	addc.cc.u64 %rd24025, %rd24025, %rd36001;
	addc.u64 %rd19202, %rd19202, %rd36002;
	
	// end inline asm
	st.global.u64 	[%rd36012], %rd24021;
	st.global.u64 	[%rd36016], %rd24022;
	st.global.u64 	[%rd36018], %rd24023;
	st.global.u64 	[%rd36019], %rd24024;
	st.global.u64 	[%rd36020], %rd24025;
	st.global.u64 	[%rd36021], %rd19202;
	ld.global.u64 	%rd24039, [%rd36012];
	ld.global.u64 	%rd24040, [%rd36016];
	ld.global.u64 	%rd24041, [%rd36018];
	ld.global.u64 	%rd24042, [%rd36019];
	ld.global.u64 	%rd24043, [%rd36020];
	// begin inline asm
	add.cc.u64 %rd24039, %rd24039, %rd35997;
	addc.cc.u64 %rd24040, %rd24040, %rd35998;
	addc.cc.u64 %rd24041, %rd24041, %rd35999;
	addc.cc.u64 %rd24042, %rd24042, %rd36000;
	addc.cc.u64 %rd24043, %rd24043, %rd36001;
	addc.u64 %rd19202, %rd19202, %rd36002;
	
	// end inline asm
	st.global.u64 	[%rd36012], %rd24039;
	st.global.u64 	[%rd36016], %rd24040;
	st.global.u64 	[%rd36018], %rd24041;
	st.global.u64 	[%rd36019], %rd24042;
	st.global.u64 	[%rd36020], %rd24043;
	st.global.u64 	[%rd36021], %rd19202;
	ld.global.u64 	%rd24057, [%rd36012];
	ld.global.u64 	%rd24058, [%rd36016];
	ld.global.u64 	%rd24059, [%rd36018];
	ld.global.u64 	%rd24060, [%rd36019];
	ld.global.u64 	%rd24061, [%rd36020];
	// begin inline asm
	add.cc.u64 %rd24057, %rd24057, %rd35997;
	addc.cc.u64 %rd24058, %rd24058, %rd35998;
	addc.cc.u64 %rd24059, %rd24059, %rd35999;
	addc.cc.u64 %rd24060, %rd24060, %rd36000;
	addc.cc.u64 %rd24061, %rd24061, %rd36001;
	addc.u64 %rd19202, %rd19202, %rd36002;
	
	// end inline asm
	st.global.u64 	[%rd36012], %rd24057;
	st.global.u64 	[%rd36016], %rd24058;
	st.global.u64 	[%rd36018], %rd24059;
	st.global.u64 	[%rd36019], %rd24060;
	st.global.u64 	[%rd36020], %rd24061;
	st.global.u64 	[%rd36021], %rd19202;
	ld.global.u64 	%rd24075, [%rd36012];
	ld.global.u64 	%rd24076, [%rd36016];
	ld.global.u64 	%rd24077, [%rd36018];
	ld.global.u64 	%rd24078, [%rd36019];
	ld.global.u64 	%rd24079, [%rd36020];
	// begin inline asm
	add.cc.u64 %rd24075, %rd24075, %rd35997;
	addc.cc.u64 %rd24076, %rd24076, %rd35998;
	addc.cc.u64 %rd24077, %rd24077, %rd35999;
	addc.cc.u64 %rd24078, %rd24078, %rd36000;
	addc.cc.u64 %rd24079, %rd24079, %rd36001;
	addc.u64 %rd19202, %rd19202, %rd36002;
	
	// end inline asm
	st.global.u64 	[%rd36012], %rd24075;
	st.global.u64 	[%rd36016], %rd24076;
	st.global.u64 	[%rd36018], %rd24077;
	st.global.u64 	[%rd36019], %rd24078;
	st.global.u64 	[%rd36020], %rd24079;
	st.global.u64 	[%rd36021], %rd19202;
	ld.global.u64 	%rd24093, [%rd36012];
	ld.global.u64 	%rd24094, [%rd36016];
	ld.global.u64 	%rd24095, [%rd36018];
	ld.global.u64 	%rd24096, [%rd36019];
	ld.global.u64 	%rd24097, [%rd36020];
	// begin inline asm
	add.cc.u64 %rd24093, %rd24093, %rd35997;
	addc.cc.u64 %rd24094, %rd24094, %rd35998;
	addc.cc.u64 %rd24095, %rd24095, %rd35999;
	addc.cc.u64 %rd24096, %rd24096, %rd36000;
	addc.cc.u64 %rd24097, %rd24097, %rd36001;
	addc.u64 %rd19202, %rd19202, %rd36002;
	
	// end inline asm
	st.global.u64 	[%rd36012], %rd24093;
	st.global.u64 	[%rd36016], %rd24094;
	st.global.u64 	[%rd36018], %rd24095;
	st.global.u64 	[%rd36019], %rd24096;
	st.global.u64 	[%rd36020], %rd24097;
	st.global.u64 	[%rd36021], %rd19202;
	ld.global.u64 	%rd24111, [%rd36012];
	ld.global.u64 	%rd24112, [%rd36016];
	ld.global.u64 	%rd24113, [%rd36018];
	ld.global.u64 	%rd24114, [%rd36019];
	ld.global.u64 	%rd24115, [%rd36020];
	// begin inline asm
	add.cc.u64 %rd24111, %rd24111, %rd35997;
	addc.cc.u64 %rd24112, %rd24112, %rd35998;
	addc.cc.u64 %rd24113, %rd24113, %rd35999;
	addc.cc.u64 %rd24114, %rd24114, %rd36000;
	addc.cc.u64 %rd24115, %rd24115, %rd36001;
	addc.u64 %rd19202, %rd19202, %rd36002;
	
	// end inline asm
	st.global.u64 	[%rd36012], %rd24111;
	st.global.u64 	[%rd36016], %rd24112;
	st.global.u64 	[%rd36018], %rd24113;
	st.global.u64 	[%rd36019], %rd24114;
	st.global.u64 	[%rd36020], %rd24115;
	st.global.u64 	[%rd36021], %rd19202;
	ld.global.u64 	%rd24129, [%rd36012];
	ld.global.u64 	%rd24130, [%rd36016];
	ld.global.u64 	%rd24131, [%rd36018];
	ld.global.u64 	%rd24132, [%rd36019];
	ld.global.u64 	%rd24133, [%rd36020];
	// begin inline asm
	add.cc.u64 %rd24129, %rd24129, %rd35997;
	addc.cc.u64 %rd24130, %rd24130, %rd35998;
	addc.cc.u64 %rd24131, %rd24131, %rd35999;
	addc.cc.u64 %rd24132, %rd24132, %rd36000;
	addc.cc.u64 %rd24133, %rd24133, %rd36001;
	addc.u64 %rd19202, %rd19202, %rd36002;
	
	// end inline asm
	st.global.u64 	[%rd36012], %rd24129;
	st.global.u64 	[%rd36016], %rd24130;
	st.global.u64 	[%rd36018], %rd24131;
	st.global.u64 	[%rd36019], %rd24132;
	st.global.u64 	[%rd36020], %rd24133;
	st.global.u64 	[%rd36021], %rd19202;
	ld.global.u64 	%rd24147, [%rd36012];
	ld.global.u64 	%rd24148, [%rd36016];
	ld.global.u64 	%rd24149, [%rd36018];
	ld.global.u64 	%rd24150, [%rd36019];
	ld.global.u64 	%rd24151, [%rd36020];
	// begin inline asm
	add.cc.u64 %rd24147, %rd24147, %rd35997;
	addc.cc.u64 %rd24148, %rd24148, %rd35998;
	addc.cc.u64 %rd24149, %rd24149, %rd35999;
	addc.cc.u64 %rd24150, %rd24150, %rd36000;
	addc.cc.u64 %rd24151, %rd24151, %rd36001;
	addc.u64 %rd19202, %rd19202, %rd36002;
	
	// end inline asm
	st.global.u64 	[%rd36012], %rd24147;
	st.global.u64 	[%rd36016], %rd24148;
	st.global.u64 	[%rd36018], %rd24149;
	st.global.u64 	[%rd36019], %rd24150;
	st.global.u64 	[%rd36020], %rd24151;
	st.global.u64 	[%rd36021], %rd19202;
	ld.global.u64 	%rd24165, [%rd36012];
	ld.global.u64 	%rd24166, [%rd36016];
	ld.global.u64 	%rd24167, [%rd36018];
	ld.global.u64 	%rd24168, [%rd36019];
	ld.global.u64 	%rd24169, [%rd36020];
	// begin inline asm
	add.cc.u64 %rd24165, %rd24165, %rd35997;
	addc.cc.u64 %rd24166, %rd24166, %rd35998;
	addc.cc.u64 %rd24167, %rd24167, %rd35999;
	addc.cc.u64 %rd24168, %rd24168, %rd36000;
	addc.cc.u64 %rd24169, %rd24169, %rd36001;
	addc.u64 %rd19202, %rd19202, %rd36002;
	
	// end inline asm
	st.global.u64 	[%rd36012], %rd24165;
	st.global.u64 	[%rd36016], %rd24166;
	st.global.u64 	[%rd36018], %rd24167;
	st.global.u64 	[%rd36019], %rd24168;
	st.global.u64 	[%rd36020], %rd24169;
	st.global.u64 	[%rd36021], %rd19202;
	ld.global.u64 	%rd24183, [%rd36012];
	ld.global.u64 	%rd24184, [%rd36016];
	ld.global.u64 	%rd24185, [%rd36018];
	ld.global.u64 	%rd24186, [%rd36019];
	ld.global.u64 	%rd24187, [%rd36020];
	// begin inline asm
	add.cc.u64 %rd24183, %rd24183, %rd35997;
	addc.cc.u64 %rd24184, %rd24184, %rd35998;
	addc.cc.u64 %rd24185, %rd24185, %rd35999;
	addc.cc.u64 %rd24186, %rd24186, %rd36000;
	addc.cc.u64 %rd24187, %rd24187, %rd36001;
	addc.u64 %rd19202, %rd19202, %rd36002;
	
	// end inline asm
	st.global.u64 	[%rd36012], %rd24183;
	st.global.u64 	[%rd36016], %rd24184;
	st.global.u64 	[%rd36018], %rd24185;
	st.global.u64 	[%rd36019], %rd24186;
	st.global.u64 	[%rd36020], %rd24187;
	st.global.u64 	[%rd36021], %rd19202;
	ld.global.u64 	%rd24201, [%rd36012];
	ld.global.u64 	%rd24202, [%rd36016];
	ld.global.u64 	%rd24203, [%rd36018];
	ld.global.u64 	%rd24204, [%rd36019];
	ld.global.u64 	%rd24205, [%rd36020];
	// begin inline asm
	add.cc.u64 %rd24201, %rd24201, %rd35997;
	addc.cc.u64 %rd24202, %rd24202, %rd35998;
	addc.cc.u64 %rd24203, %rd24203, %rd35999;
	addc.cc.u64 %rd24204, %rd24204, %rd36000;
	addc.cc.u64 %rd24205, %rd24205, %rd36001;
	addc.u64 %rd19202, %rd19202, %rd36002;
	
	// end inline asm
	st.global.u64 	[%rd36012], %rd24201;
	st.global.u64 	[%rd36016], %rd24202;
	st.global.u64 	[%rd36018], %rd24203;
	st.global.u64 	[%rd36019], %rd24204;
	st.global.u64 	[%rd36020], %rd24205;
	st.global.u64 	[%rd36021], %rd19202;
	ld.global.u64 	%rd24219, [%rd36012];
	ld.global.u64 	%rd24220, [%rd36016];
	ld.global.u64 	%rd24221, [%rd36018];
	ld.global.u64 	%rd24222, [%rd36019];
	ld.global.u64 	%rd24223, [%rd36020];
	// begin inline asm
	add.cc.u64 %rd24219, %rd24219, %rd35997;
	addc.cc.u64 %rd24220, %rd24220, %rd35998;
	addc.cc.u64 %rd24221, %rd24221, %rd35999;
	addc.cc.u64 %rd24222, %rd24222, %rd36000;
	addc.cc.u64 %rd24223, %rd24223, %rd36001;
	addc.u64 %rd19202, %rd19202, %rd36002;
	
	// end inline asm
	st.global.u64 	[%rd36012], %rd24219;
	st.global.u64 	[%rd36016], %rd24220;
	st.global.u64 	[%rd36018], %rd24221;
	st.global.u64 	[%rd36019], %rd24222;
	st.global.u64 	[%rd36020], %rd24223;
	st.global.u64 	[%rd36021], %rd19202;
	ld.global.u64 	%rd24237, [%rd36012];
	ld.global.u64 	%rd24238, [%rd36016];
	ld.global.u64 	%rd24239, [%rd36018];
	ld.global.u64 	%rd24240, [%rd36019];
	ld.global.u64 	%rd24241, [%rd36020];
	// begin inline asm
	add.cc.u64 %rd24237, %rd24237, %rd35997;
	addc.cc.u64 %rd24238, %rd24238, %rd35998;
	addc.cc.u64 %rd24239, %rd24239, %rd35999;
	addc.cc.u64 %rd24240, %rd24240, %rd36000;
	addc.cc.u64 %rd24241, %rd24241, %rd36001;
	addc.u64 %rd19202, %rd19202, %rd36002;
	
	// end inline asm
	st.global.u64 	[%rd36012], %rd24237;
	st.global.u64 	[%rd36016], %rd24238;
	st.global.u64 	[%rd36018], %rd24239;
	st.global.u64 	[%rd36019], %rd24240;
	st.global.u64 	[%rd36020], %rd24241;
	st.global.u64 	[%rd36021], %rd19202;
	ld.global.u64 	%rd24255, [%rd36012];
	ld.global.u64 	%rd24256, [%rd36016];
	ld.global.u64 	%rd24257, [%rd36018];
	ld.global.u64 	%rd24258, [%rd36019];
	ld.global.u64 	%rd24259, [%rd36020];
	// begin inline asm
	add.cc.u64 %rd24255, %rd24255, %rd35997;
	addc.cc.u64 %rd24256, %rd24256, %rd35998;
	addc.cc.u64 %rd24257, %rd24257, %rd35999;
	addc.cc.u64 %rd24258, %rd24258, %rd36000;
	addc.cc.u64 %rd24259, %rd24259, %rd36001;
	addc.u64 %rd19202, %rd19202, %rd36002;
	
	// end inline asm
	st.global.u64 	[%rd36012], %rd24255;
	st.global.u64 	[%rd36016], %rd24256;
	st.global.u64 	[%rd36018], %rd24257;
	st.global.u64 	[%rd36019], %rd24258;
	st.global.u64 	[%rd36020], %rd24259;
	st.global.u64 	[%rd36021], %rd19202;
	ld.global.u64 	%rd24273, [%rd36012];
	ld.global.u64 	%rd24274, [%rd36016];
	ld.global.u64 	%rd24275, [%rd36018];
	ld.global.u64 	%rd24276, [%rd36019];
	ld.global.u64 	%rd24277, [%rd36020];
	// begin inline asm
	add.cc.u64 %rd24273, %rd24273, %rd35997;
	addc.cc.u64 %rd24274, %rd24274, %rd35998;
	addc.cc.u64 %rd24275, %rd24275, %rd35999;
	addc.cc.u64 %rd24276, %rd24276, %rd36000;
	addc.cc.u64 %rd24277, %rd24277, %rd36001;
	addc.u64 %rd19202, %rd19202, %rd36002;
	
	// end inline asm
	st.global.u64 	[%rd36012], %rd24273;
	st.global.u64 	[%rd36016], %rd24274;
	st.global.u64 	[%rd36018], %rd24275;
	st.global.u64 	[%rd36019], %rd24276;
	st.global.u64 	[%rd36020], %rd24277;
	st.global.u64 	[%rd36021], %rd19202;
	ld.global.u64 	%rd24291, [%rd36012];
	ld.global.u64 	%rd24292, [%rd36016];
	ld.global.u64 	%rd24293, [%rd36018];
	ld.global.u64 	%rd24294, [%rd36019];
	ld.global.u64 	%rd24295, [%rd36020];
	// begin inline asm
	add.cc.u64 %rd24291, %rd24291, %rd35997;
	addc.cc.u64 %rd24292, %rd24292, %rd35998;
	addc.cc.u64 %rd24293, %rd24293, %rd35999;
	addc.cc.u64 %rd24294, %rd24294, %rd36000;
	addc.cc.u64 %rd24295, %rd24295, %rd36001;
	addc.u64 %rd19202, %rd19202, %rd36002;
	
	// end inline asm
	st.global.u64 	[%rd36012], %rd24291;
	st.global.u64 	[%rd36016], %rd24292;
	st.global.u64 	[%rd36018], %rd24293;
	st.global.u64 	[%rd36019], %rd24294;
	st.global.u64 	[%rd36020], %rd24295;
	st.global.u64 	[%rd36021], %rd19202;
	ld.global.u64 	%rd24309, [%rd36012];
	ld.global.u64 	%rd24310, [%rd36016];
	ld.global.u64 	%rd24311, [%rd36018];
	ld.global.u64 	%rd24312, [%rd36019];
	ld.global.u64 	%rd24313, [%rd36020];
	// begin inline asm
	add.cc.u64 %rd24309, %rd24309, %rd35997;
	addc.cc.u64 %rd24310, %rd24310, %rd35998;
	addc.cc.u64 %rd24311, %rd24311, %rd35999;
	addc.cc.u64 %rd24312, %rd24312, %rd36000;
	addc.cc.u64 %rd24313, %rd24313, %rd36001;
	addc.u64 %rd19202, %rd19202, %rd36002;
	
	// end inline asm
	st.global.u64 	[%rd36012], %rd24309;
	st.global.u64 	[%rd36016], %rd24310;
	st.global.u64 	[%rd36018], %rd24311;
	st.global.u64 	[%rd36019], %rd24312;
	st.global.u64 	[%rd36020], %rd24313;
	st.global.u64 	[%rd36021], %rd19202;
	ld.global.u64 	%rd24327, [%rd36012];
	ld.global.u64 	%rd24328, [%rd36016];
	ld.global.u64 	%rd24329, [%rd36018];
	ld.global.u64 	%rd24330, [%rd36019];
	ld.global.u64 	%rd24331, [%rd36020];
	// begin inline asm
	add.cc.u64 %rd24327, %rd24327, %rd35997;
	addc.cc.u64 %rd24328, %rd24328, %rd35998;
	addc.cc.u64 %rd24329, %rd24329, %rd35999;
	addc.cc.u64 %rd24330, %rd24330, %rd36000;
	addc.cc.u64 %rd24331, %rd24331, %rd36001;
	addc.u64 %rd19202, %rd19202, %rd36002;
	
	// end inline asm
	st.global.u64 	[%rd36012], %rd24327;
	st.global.u64 	[%rd36016], %rd24328;
	st.global.u64 	[%rd36018], %rd24329;
	st.global.u64 	[%rd36019], %rd24330;
	st.global.u64 	[%rd36020], %rd24331;
	st.global.u64 	[%rd36021], %rd19202;
	ld.global.u64 	%rd24345, [%rd36012];
	ld.global.u64 	%rd24346, [%rd36016];
	ld.global.u64 	%rd24347, [%rd36018];
	ld.global.u64 	%rd24348, [%rd36019];
	ld.global.u64 	%rd24349, [%rd36020];
	// begin inline asm
	add.cc.u64 %rd24345, %rd24345, %rd35997;
	addc.cc.u64 %rd24346, %rd24346, %rd35998;
	addc.cc.u64 %rd24347, %rd24347, %rd35999;
	addc.cc.u64 %rd24348, %rd24348, %rd36000;
	addc.cc.u64 %rd24349, %rd24349, %rd36001;
	addc.u64 %rd19202, %rd19202, %rd36002;
	
	// end inline asm
	st.global.u64 	[%rd36012], %rd24345;
	st.global.u64 	[%rd36016], %rd24346;
	st.global.u64 	[%rd36018], %rd24347;
	st.global.u64 	[%rd36019], %rd24348;
	st.global.u64 	[%rd36020], %rd24349;
	st.global.u64 	[%rd36021], %rd19202;
	ld.global.u64 	%rd24363, [%rd36012];
	ld.global.u64 	%rd24364, [%rd36016];
	ld.global.u64 	%rd24365, [%rd36018];
	ld.global.u64 	%rd24366, [%rd36019];
	ld.global.u64 	%rd24367, [%rd36020];
	// begin inline asm
	add.cc.u64 %rd24363, %rd24363, %rd35997;
	addc.cc.u64 %rd24364, %rd24364, %rd35998;
	addc.cc.u64 %rd24365, %rd24365, %rd35999;
	addc.cc.u64 %rd24366, %rd24366, %rd36000;
	addc.cc.u64 %rd24367, %rd24367, %rd36001;
	addc.u64 %rd19202, %rd19202, %rd36002;
	
	// end inline asm
	st.global.u64 	[%rd36012], %rd24363;
	st.global.u64 	[%rd36016], %rd24364;
	st.global.u64 	[%rd36018], %rd24365;
	st.global.u64 	[%rd36019], %rd24366;
	st.global.u64 	[%rd36020], %rd24367;
	st.global.u64 	[%rd36021], %rd19202;
	ld.global.u64 	%rd24381, [%rd36012];
	ld.global.u64 	%rd24382, [%rd36016];
	ld.global.u64 	%rd24383, [%rd36018];
	ld.global.u64 	%rd24384, [%rd36019];
	ld.global.u64 	%rd24385, [%rd36020];
	// begin inline asm
	add.cc.u64 %rd24381, %rd24381, %rd35997;
	addc.cc.u64 %rd24382, %rd24382, %rd35998;
	addc.cc.u64 %rd24383, %rd24383, %rd35999;
	addc.cc.u64 %rd24384, %rd24384, %rd36000;
	addc.cc.u64 %rd24385, %rd24385, %rd36001;
	addc.u64 %rd19202, %rd19202, %rd36002;
	
	// end inline asm
	st.global.u64 	[%rd36012], %rd24381;
	st.global.u64 	[%rd36016], %rd24382;
	st.global.u64 	[%rd36018], %rd24383;
	st.global.u64 	[%rd36019], %rd24384;
	st.global.u64 	[%rd36020], %rd24385;
	st.global.u64 	[%rd36021], %rd19202;
	ld.global.u64 	%rd24399, [%rd36012];
	ld.global.u64 	%rd24400, [%rd36016];
	ld.global.u64 	%rd24401, [%rd36018];
	ld.global.u64 	%rd24402, [%rd36019];
	ld.global.u64 	%rd24403, [%rd36020];
	// begin inline asm
	add.cc.u64 %rd24399, %rd24399, %rd35997;
	addc.cc.u64 %rd24400, %rd24400, %rd35998;
	addc.cc.u64 %rd24401, %rd24401, %rd35999;
	addc.cc.u64 %rd24402, %rd24402, %rd36000;
	addc.cc.u64 %rd24403, %rd24403, %rd36001;
	addc.u64 %rd19202, %rd19202, %rd36002;
	
	// end inline asm
	st.global.u64 	[%rd36012], %rd24399;
	st.global.u64 	[%rd36016], %rd24400;
	st.global.u64 	[%rd36018], %rd24401;
	st.global.u64 	[%rd36019], %rd24402;
	st.global.u64 	[%rd36020], %rd24403;
	st.global.u64 	[%rd36021], %rd19202;
	ld.global.u64 	%rd24417, [%rd36012];
	ld.global.u64 	%rd24418, [%rd36016];
	ld.global.u64 	%rd24419, [%rd36018];
	ld.global.u64 	%rd24420, [%rd36019];
	ld.global.u64 	%rd24421, [%rd36020];
	// begin inline asm
	add.cc.u64 %rd24417, %rd24417, %rd35997;
	addc.cc.u64 %rd24418, %rd24418, %rd35998;
	addc.cc.u64 %rd24419, %rd24419, %rd35999;
	addc.cc.u64 %rd24420, %rd24420, %rd36000;
	addc.cc.u64 %rd24421, %rd24421, %rd36001;
	addc.u64 %rd19202, %rd19202, %rd36002;
	
	// end inline asm
	st.global.u64 	[%rd36012], %rd24417;
	st.global.u64 	[%rd36016], %rd24418;
	st.global.u64 	[%rd36018], %rd24419;
	st.global.u64 	[%rd36019], %rd24420;
	st.global.u64 	[%rd36020], %rd24421;
	st.global.u64 	[%rd36021], %rd19202;
	ld.global.u64 	%rd24435, [%rd36012];
	ld.global.u64 	%rd24436, [%rd36016];
	ld.global.u64 	%rd24437, [%rd36018];
	ld.global.u64 	%rd24438, [%rd36019];
	ld.global.u64 	%rd24439, [%rd36020];
	// begin inline asm
	add.cc.u64 %rd24435, %rd24435, %rd35997;
	addc.cc.u64 %rd24436, %rd24436, %rd35998;
	addc.cc.u64 %rd24437, %rd24437, %rd35999;
	addc.cc.u64 %rd24438, %rd24438, %rd36000;
	addc.cc.u64 %rd24439, %rd24439, %rd36001;
	addc.u64 %rd19202, %rd19202, %rd36002;
	
	// end inline asm
	st.global.u64 	[%rd36012], %rd24435;
	st.global.u64 	[%rd36016], %rd24436;
	st.global.u64 	[%rd36018], %rd24437;
	st.global.u64 	[%rd36019], %rd24438;
	st.global.u64 	[%rd36020], %rd24439;
	st.global.u64 	[%rd36021], %rd19202;
	ld.global.u64 	%rd24453, [%rd36012];
	ld.global.u64 	%rd24454, [%rd36016];
	ld.global.u64 	%rd24455, [%rd36018];
	ld.global.u64 	%rd24456, [%rd36019];
	ld.global.u64 	%rd24457, [%rd36020];
	// begin inline asm
	add.cc.u64 %rd24453, %rd24453, %rd35997;
	addc.cc.u64 %rd24454, %rd24454, %rd35998;
	addc.cc.u64 %rd24455, %rd24455, %rd35999;
	addc.cc.u64 %rd24456, %rd24456, %rd36000;
	addc.cc.u64 %rd24457, %rd24457, %rd36001;
	addc.u64 %rd19202, %rd19202, %rd36002;
	
	// end inline asm
	st.global.u64 	[%rd36012], %rd24453;
	st.global.u64 	[%rd36016], %rd24454;
	st.global.u64 	[%rd36018], %rd24455;
	st.global.u64 	[%rd36019], %rd24456;
	st.global.u64 	[%rd36020], %rd24457;
	st.global.u64 	[%rd36021], %rd19202;
	ld.global.u64 	%rd24471, [%rd36012];
	ld.global.u64 	%rd24472, [%rd36016];
	ld.global.u64 	%rd24473, [%rd36018];
	ld.global.u64 	%rd24474, [%rd36019];
	ld.global.u64 	%rd24475, [%rd36020];
	// begin inline asm
	add.cc.u64 %rd24471, %rd24471, %rd35997;
	addc.cc.u64 %rd24472, %rd24472, %rd35998;
	addc.cc.u64 %rd24473, %rd24473, %rd35999;
	addc.cc.u64 %rd24474, %rd24474, %rd36000;
	addc.cc.u64 %rd24475, %rd24475, %rd36001;
	addc.u64 %rd19202, %rd19202, %rd36002;
	
	// end inline asm
	st.global.u64 	[%rd36012], %rd24471;
	st.global.u64 	[%rd36016], %rd24472;
	st.global.u64 	[%rd36018], %rd24473;
	st.global.u64 	[%rd36019], %rd24474;
	st.global.u64 	[%rd36020], %rd24475;
	st.global.u64 	[%rd36021], %rd19202;
	ld.global.u64 	%rd24489, [%rd36012];
	ld.global.u64 	%rd24490, [%rd36016];
	ld.global.u64 	%rd24491, [%rd36018];
	ld.global.u64 	%rd24492, [%rd36019];
	ld.global.u64 	%rd24493, [%rd36020];
	// begin inline asm
	add.cc.u64 %rd24489, %rd24489, %rd35997;
	addc.cc.u64 %rd24490, %rd24490, %rd35998;
	addc.cc.u64 %rd24491, %rd24491, %rd35999;
	addc.cc.u64 %rd24492, %rd24492, %rd36000;
	addc.cc.u64 %rd24493, %rd24493, %rd36001;
	addc.u64 %rd19202, %rd19202, %rd36002;
	
	// end inline asm
	st.global.u64 	[%rd36012], %rd24489;
	st.global.u64 	[%rd36016], %rd24490;
	st.global.u64 	[%rd36018], %rd24491;
	st.global.u64 	[%rd36019], %rd24492;
	st.global.u64 	[%rd36020], %rd24493;
	st.global.u64 	[%rd36021], %rd19202;
	ld.global.u64 	%rd24507, [%rd36012];
	ld.global.u64 	%rd24508, [%rd36016];
	ld.global.u64 	%rd24509, [%rd36018];
	ld.global.u64 	%rd24510, [%rd36019];
	ld.global.u64 	%rd24511, [%rd36020];
	// begin inline asm
	add.cc.u64 %rd24507, %rd24507, %rd35997;
	addc.cc.u64 %rd24508, %rd24508, %rd35998;
	addc.cc.u64 %rd24509, %rd24509, %rd35999;
	addc.cc.u64 %rd24510, %rd24510, %rd36000;
	addc.cc.u64 %rd24511, %rd24511, %rd36001;
	addc.u64 %rd19202, %rd19202, %rd36002;
	
	// end inline asm
	st.global.u64 	[%rd36012], %rd24507;
	st.global.u64 	[%rd36016], %rd24508;
	st.global.u64 	[%rd36018], %rd24509;
	st.global.u64 	[%rd36019], %rd24510;
	st.global.u64 	[%rd36020], %rd24511;
	st.global.u64 	[%rd36021], %rd19202;
	ld.global.u64 	%rd24525, [%rd36012];
	ld.global.u64 	%rd24526, [%rd36016];
	ld.global.u64 	%rd24527, [%rd36018];
	ld.global.u64 	%rd24528, [%rd36019];
	ld.global.u64 	%rd24529, [%rd36020];
	// begin inline asm
	add.cc.u64 %rd24525, %rd24525, %rd35997;
	addc.cc.u64 %rd24526, %rd24526, %rd35998;
	addc.cc.u64 %rd24527, %rd24527, %rd35999;
	addc.cc.u64 %rd24528, %rd24528, %rd36000;
	addc.cc.u64 %rd24529, %rd24529, %rd36001;
	addc.u64 %rd19202, %rd19202, %rd36002;
	
	// end inline asm
	st.global.u64 	[%rd36012], %rd24525;
	st.global.u64 	[%rd36016], %rd24526;
	st.global.u64 	[%rd36018], %rd24527;
	st.global.u64 	[%rd36019], %rd24528;
	st.global.u64 	[%rd36020], %rd24529;
	st.global.u64 	[%rd36021], %rd19202;
	ld.global.u64 	%rd24543, [%rd36012];
	ld.global.u64 	%rd24544, [%rd36016];
	ld.global.u64 	%rd24545, [%rd36018];
	ld.global.u64 	%rd24546, [%rd36019];
	ld.global.u64 	%rd24547, [%rd36020];
	// begin inline asm
	add.cc.u64 %rd24543, %rd24543, %rd35997;
	addc.cc.u64 %rd24544, %rd24544, %rd35998;
	addc.cc.u64 %rd24545, %rd24545, %rd35999;
	addc.cc.u64 %rd24546, %rd24546, %rd36000;
	addc.cc.u64 %rd24547, %rd24547, %rd36001;
	addc.u64 %rd19202, %rd19202, %rd36002;
	
	// end inline asm
	st.global.u64 	[%rd36012], %rd24543;
	st.global.u64 	[%rd36016], %rd24544;
	st.global.u64 	[%rd36018], %rd24545;
	st.global.u64 	[%rd36019], %rd24546;
	st.global.u64 	[%rd36020], %rd24547;
	st.global.u64 	[%rd36021], %rd19202;
	ld.global.u64 	%rd24561, [%rd36012];
	ld.global.u64 	%rd24562, [%rd36016];
	ld.global.u64 	%rd24563, [%rd36018];
	ld.global.u64 	%rd24564, [%rd36019];
	ld.global.u64 	%rd24565, [%rd36020];
	// begin inline asm
	add.cc.u64 %rd24561, %rd24561, %rd35997;
	addc.cc.u64 %rd24562, %rd24562, %rd35998;
	addc.cc.u64 %rd24563, %rd24563, %rd35999;
	addc.cc.u64 %rd24564, %rd24564, %rd36000;
	addc.cc.u64 %rd24565, %rd24565, %rd36001;
	addc.u64 %rd19202, %rd19202, %rd36002;
	
	// end inline asm
	st.global.u64 	[%rd36012], %rd24561;
	st.global.u64 	[%rd36016], %rd24562;
	st.global.u64 	[%rd36018], %rd24563;
	st.global.u64 	[%rd36019], %rd24564;
	st.global.u64 	[%rd36020], %rd24565;
	st.global.u64 	[%rd36021], %rd19202;
	ld.global.u64 	%rd24579, [%rd36012];
	ld.global.u64 	%rd24580, [%rd36016];
	ld.global.u64 	%rd24581, [%rd36018];
	ld.global.u64 	%rd24582, [%rd36019];
	ld.global.u64 	%rd24583, [%rd36020];
	// begin inline asm
	add.cc.u64 %rd24579, %rd24579, %rd35997;
	addc.cc.u64 %rd24580, %rd24580, %rd35998;
	addc.cc.u64 %rd24581, %rd24581, %rd35999;
	addc.cc.u64 %rd24582, %rd24582, %rd36000;
	addc.cc.u64 %rd24583, %rd24583, %rd36001;
	addc.u64 %rd19202, %rd19202, %rd36002;
	
	// end inline asm
	st.global.u64 	[%rd36012], %rd24579;
	st.global.u64 	[%rd36016], %rd24580;
	st.global.u64 	[%rd36018], %rd24581;
	st.global.u64 	[%rd36019], %rd24582;
	st.global.u64 	[%rd36020], %rd24583;
	st.global.u64 	[%rd36021], %rd19202;
	ld.global.u64 	%rd24597, [%rd36012];
	ld.global.u64 	%rd24598, [%rd36016];
	ld.global.u64 	%rd24599, [%rd36018];
	ld.global.u64 	%rd24600, [%rd36019];
	ld.global.u64 	%rd24601, [%rd36020];
	// begin inline asm
	add.cc.u64 %rd24597, %rd24597, %rd35997;
	addc.cc.u64 %rd24598, %rd24598, %rd35998;
	addc.cc.u64 %rd24599, %rd24599, %rd35999;
	addc.cc.u64 %rd24600, %rd24600, %rd36000;
	addc.cc.u64 %rd24601, %rd24601, %rd36001;
	addc.u64 %rd19202, %rd19202, %rd36002;
	
	// end inline asm
	st.global.u64 	[%rd36012], %rd24597;
	st.global.u64 	[%rd36016], %rd24598;
	st.global.u64 	[%rd36018], %rd24599;
	st.global.u64 	[%rd36019], %rd24600;
	st.global.u64 	[%rd36020], %rd24601;
	st.global.u64 	[%rd36021], %rd19202;
	ld.global.u64 	%rd24615, [%rd36012];
	ld.global.u64 	%rd24616, [%rd36016];
	ld.global.u64 	%rd24617, [%rd36018];
	ld.global.u64 	%rd24618, [%rd36019];
	ld.global.u64 	%rd24619, [%rd36020];
	// begin inline asm
	add.cc.u64 %rd24615, %rd24615, %rd35997;
	addc.cc.u64 %rd24616, %rd24616, %rd35998;
	addc.cc.u64 %rd24617, %rd24617, %rd35999;
	addc.cc.u64 %rd24618, %rd24618, %rd36000;
	addc.cc.u64 %rd24619, %rd24619, %rd36001;
	addc.u64 %rd19202, %rd19202, %rd36002;
	
	// end inline asm
	st.global.u64 	[%rd36012], %rd24615;
	st.global.u64 	[%rd36016], %rd24616;
	st.global.u64 	[%rd36018], %rd24617;
	st.global.u64 	[%rd36019], %rd24618;
	st.global.u64 	[%rd36020], %rd24619;
	st.global.u64 	[%rd36021], %rd19202;
	ld.global.u64 	%rd24633, [%rd36012];
	ld.global.u64 	%rd24634, [%rd36016];
	ld.global.u64 	%rd24635, [%rd36018];
	ld.global.u64 	%rd24636, [%rd36019];
	ld.global.u64 	%rd24637, [%rd36020];
	// begin inline asm
	add.cc.u64 %rd24633, %rd24633, %rd35997;
	addc.cc.u64 %rd24634, %rd24634, %rd35998;
	addc.cc.u64 %rd24635, %rd24635, %rd35999;
	addc.cc.u64 %rd24636, %rd24636, %rd36000;
	addc.cc.u64 %rd24637, %rd24637, %rd36001;
	addc.u64 %rd19202, %rd19202, %rd36002;
	
	// end inline asm
	st.global.u64 	[%rd36012], %rd24633;
	st.global.u64 	[%rd36016], %rd24634;
	st.global.u64 	[%rd36018], %rd24635;
	st.global.u64 	[%rd36019], %rd24636;
	st.global.u64 	[%rd36020], %rd24637;
	st.global.u64 	[%rd36021], %rd19202;
	ld.global.u64 	%rd24651, [%rd36012];
	ld.global.u64 	%rd24652, [%rd36016];
	ld.global.u64 	%rd24653, [%rd36018];
	ld.global.u64 	%rd24654, [%rd36019];
	ld.global.u64 	%rd24655, [%rd36020];
	// begin inline asm
	add.cc.u64 %rd24651, %rd24651, %rd35997;
	addc.cc.u64 %rd24652, %rd24652, %rd35998;
	addc.cc.u64 %rd24653, %rd24653, %rd35999;
	addc.cc.u64 %rd24654, %rd24654, %rd36000;
	addc.cc.u64 %rd24655, %rd24655, %rd36001;
	addc.u64 %rd19202, %rd19202, %rd36002;
	
	// end inline asm
	st.global.u64 	[%rd36012], %rd24651;
	st.global.u64 	[%rd36016], %rd24652;
	st.global.u64 	[%rd36018], %rd24653;
	st.global.u64 	[%rd36019], %rd24654;
	st.global.u64 	[%rd36020], %rd24655;
	st.global.u64 	[%rd36021], %rd19202;
	ld.global.u64 	%rd24669, [%rd36012];
	ld.global.u64 	%rd24670, [%rd36016];
	ld.global.u64 	%rd24671, [%rd36018];
	ld.global.u64 	%rd24672, [%rd36019];
	ld.global.u64 	%rd24673, [%rd36020];
	// begin inline asm
	add.cc.u64 %rd24669, %rd24669, %rd35997;
	addc.cc.u64 %rd24670, %rd24670, %rd35998;
	addc.cc.u64 %rd24671, %rd24671, %rd35999;
	addc.cc.u64 %rd24672, %rd24672, %rd36000;
	addc.cc.u64 %rd24673, %rd24673, %rd36001;
	addc.u64 %rd19202, %rd19202, %rd36002;
	
	// end inline asm
	st.global.u64 	[%rd36012], %rd24669;
	st.global.u64 	[%rd36016], %rd24670;
	st.global.u64 	[%rd36018], %rd24671;
	st.global.u64 	[%rd36019], %rd24672;
	st.global.u64 	[%rd36020], %rd24673;
	st.global.u64 	[%rd36021], %rd19202;
	ld.global.u64 	%rd24687, [%rd36012];
	ld.global.u64 	%rd24688, [%rd36016];
	ld.global.u64 	%rd24689, [%rd36018];
	ld.global.u64 	%rd24690, [%rd36019];
	ld.global.u64 	%rd24691, [%rd36020];
	// begin inline asm
	add.cc.u64 %rd24687, %rd24687, %rd35997;
	addc.cc.u64 %rd24688, %rd24688, %rd35998;
	addc.cc.u64 %rd24689, %rd24689, %rd35999;
	addc.cc.u64 %rd24690, %rd24690, %rd36000;
	addc.cc.u64 %rd24691, %rd24691, %rd36001;
	addc.u64 %rd19202, %rd19202, %rd36002;
	
	// end inline asm
	st.global.u64 	[%rd36012], %rd24687;
	st.global.u64 	[%rd36016], %rd24688;
	st.global.u64 	[%rd36018], %rd24689;
	st.global.u64 	[%rd36019], %rd24690;
	st.global.u64 	[%rd36020], %rd24691;
	st.global.u64 	[%rd36021], %rd19202;
	ld.global.u64 	%rd24705, [%rd36012];
	ld.global.u64 	%rd24706, [%rd36016];
	ld.global.u64 	%rd24707, [%rd36018];
	ld.global.u64 	%rd24708, [%rd36019];
	ld.global.u64 	%rd24709, [%rd36020];
	// begin inline asm
	add.cc.u64 %rd24705, %rd24705, %rd35997;
	addc.cc.u64 %rd24706, %rd24706, %rd35998;
	addc.cc.u64 %rd24707, %rd24707, %rd35999;
	addc.cc.u64 %rd24708, %rd24708, %rd36000;
	addc.cc.u64 %rd24709, %rd24709, %rd36001;
	addc.u64 %rd19202, %rd19202, %rd36002;
	
	// end inline asm
	st.global.u64 	[%rd36012], %rd24705;
	st.global.u64 	[%rd36016], %rd24706;
	st.global.u64 	[%rd36018], %rd24707;
	st.global.u64 	[%rd36019], %rd24708;
	st.global.u64 	[%rd36020], %rd24709;
	st.global.u64 	[%rd36021], %rd19202;
	ld.global.u64 	%rd24723, [%rd36012];
	ld.global.u64 	%rd24724, [%rd36016];
	ld.global.u64 	%rd24725, [%rd36018];
	ld.global.u64 	%rd24726, [%rd36019];
	ld.global.u64 	%rd24727, [%rd36020];
	// begin inline asm
	add.cc.u64 %rd24723, %rd24723, %rd35997;
	addc.cc.u64 %rd24724, %rd24724, %rd35998;
	addc.cc.u64 %rd24725, %rd24725, %rd35999;
	addc.cc.u64 %rd24726, %rd24726, %rd36000;
	addc.cc.u64 %rd24727, %rd24727, %rd36001;
	addc.u64 %rd19202, %rd19202, %rd36002;
	
	// end inline asm
	st.global.u64 	[%rd36012], %rd24723;
	st.global.u64 	[%rd36016], %rd24724;
	st.global.u64 	[%rd36018], %rd24725;
	st.global.u64 	[%rd36019], %rd24726;
	st.global.u64 	[%rd36020], %rd24727;
	st.global.u64 	[%rd36021], %rd19202;
	ld.global.u64 	%rd24741, [%rd36012];
	ld.global.u64 	%rd24742, [%rd36016];
	ld.global.u64 	%rd24743, [%rd36018];
	ld.global.u64 	%rd24744, [%rd36019];
	ld.global.u64 	%rd24745, [%rd36020];
	// begin inline asm
	add.cc.u64 %rd24741, %rd24741, %rd35997;
	addc.cc.u64 %rd24742, %rd24742, %rd35998;
	addc.cc.u64 %rd24743, %rd24743, %rd35999;
	addc.cc.u64 %rd24744, %rd24744, %rd36000;
	addc.cc.u64 %rd24745, %rd24745, %rd36001;
	addc.u64 %rd19202, %rd19202, %rd36002;
	
	// end inline asm
	st.global.u64 	[%rd36012], %rd24741;
	st.global.u64 	[%rd36016], %rd24742;
	st.global.u64 	[%rd36018], %rd24743;
	st.global.u64 	[%rd36019], %rd24744;
	st.global.u64 	[%rd36020], %rd24745;
	st.global.u64 	[%rd36021], %rd19202;
	ld.global.u64 	%rd24759, [%rd36012];
	ld.global.u64 	%rd24760, [%rd36016];
	ld.global.u64 	%rd24761, [%rd36018];
	ld.global.u64 	%rd24762, [%rd36019];
	ld.global.u64 	%rd24763, [%rd36020];
	// begin inline asm
	add.cc.u64 %rd24759, %rd24759, %rd35997;
	addc.cc.u64 %rd24760, %rd24760, %rd35998;
	addc.cc.u64 %rd24761, %rd24761, %rd35999;
	addc.cc.u64 %rd24762, %rd24762, %rd36000;
	addc.cc.u64 %rd24763, %rd24763, %rd36001;
	addc.u64 %rd19202, %rd19202, %rd36002;
	
	// end inline asm
	st.global.u64 	[%rd36012], %rd24759;
	st.global.u64 	[%rd36016], %rd24760;
	st.global.u64 	[%rd36018], %rd24761;
	st.global.u64 	[%rd36019], %rd24762;
	st.global.u64 	[%rd36020], %rd24763;
	st.global.u64 	[%rd36021], %rd19202;
	ld.global.u64 	%rd24777, [%rd36012];
	ld.global.u64 	%rd24778, [%rd36016];
	ld.global.u64 	%rd24779, [%rd36018];
	ld.global.u64 	%rd24780, [%rd36019];
	ld.global.u64 	%rd24781, [%rd36020];
	// begin inline asm
	add.cc.u64 %rd24777, %rd24777, %rd35997;
	addc.cc.u64 %rd24778, %rd24778, %rd35998;
	addc.cc.u64 %rd24779, %rd24779, %rd35999;
	addc.cc.u64 %rd24780, %rd24780, %rd36000;
	addc.cc.u64 %rd24781, %rd24781, %rd36001;
	addc.u64 %rd19202, %rd19202, %rd36002;
	
	// end inline asm
	st.global.u64 	[%rd36012], %rd24777;
	st.global.u64 	[%rd36016], %rd24778;
	st.global.u64 	[%rd36018], %rd24779;
	st.global.u64 	[%rd36019], %rd24780;
	st.global.u64 	[%rd36020], %rd24781;
	st.global.u64 	[%rd36021], %rd19202;
	ld.global.u64 	%rd24795, [%rd36012];
	ld.global.u64 	%rd24796, [%rd36016];
	ld.global.u64 	%rd24797, [%rd36018];
	ld.global.u64 	%rd24798, [%rd36019];
	ld.global.u64 	%rd24799, [%rd36020];
	// begin inline asm
	add.cc.u64 %rd24795, %rd24795, %rd35997;
	addc.cc.u64 %rd24796, %rd24796, %rd35998;
	addc.cc.u64 %rd24797, %rd24797, %rd35999;
	addc.cc.u64 %rd24798, %rd24798, %rd36000;
	addc.cc.u64 %rd24799, %rd24799, %rd36001;
	addc.u64 %rd19202, %rd19202, %rd36002;
	
	// end inline asm
	st.global.u64 	[%rd36012], %rd24795;
	st.global.u64 	[%rd36016], %rd24796;
	st.global.u64 	[%rd36018], %rd24797;
	st.global.u64 	[%rd36019], %rd24798;
	st.global.u64 	[%rd36020], %rd24799;
	st.global.u64 	[%rd36021], %rd19202;
	ld.global.u64 	%rd24813, [%rd36012];
	ld.global.u64 	%rd24814, [%rd36016];
	ld.global.u64 	%rd24815, [%rd36018];
	ld.global.u64 	%rd24816, [%rd36019];
	ld.global.u64 	%rd24817, [%rd36020];
	// begin inline asm
	add.cc.u64 %rd24813, %rd24813, %rd35997;
	addc.cc.u64 %rd24814, %rd24814, %rd35998;
	addc.cc.u64 %rd24815, %rd24815, %rd35999;
	addc.cc.u64 %rd24816, %rd24816, %rd36000;
	addc.cc.u64 %rd24817, %rd24817, %rd36001;
	addc.u64 %rd19202, %rd19202, %rd36002;
	
	// end inline asm
	st.global.u64 	[%rd36012], %rd24813;
	st.global.u64 	[%rd36016], %rd24814;
	st.global.u64 	[%rd36018], %rd24815;
	st.global.u64 	[%rd36019], %rd24816;
	st.global.u64 	[%rd36020], %rd24817;
	st.global.u64 	[%rd36021], %rd19202;
	ld.global.u64 	%rd24831, [%rd36012];
	ld.global.u64 	%rd24832, [%rd36016];
	ld.global.u64 	%rd24833, [%rd36018];
	ld.global.u64 	%rd24834, [%rd36019];
	ld.global.u64 	%rd24835, [%rd36020];
	// begin inline asm
	add.cc.u64 %rd24831, %rd24831, %rd35997;
	addc.cc.u64 %rd24832, %rd24832, %rd35998;
	addc.cc.u64 %rd24833, %rd24833, %rd35999;
	addc.cc.u64 %rd24834, %rd24834, %rd36000;
	addc.cc.u64 %rd24835, %rd24835, %rd36001;
	addc.u64 %rd19202, %rd19202, %rd36002;
	
	// end inline asm
	st.global.u64 	[%rd36012], %rd24831;
	st.global.u64 	[%rd36016], %rd24832;
	st.global.u64 	[%rd36018], %rd24833;
	st.global.u64 	[%rd36019], %rd24834;
	st.global.u64 	[%rd36020], %rd24835;
	st.global.u64 	[%rd36021], %rd19202;
	ld.global.u64 	%rd24849, [%rd36012];
	ld.global.u64 	%rd24850, [%rd36016];
	ld.global.u64 	%rd24851, [%rd36018];
	ld.global.u64 	%rd24852, [%rd36019];
	ld.global.u64 	%rd24853, [%rd36020];
	// begin inline asm
	add.cc.u64 %rd24849, %rd24849, %rd35997;
	addc.cc.u64 %rd24850, %rd24850, %rd35998;
	addc.cc.u64 %rd24851, %rd24851, %rd35999;
	addc.cc.u64 %rd24852, %rd24852, %rd36000;
	addc.cc.u64 %rd24853, %rd24853, %rd36001;
	addc.u64 %rd19202, %rd19202, %rd36002;
	
	// end inline asm
	st.global.u64 	[%rd36012], %rd24849;
	st.global.u64 	[%rd36016], %rd24850;
	st.global.u64 	[%rd36018], %rd24851;
	st.global.u64 	[%rd36019], %rd24852;
	st.global.u64 	[%rd36020], %rd24853;
	st.global.u64 	[%rd36021], %rd19202;
	ld.global.u64 	%rd24867, [%rd36012];
	ld.global.u64 	%rd24868, [%rd36016];
	ld.global.u64 	%rd24869, [%rd36018];
	ld.global.u64 	%rd24870, [%rd36019];
	ld.global.u64 	%rd24871, [%rd36020];
	// begin inline asm
	add.cc.u64 %rd24867, %rd24867, %rd35997;
	addc.cc.u64 %rd24868, %rd24868, %rd35998;
	addc.cc.u64 %rd24869, %rd24869, %rd35999;
	addc.cc.u64 %rd24870, %rd24870, %rd36000;
	addc.cc.u64 %rd24871, %rd24871, %rd36001;
	addc.u64 %rd19202, %rd19202, %rd36002;
	
	// end inline asm
	st.global.u64 	[%rd36012], %rd24867;
	st.global.u64 	[%rd36016], %rd24868;
	st.global.u64 	[%rd36018], %rd24869;
	st.global.u64 	[%rd36019], %rd24870;
	st.global.u64 	[%rd36020], %rd24871;
	st.global.u64 	[%rd36021], %rd19202;
	ld.global.u64 	%rd24885, [%rd36012];
	ld.global.u64 	%rd24886, [%rd36016];
	ld.global.u64 	%rd24887, [%rd36018];
	ld.global.u64 	%rd24888, [%rd36019];
	ld.global.u64 	%rd24889, [%rd36020];
	// begin inline asm
	add.cc.u64 %rd24885, %rd24885, %rd35997;
	addc.cc.u64 %rd24886, %rd24886, %rd35998;
	addc.cc.u64 %rd24887, %rd24887, %rd35999;
	addc.cc.u64 %rd24888, %rd24888, %rd36000;
	addc.cc.u64 %rd24889, %rd24889, %rd36001;
	addc.u64 %rd19202, %rd19202, %rd36002;
	
	// end inline asm
	st.global.u64 	[%rd36012], %rd24885;
	st.global.u64 	[%rd36016], %rd24886;
	st.global.u64 	[%rd36018], %rd24887;
	st.global.u64 	[%rd36019], %rd24888;
	st.global.u64 	[%rd36020], %rd24889;
	st.global.u64 	[%rd36021], %rd19202;
	ld.global.u64 	%rd24903, [%rd36012];
	ld.global.u64 	%rd24904, [%rd36016];
	ld.global.u64 	%rd24905, [%rd36018];
	ld.global.u64 	%rd24906, [%rd36019];
	ld.global.u64 	%rd24907, [%rd36020];
	// begin inline asm
	add.cc.u64 %rd24903, %rd24903, %rd35997;
	addc.cc.u64 %rd24904, %rd24904, %rd35998;
	addc.cc.u64 %rd24905, %rd24905, %rd35999;
	addc.cc.u64 %rd24906, %rd24906, %rd36000;
	addc.cc.u64 %rd24907, %rd24907, %rd36001;
	addc.u64 %rd19202, %rd19202, %rd36002;
	
	// end inline asm
	st.global.u64 	[%rd36012], %rd24903;
	st.global.u64 	[%rd36016], %rd24904;
	st.global.u64 	[%rd36018], %rd24905;
	st.global.u64 	[%rd36019], %rd24906;
	st.global.u64 	[%rd36020], %rd24907;
	st.global.u64 	[%rd36021], %rd19202;
	ld.global.u64 	%rd24921, [%rd36012];
	ld.global.u64 	%rd24922, [%rd36016];
	ld.global.u64 	%rd24923, [%rd36018];
	ld.global.u64 	%rd24924, [%rd36019];
	ld.global.u64 	%rd24925, [%rd36020];
	// begin inline asm
	add.cc.u64 %rd24921, %rd24921, %rd35997;
	addc.cc.u64 %rd24922, %rd24922, %rd35998;
	addc.cc.u64 %rd24923, %rd24923, %rd35999;
	addc.cc.u64 %rd24924, %rd24924, %rd36000;
	addc.cc.u64 %rd24925, %rd24925, %rd36001;
	addc.u64 %rd19202, %rd19202, %rd36002;
	
	// end inline asm
	st.global.u64 	[%rd36012], %rd24921;
	st.global.u64 	[%rd36016], %rd24922;
	st.global.u64 	[%rd36018], %rd24923;
	st.global.u64 	[%rd36019], %rd24924;
	st.global.u64 	[%rd36020], %rd24925;
	st.global.u64 	[%rd36021], %rd19202;
	ld.global.u64 	%rd24939, [%rd36012];
	ld.global.u64 	%rd24940, [%rd36016];
	ld.global.u64 	%rd24941, [%rd36018];
	ld.global.u64 	%rd24942, [%rd36019];
	ld.global.u64 	%rd24943, [%rd36020];
	// begin inline asm
	add.cc.u64 %rd24939, %rd24939, %rd35997;
	addc.cc.u64 %rd24940, %rd24940, %rd35998;
	addc.cc.u64 %rd24941, %rd24941, %rd35999;
	addc.cc.u64 %rd24942, %rd24942, %rd36000;
	addc.cc.u64 %rd24943, %rd24943, %rd36001;
	addc.u64 %rd19202, %rd19202, %rd36002;
	
	// end inline asm
	st.global.u64 	[%rd36012], %rd24939;
	st.global.u64 	[%rd36016], %rd24940;
	st.global.u64 	[%rd36018], %rd24941;
	st.global.u64 	[%rd36019], %rd24942;
	st.global.u64 	[%rd36020], %rd24943;
	st.global.u64 	[%rd36021], %rd19202;
	ld.global.u64 	%rd24957, [%rd36012];
	ld.global.u64 	%rd24958, [%rd36016];
	ld.global.u64 	%rd24959, [%rd36018];
	ld.global.u64 	%rd24960, [%rd36019];
	ld.global.u64 	%rd24961, [%rd36020];
	// begin inline asm
	add.cc.u64 %rd24957, %rd24957, %rd35997;
	addc.cc.u64 %rd24958, %rd24958, %rd35998;
	addc.cc.u64 %rd24959, %rd24959, %rd35999;
	addc.cc.u64 %rd24960, %rd24960, %rd36000;
	addc.cc.u64 %rd24961, %rd24961, %rd36001;
	addc.u64 %rd19202, %rd19202, %rd36002;
	
	// end inline asm
	st.global.u64 	[%rd36012], %rd24957;
	st.global.u64 	[%rd36016], %rd24958;
	st.global.u64 	[%rd36018], %rd24959;
	st.global.u64 	[%rd36019], %rd24960;
	st.global.u64 	[%rd36020], %rd24961;
	st.global.u64 	[%rd36021], %rd19202;
	ld.global.u64 	%rd24975, [%rd36012];
	ld.global.u64 	%rd24976, [%rd36016];
	ld.global.u64 	%rd24977, [%rd36018];
	ld.global.u64 	%rd24978, [%rd36019];
	ld.global.u64 	%rd24979, [%rd36020];
	// begin inline asm
	add.cc.u64 %rd24975, %rd24975, %rd35997;
	addc.cc.u64 %rd24976, %rd24976, %rd35998;
	addc.cc.u64 %rd24977, %rd24977, %rd35999;
	addc.cc.u64 %rd24978, %rd24978, %rd36000;
	addc.cc.u64 %rd24979, %rd24979, %rd36001;
	addc.u64 %rd19202, %rd19202, %rd36002;
	
	// end inline asm
	st.global.u64 	[%rd36012], %rd24975;
	st.global.u64 	[%rd36016], %rd24976;
	st.global.u64 	[%rd36018], %rd24977;
	st.global.u64 	[%rd36019], %rd24978;
	st.global.u64 	[%rd36020], %rd24979;
	st.global.u64 	[%rd36021], %rd19202;
	ld.global.u64 	%rd24993, [%rd36012];
	ld.global.u64 	%rd24994, [%rd36016];
	ld.global.u64 	%rd24995, [%rd36018];
	ld.global.u64 	%rd24996, [%rd36019];
	ld.global.u64 	%rd24997, [%rd36020];
	// begin inline asm
	add.cc.u64 %rd24993, %rd24993, %rd35997;
	addc.cc.u64 %rd24994, %rd24994, %rd35998;
	addc.cc.u64 %rd24995, %rd24995, %rd35999;
	addc.cc.u64 %rd24996, %rd24996, %rd36000;
	addc.cc.u64 %rd24997, %rd24997, %rd36001;
	addc.u64 %rd19202, %rd19202, %rd36002;
	
	// end inline asm
	st.global.u64 	[%rd36012], %rd24993;
	st.global.u64 	[%rd36016], %rd24994;
	st.global.u64 	[%rd36018], %rd24995;
	st.global.u64 	[%rd36019], %rd24996;
	st.global.u64 	[%rd36020], %rd24997;
	st.global.u64 	[%rd36021], %rd19202;
	ld.global.u64 	%rd25011, [%rd36012];
	ld.global.u64 	%rd25012, [%rd36016];
	ld.global.u64 	%rd25013, [%rd36018];
	ld.global.u64 	%rd25014, [%rd36019];
	ld.global.u64 	%rd25015, [%rd36020];
	// begin inline asm
	add.cc.u64 %rd25011, %rd25011, %rd35997;
	addc.cc.u64 %rd25012, %rd25012, %rd35998;
	addc.cc.u64 %rd25013, %rd25013, %rd35999;
	addc.cc.u64 %rd25014, %rd25014, %rd36000;
	addc.cc.u64 %rd25015, %rd25015, %rd36001;
	addc.u64 %rd19202, %rd19202, %rd36002;
	
	// end inline asm
	st.global.u64 	[%rd36012], %rd25011;
	st.global.u64 	[%rd36016], %rd25012;
	st.global.u64 	[%rd36018], %rd25013;
	st.global.u64 	[%rd36019], %rd25014;
	st.global.u64 	[%rd36020], %rd25015;
	st.global.u64 	[%rd36021], %rd19202;
	ld.global.u64 	%rd25029, [%rd36012];
	ld.global.u64 	%rd25030, [%rd36016];
	ld.global.u64 	%rd25031, [%rd36018];
	ld.global.u64 	%rd25032, [%rd36019];
	ld.global.u64 	%rd25033, [%rd36020];
	// begin inline asm
	add.cc.u64 %rd25029, %rd25029, %rd35997;
	addc.cc.u64 %rd25030, %rd25030, %rd35998;
	addc.cc.u64 %rd25031, %rd25031, %rd35999;
	addc.cc.u64 %rd25032, %rd25032, %rd36000;
	addc.cc.u64 %rd25033, %rd25033, %rd36001;
	addc.u64 %rd19202, %rd19202, %rd36002;
	
	// end inline asm
	st.global.u64 	[%rd36012], %rd25029;
	st.global.u64 	[%rd36016], %rd25030;
	st.global.u64 	[%rd36018], %rd25031;
	st.global.u64 	[%rd36019], %rd25032;
	st.global.u64 	[%rd36020], %rd25033;
	st.global.u64 	[%rd36021], %rd19202;
	ld.global.u64 	%rd25047, [%rd36012];
	ld.global.u64 	%rd25048, [%rd36016];
	ld.global.u64 	%rd25049, [%rd36018];
	ld.global.u64 	%rd25050, [%rd36019];
	ld.global.u64 	%rd25051, [%rd36020];
	// begin inline asm
	add.cc.u64 %rd25047, %rd25047, %rd35997;
	addc.cc.u64 %rd25048, %rd25048, %rd35998;
	addc.cc.u64 %rd25049, %rd25049, %rd35999;
	addc.cc.u64 %rd25050, %rd25050, %rd36000;
	addc.cc.u64 %rd25051, %rd25051, %rd36001;
	addc.u64 %rd19202, %rd19202, %rd36002;
	
	// end inline asm
	st.global.u64 	[%rd36012], %rd25047;
	st.global.u64 	[%rd36016], %rd25048;
	st.global.u64 	[%rd36018], %rd25049;
	st.global.u64 	[%rd36019], %rd25050;
	st.global.u64 	[%rd36020], %rd25051;
	st.global.u64 	[%rd36021], %rd19202;
	ld.global.u64 	%rd25065, [%rd36012];
	ld.global.u64 	%rd25066, [%rd36016];
	ld.global.u64 	%rd25067, [%rd36018];
	ld.global.u64 	%rd25068, [%rd36019];
	ld.global.u64 	%rd25069, [%rd36020];
	// begin inline asm
	add.cc.u64 %rd25065, %rd25065, %rd35997;
	addc.cc.u64 %rd25066, %rd25066, %rd35998;
	addc.cc.u64 %rd25067, %rd25067, %rd35999;
	addc.cc.u64 %rd25068, %rd25068, %rd36000;
	addc.cc.u64 %rd25069, %rd25069, %rd36001;
	addc.u64 %rd19202, %rd19202, %rd36002;
	
	// end inline asm
	st.global.u64 	[%rd36012], %rd25065;
	st.global.u64 	[%rd36016], %rd25066;
	st.global.u64 	[%rd36018], %rd25067;
	st.global.u64 	[%rd36019], %rd25068;
	st.global.u64 	[%rd36020], %rd25069;
	st.global.u64 	[%rd36021], %rd19202;
	ld.global.u64 	%rd25083, [%rd36012];
	ld.global.u64 	%rd25084, [%rd36016];
	ld.global.u64 	%rd25085, [%rd36018];
	ld.global.u64 	%rd25086, [%rd36019];
	ld.global.u64 	%rd25087, [%rd36020];
	// begin inline asm
	add.cc.u64 %rd25083, %rd25083, %rd35997;
	addc.cc.u64 %rd25084, %rd25084, %rd35998;
	addc.cc.u64 %rd25085, %rd25085, %rd35999;
	addc.cc.u64 %rd25086, %rd25086, %rd36000;
	addc.cc.u64 %rd25087, %rd25087, %rd36001;
	addc.u64 %rd19202, %rd19202, %rd36002;
	
	// end inline asm
	st.global.u64 	[%rd36012], %rd25083;
	st.global.u64 	[%rd36016], %rd25084;
	st.global.u64 	[%rd36018], %rd25085;
	st.global.u64 	[%rd36019], %rd25086;
	st.global.u64 	[%rd36020], %rd25087;
	st.global.u64 	[%rd36021], %rd19202;
	ld.global.u64 	%rd25101, [%rd36012];
	ld.global.u64 	%rd25102, [%rd36016];
	ld.global.u64 	%rd25103, [%rd36018];
	ld.global.u64 	%rd25104, [%rd36019];
	ld.global.u64 	%rd25105, [%rd36020];
	// begin inline asm
	add.cc.u64 %rd25101, %rd25101, %rd35997;
	addc.cc.u64 %rd25102, %rd25102, %rd35998;
	addc.cc.u64 %rd25103, %rd25103, %rd35999;
	addc.cc.u64 %rd25104, %rd25104, %rd36000;
	addc.cc.u64 %rd25105, %rd25105, %rd36001;
	addc.u64 %rd19202, %rd19202, %rd36002;
	
	// end inline asm
	st.global.u64 	[%rd36012], %rd25101;
	st.global.u64 	[%rd36016], %rd25102;
	st.global.u64 	[%rd36018], %rd25103;
	st.global.u64 	[%rd36019], %rd25104;
	st.global.u64 	[%rd36020], %rd25105;
	st.global.u64 	[%rd36021], %rd19202;
	ld.global.u64 	%rd25119, [%rd36012];
	ld.global.u64 	%rd25120, [%rd36016];
	ld.global.u64 	%rd25121, [%rd36018];
	ld.global.u64 	%rd25122, [%rd36019];
	ld.global.u64 	%rd25123, [%rd36020];
	// begin inline asm
	add.cc.u64 %rd25119, %rd25119, %rd35997;
	addc.cc.u64 %rd25120, %rd25120, %rd35998;
	addc.cc.u64 %rd25121, %rd25121, %rd35999;
	addc.cc.u64 %rd25122, %rd25122, %rd36000;
	addc.cc.u64 %rd25123, %rd25123, %rd36001;
	addc.u64 %rd19202, %rd19202, %rd36002;
	
	// end inline asm
	st.global.u64 	[%rd36012], %rd25119;
	st.global.u64 	[%rd36016], %rd25120;
	st.global.u64 	[%rd36018], %rd25121;
	st.global.u64 	[%rd36019], %rd25122;
	st.global.u64 	[%rd36020], %rd25123;
	st.global.u64 	[%rd36021], %rd19202;
	ld.global.u64 	%rd25137, [%rd36012];
	ld.global.u64 	%rd25138, [%rd36016];
	ld.global.u64 	%rd25139, [%rd36018];
	ld.global.u64 	%rd25140, [%rd36019];
	ld.global.u64 	%rd25141, [%rd36020];
	// begin inline asm
	add.cc.u64 %rd25137, %rd25137, %rd35997;
	addc.cc.u64 %rd25138, %rd25138, %rd35998;
	addc.cc.u64 %rd25139, %rd25139, %rd35999;
	addc.cc.u64 %rd25140, %rd25140, %rd36000;
	addc.cc.u64 %rd25141, %rd25141, %rd36001;
	addc.u64 %rd19202, %rd19202, %rd36002;
	
	// end inline asm
	st.global.u64 	[%rd36012], %rd25137;
	st.global.u64 	[%rd36016], %rd25138;
	st.global.u64 	[%rd36018], %rd25139;
	st.global.u64 	[%rd36019], %rd25140;
	st.global.u64 	[%rd36020], %rd25141;
	st.global.u64 	[%rd36021], %rd19202;
	ld.global.u64 	%rd25155, [%rd36012];
	ld.global.u64 	%rd25156, [%rd36016];
	ld.global.u64 	%rd25157, [%rd36018];
	ld.global.u64 	%rd25158, [%rd36019];
	ld.global.u64 	%rd25159, [%rd36020];
	// begin inline asm
	add.cc.u64 %rd25155, %rd25155, %rd35997;
	addc.cc.u64 %rd25156, %rd25156, %rd35998;
	addc.cc.u64 %rd25157, %rd25157, %rd35999;
	addc.cc.u64 %rd25158, %rd25158, %rd36000;
	addc.cc.u64 %rd25159, %rd25159, %rd36001;
	addc.u64 %rd19202, %rd19202, %rd36002;
	
	// end inline asm
	st.global.u64 	[%rd36012], %rd25155;
	st.global.u64 	[%rd36016], %rd25156;
	st.global.u64 	[%rd36018], %rd25157;
	st.global.u64 	[%rd36019], %rd25158;
	st.global.u64 	[%rd36020], %rd25159;
	st.global.u64 	[%rd36021], %rd19202;
	ld.global.u64 	%rd25173, [%rd36012];
	ld.global.u64 	%rd25174, [%rd36016];
	ld.global.u64 	%rd25175, [%rd36018];
	ld.global.u64 	%rd25176, [%rd36019];
	ld.global.u64 	%rd25177, [%rd36020];
	// begin inline asm
	add.cc.u64 %rd25173, %rd25173, %rd35997;
	addc.cc.u64 %rd25174, %rd25174, %rd35998;
	addc.cc.u64 %rd25175, %rd25175, %rd35999;
	addc.cc.u64 %rd25176, %rd25176, %rd36000;
	addc.cc.u64 %rd25177, %rd25177, %rd36001;
	addc.u64 %rd19202, %rd19202, %rd36002;
	
	// end inline asm
	st.global.u64 	[%rd36012], %rd25173;
	st.global.u64 	[%rd36016], %rd25174;
	st.global.u64 	[%rd36018], %rd25175;
	st.global.u64 	[%rd36019], %rd25176;
	st.global.u64 	[%rd36020], %rd25177;
	st.global.u64 	[%rd36021], %rd19202;
	ld.global.u64 	%rd25191, [%rd36012];
	ld.global.u64 	%rd25192, [%rd36016];
	ld.global.u64 	%rd25193, [%rd36018];
	ld.global.u64 	%rd25194, [%rd36019];
	ld.global.u64 	%rd25195, [%rd36020];
	// begin inline asm
	add.cc.u64 %rd25191, %rd25191, %rd35997;
	addc.cc.u64 %rd25192, %rd25192, %rd35998;
	addc.cc.u64 %rd25193, %rd25193, %rd35999;
	addc.cc.u64 %rd25194, %rd25194, %rd36000;
	addc.cc.u64 %rd25195, %rd25195, %rd36001;
	addc.u64 %rd19202, %rd19202, %rd36002;
	
	// end inline asm
	st.global.u64 	[%rd36012], %rd25191;
	st.global.u64 	[%rd36016], %rd25192;
	st.global.u64 	[%rd36018], %rd25193;
	st.global.u64 	[%rd36019], %rd25194;
	st.global.u64 	[%rd36020], %rd25195;
	st.global.u64 	[%rd36021], %rd19202;
	ld.global.u64 	%rd25209, [%rd36012];
	ld.global.u64 	%rd25210, [%rd36016];
	ld.global.u64 	%rd25211, [%rd36018];
	ld.global.u64 	%rd25212, [%rd36019];
	ld.global.u64 	%rd25213, [%rd36020];
	// begin inline asm
	add.cc.u64 %rd25209, %rd25209, %rd35997;
	addc.cc.u64 %rd25210, %rd25210, %rd35998;
	addc.cc.u64 %rd25211, %rd25211, %rd35999;
	addc.cc.u64 %rd25212, %rd25212, %rd36000;
	addc.cc.u64 %rd25213, %rd25213, %rd36001;
	addc.u64 %rd19202, %rd19202, %rd36002;
	
	// end inline asm
	st.global.u64 	[%rd36012], %rd25209;
	st.global.u64 	[%rd36016], %rd25210;
	st.global.u64 	[%rd36018], %rd25211;
	st.global.u64 	[%rd36019], %rd25212;
	st.global.u64 	[%rd36020], %rd25213;
	st.global.u64 	[%rd36021], %rd19202;
	ld.global.u64 	%rd25227, [%rd36012];
	ld.global.u64 	%rd25228, [%rd36016];
	ld.global.u64 	%rd25229, [%rd36018];
	ld.global.u64 	%rd25230, [%rd36019];
	ld.global.u64 	%rd25231, [%rd36020];
	// begin inline asm
	add.cc.u64 %rd25227, %rd25227, %rd35997;
	addc.cc.u64 %rd25228, %rd25228, %rd35998;
	addc.cc.u64 %rd25229, %rd25229, %rd35999;
	addc.cc.u64 %rd25230, %rd25230, %rd36000;
	addc.cc.u64 %rd25231, %rd25231, %rd36001;
	addc.u64 %rd19202, %rd19202, %rd36002;
	
	// end inline asm
	st.global.u64 	[%rd36012], %rd25227;
	st.global.u64 	[%rd36016], %rd25228;
	st.global.u64 	[%rd36018], %rd25229;
	st.global.u64 	[%rd36019], %rd25230;
	st.global.u64 	[%rd36020], %rd25231;
	st.global.u64 	[%rd36021], %rd19202;
	ld.global.u64 	%rd25245, [%rd36012];
	ld.global.u64 	%rd25246, [%rd36016];
	ld.global.u64 	%rd25247, [%rd36018];
	ld.global.u64 	%rd25248, [%rd36019];
	ld.global.u64 	%rd25249, [%rd36020];
	// begin inline asm
	add.cc.u64 %rd25245, %rd25245, %rd35997;
	addc.cc.u64 %rd25246, %rd25246, %rd35998;
	addc.cc.u64 %rd25247, %rd25247, %rd35999;
	addc.cc.u64 %rd25248, %rd25248, %rd36000;
	addc.cc.u64 %rd25249, %rd25249, %rd36001;
	addc.u64 %rd19202, %rd19202, %rd36002;
	
	// end inline asm
	st.global.u64 	[%rd36012], %rd25245;
	st.global.u64 	[%rd36016], %rd25246;
	st.global.u64 	[%rd36018], %rd25247;
	st.global.u64 	[%rd36019], %rd25248;
	st.global.u64 	[%rd36020], %rd25249;
	st.global.u64 	[%rd36021], %rd19202;
	ld.global.u64 	%rd25263, [%rd36012];
	ld.global.u64 	%rd25264, [%rd36016];
	ld.global.u64 	%rd25265, [%rd36018];
	ld.global.u64 	%rd25266, [%rd36019];
	ld.global.u64 	%rd25267, [%rd36020];
	// begin inline asm
	add.cc.u64 %rd25263, %rd25263, %rd35997;
	addc.cc.u64 %rd25264, %rd25264, %rd35998;
	addc.cc.u64 %rd25265, %rd25265, %rd35999;
	addc.cc.u64 %rd25266, %rd25266, %rd36000;
	addc.cc.u64 %rd25267, %rd25267, %rd36001;
	addc.u64 %rd19202, %rd19202, %rd36002;
	
	// end inline asm
	st.global.u64 	[%rd36012], %rd25263;
	st.global.u64 	[%rd36016], %rd25264;
	st.global.u64 	[%rd36018], %rd25265;
	st.global.u64 	[%rd36019], %rd25266;
	st.global.u64 	[%rd36020], %rd25267;
	st.global.u64 	[%rd36021], %rd19202;
	ld.global.u64 	%rd25281, [%rd36012];
	ld.global.u64 	%rd25282, [%rd36016];
	ld.global.u64 	%rd25283, [%rd36018];
	ld.global.u64 	%rd25284, [%rd36019];
	ld.global.u64 	%rd25285, [%rd36020];
	// begin inline asm
	add.cc.u64 %rd25281, %rd25281, %rd35997;
	addc.cc.u64 %rd25282, %rd25282, %rd35998;
	addc.cc.u64 %rd25283, %rd25283, %rd35999;
	addc.cc.u64 %rd25284, %rd25284, %rd36000;
	addc.cc.u64 %rd25285, %rd25285, %rd36001;
	addc.u64 %rd19202, %rd19202, %rd36002;
	
	// end inline asm
	st.global.u64 	[%rd36012], %rd25281;
	st.global.u64 	[%rd36016], %rd25282;
	st.global.u64 	[%rd36018], %rd25283;
	st.global.u64 	[%rd36019], %rd25284;
	st.global.u64 	[%rd36020], %rd25285;
	st.global.u64 	[%rd36021], %rd19202;
	ld.global.u64 	%rd25299, [%rd36012];
	ld.global.u64 	%rd25300, [%rd36016];
	ld.global.u64 	%rd25301, [%rd36018];
	ld.global.u64 	%rd25302, [%rd36019];
	ld.global.u64 	%rd25303, [%rd36020];
	// begin inline asm
	add.cc.u64 %rd25299, %rd25299, %rd35997;
	addc.cc.u64 %rd25300, %rd25300, %rd35998;
	addc.cc.u64 %rd25301, %rd25301, %rd35999;
	addc.cc.u64 %rd25302, %rd25302, %rd36000;
	addc.cc.u64 %rd25303, %rd25303, %rd36001;
	addc.u64 %rd19202, %rd19202, %rd36002;
	
	// end inline asm
	st.global.u64 	[%rd36012], %rd25299;
	st.global.u64 	[%rd36016], %rd25300;
	st.global.u64 	[%rd36018], %rd25301;
	st.global.u64 	[%rd36019], %rd25302;
	st.global.u64 	[%rd36020], %rd25303;
	st.global.u64 	[%rd36021], %rd19202;
	ld.global.u64 	%rd25317, [%rd36012];
	ld.global.u64 	%rd25318, [%rd36016];
	ld.global.u64 	%rd25319, [%rd36018];
	ld.global.u64 	%rd25320, [%rd36019];
	ld.global.u64 	%rd25321, [%rd36020];
	// begin inline asm
	add.cc.u64 %rd25317, %rd25317, %rd35997;
	addc.cc.u64 %rd25318, %rd25318, %rd35998;
	addc.cc.u64 %rd25319, %rd25319, %rd35999;
	addc.cc.u64 %rd25320, %rd25320, %rd36000;
	addc.cc.u64 %rd25321, %rd25321, %rd36001;
	addc.u64 %rd19202, %rd19202, %rd36002;
	
	// end inline asm
	st.global.u64 	[%rd36012], %rd25317;
	st.global.u64 	[%rd36016], %rd25318;
	st.global.u64 	[%rd36018], %rd25319;
	st.global.u64 	[%rd36019], %rd25320;
	st.global.u64 	[%rd36020], %rd25321;
	st.global.u64 	[%rd36021], %rd19202;
	ld.global.u64 	%rd25335, [%rd36012];
	ld.global.u64 	%rd25336, [%rd36016];
	ld.global.u64 	%rd25337, [%rd36018];
	ld.global.u64 	%rd25338, [%rd36019];
	ld.global.u64 	%rd25339, [%rd36020];
	// begin inline asm
	add.cc.u64 %rd25335, %rd25335, %rd35997;
	addc.cc.u64 %rd25336, %rd25336, %rd35998;
	addc.cc.u64 %rd25337, %rd25337, %rd35999;
	addc.cc.u64 %rd25338, %rd25338, %rd36000;
	addc.cc.u64 %rd25339, %rd25339, %rd36001;
	addc.u64 %rd19202, %rd19202, %rd36002;
	
	// end inline asm
	st.global.u64 	[%rd36012], %rd25335;
	st.global.u64 	[%rd36016], %rd25336;
	st.global.u64 	[%rd36018], %rd25337;
	st.global.u64 	[%rd36019], %rd25338;
	st.global.u64 	[%rd36020], %rd25339;
	st.global.u64 	[%rd36021], %rd19202;
	ld.global.u64 	%rd25353, [%rd36012];
	ld.global.u64 	%rd25354, [%rd36016];
	ld.global.u64 	%rd25355, [%rd36018];
	ld.global.u64 	%rd25356, [%rd36019];
	ld.global.u64 	%rd25357, [%rd36020];
	// begin inline asm
	add.cc.u64 %rd25353, %rd25353, %rd35997;
	addc.cc.u64 %rd25354, %rd25354, %rd35998;
	addc.cc.u64 %rd25355, %rd25355, %rd35999;
	addc.cc.u64 %rd25356, %rd25356, %rd36000;
	addc.cc.u64 %rd25357, %rd25357, %rd36001;
	addc.u64 %rd19202, %rd19202, %rd36002;
	
	// end inline asm
	st.global.u64 	[%rd36012], %rd25353;
	st.global.u64 	[%rd36016], %rd25354;
	st.global.u64 	[%rd36018], %rd25355;
	st.global.u64 	[%rd36019], %rd25356;
	st.global.u64 	[%rd36020], %rd25357;
	st.global.u64 	[%rd36021], %rd19202;
	ld.global.u64 	%rd25371, [%rd36012];
	ld.global.u64 	%rd25372, [%rd36016];
	ld.global.u64 	%rd25373, [%rd36018];
	ld.global.u64 	%rd25374, [%rd36019];
	ld.global.u64 	%rd25375, [%rd36020];
	// begin inline asm
	add.cc.u64 %rd25371, %rd25371, %rd35997;
	addc.cc.u64 %rd25372, %rd25372, %rd35998;
	addc.cc.u64 %rd25373, %rd25373, %rd35999;
	addc.cc.u64 %rd25374, %rd25374, %rd36000;
	addc.cc.u64 %rd25375, %rd25375, %rd36001;
	addc.u64 %rd19202, %rd19202, %rd36002;
	
	// end inline asm
	st.global.u64 	[%rd36012], %rd25371;
	st.global.u64 	[%rd36016], %rd25372;
	st.global.u64 	[%rd36018], %rd25373;
	st.global.u64 	[%rd36019], %rd25374;
	st.global.u64 	[%rd36020], %rd25375;
	st.global.u64 	[%rd36021], %rd19202;
	ld.global.u64 	%rd25389, [%rd36012];
	ld.global.u64 	%rd25390, [%rd36016];
	ld.global.u64 	%rd25391, [%rd36018];
	ld.global.u64 	%rd25392, [%rd36019];
	ld.global.u64 	%rd25393, [%rd36020];
	// begin inline asm
	add.cc.u64 %rd25389, %rd25389, %rd35997;
	addc.cc.u64 %rd25390, %rd25390, %rd35998;
	addc.cc.u64 %rd25391, %rd25391, %rd35999;
	addc.cc.u64 %rd25392, %rd25392, %rd36000;
	addc.cc.u64 %rd25393, %rd25393, %rd36001;
	addc.u64 %rd19202, %rd19202, %rd36002;
	
	// end inline asm
	st.global.u64 	[%rd36012], %rd25389;
	st.global.u64 	[%rd36016], %rd25390;
	st.global.u64 	[%rd36018], %rd25391;
	st.global.u64 	[%rd36019], %rd25392;
	st.global.u64 	[%rd36020], %rd25393;
	st.global.u64 	[%rd36021], %rd19202;
	ld.global.u64 	%rd25407, [%rd36012];
	ld.global.u64 	%rd25408, [%rd36016];
	ld.global.u64 	%rd25409, [%rd36018];
	ld.global.u64 	%rd25410, [%rd36019];
	ld.global.u64 	%rd25411, [%rd36020];
	// begin inline asm
	add.cc.u64 %rd25407, %rd25407, %rd35997;
	addc.cc.u64 %rd25408, %rd25408, %rd35998;
	addc.cc.u64 %rd25409, %rd25409, %rd35999;
	addc.cc.u64 %rd25410, %rd25410, %rd36000;
	addc.cc.u64 %rd25411, %rd25411, %rd36001;
	addc.u64 %rd19202, %rd19202, %rd36002;
	
	// end inline asm
	st.global.u64 	[%rd36012], %rd25407;
	st.global.u64 	[%rd36016], %rd25408;
	st.global.u64 	[%rd36018], %rd25409;
	st.global.u64 	[%rd36019], %rd25410;
	st.global.u64 	[%rd36020], %rd25411;
	st.global.u64 	[%rd36021], %rd19202;
	ld.global.u64 	%rd25425, [%rd36012];
	ld.global.u64 	%rd25426, [%rd36016];
	ld.global.u64 	%rd25427, [%rd36018];
	ld.global.u64 	%rd25428, [%rd36019];
	ld.global.u64 	%rd25429, [%rd36020];
	// begin inline asm
	add.cc.u64 %rd25425, %rd25425, %rd35997;
	addc.cc.u64 %rd25426, %rd25426, %rd35998;
	addc.cc.u64 %rd25427, %rd25427, %rd35999;
	addc.cc.u64 %rd25428, %rd25428, %rd36000;
	addc.cc.u64 %rd25429, %rd25429, %rd36001;
	addc.u64 %rd19202, %rd19202, %rd36002;
	
	// end inline asm
	st.global.u64 	[%rd36012], %rd25425;
	st.global.u64 	[%rd36016], %rd25426;
	st.global.u64 	[%rd36018], %rd25427;
	st.global.u64 	[%rd36019], %rd25428;
	st.global.u64 	[%rd36020], %rd25429;
	st.global.u64 	[%rd36021], %rd19202;
	ld.global.u64 	%rd25443, [%rd36012];
	ld.global.u64 	%rd25444, [%rd36016];
	ld.global.u64 	%rd25445, [%rd36018];
	ld.global.u64 	%rd25446, [%rd36019];
	ld.global.u64 	%rd25447, [%rd36020];
	// begin inline asm
	add.cc.u64 %rd25443, %rd25443, %rd35997;
	addc.cc.u64 %rd25444, %rd25444, %rd35998;
	addc.cc.u64 %rd25445, %rd25445, %rd35999;
	addc.cc.u64 %rd25446, %rd25446, %rd36000;
	addc.cc.u64 %rd25447, %rd25447, %rd36001;
	addc.u64 %rd19202, %rd19202, %rd36002;
	
	// end inline asm
	st.global.u64 	[%rd36012], %rd25443;
	st.global.u64 	[%rd36016], %rd25444;
	st.global.u64 	[%rd36018], %rd25445;
	st.global.u64 	[%rd36019], %rd25446;
	st.global.u64 	[%rd36020], %rd25447;
	st.global.u64 	[%rd36021], %rd19202;
	ld.global.u64 	%rd25461, [%rd36012];
	ld.global.u64 	%rd25462, [%rd36016];
	ld.global.u64 	%rd25463, [%rd36018];
	ld.global.u64 	%rd25464, [%rd36019];
	ld.global.u64 	%rd25465, [%rd36020];
	// begin inline asm
	add.cc.u64 %rd25461, %rd25461, %rd35997;
	addc.cc.u64 %rd25462, %rd25462, %rd35998;
	addc.cc.u64 %rd25463, %rd25463, %rd35999;
	addc.cc.u64 %rd25464, %rd25464, %rd36000;
	addc.cc.u64 %rd25465, %rd25465, %rd36001;
	addc.u64 %rd19202, %rd19202, %rd36002;
	
	// end inline asm
	st.global.u64 	[%rd36012], %rd25461;
	st.global.u64 	[%rd36016], %rd25462;
	st.global.u64 	[%rd36018], %rd25463;
	st.global.u64 	[%rd36019], %rd25464;
	st.global.u64 	[%rd36020], %rd25465;
	st.global.u64 	[%rd36021], %rd19202;
	ld.global.u64 	%rd25479, [%rd36012];
	ld.global.u64 	%rd25480, [%rd36016];
	ld.global.u64 	%rd25481, [%rd36018];
	ld.global.u64 	%rd25482, [%rd36019];
	ld.global.u64 	%rd25483, [%rd36020];
	// begin inline asm
	add.cc.u64 %rd25479, %rd25479, %rd35997;
	addc.cc.u64 %rd25480, %rd25480, %rd35998;
	addc.cc.u64 %rd25481, %rd25481, %rd35999;
	addc.cc.u64 %rd25482, %rd25482, %rd36000;
	addc.cc.u64 %rd25483, %rd25483, %rd36001;
	addc.u64 %rd19202, %rd19202, %rd36002;
	
	// end inline asm
	st.global.u64 	[%rd36012], %rd25479;
	st.global.u64 	[%rd36016], %rd25480;
	st.global.u64 	[%rd36018], %rd25481;
	st.global.u64 	[%rd36019], %rd25482;
	st.global.u64 	[%rd36020], %rd25483;
	st.global.u64 	[%rd36021], %rd19202;
	ld.global.u64 	%rd25497, [%rd36012];
	ld.global.u64 	%rd25498, [%rd36016];
	ld.global.u64 	%rd25499, [%rd36018];
	ld.global.u64 	%rd25500, [%rd36019];
	ld.global.u64 	%rd25501, [%rd36020];
	// begin inline asm
	add.cc.u64 %rd25497, %rd25497, %rd35997;
	addc.cc.u64 %rd25498, %rd25498, %rd35998;
	addc.cc.u64 %rd25499, %rd25499, %rd35999;
	addc.cc.u64 %rd25500, %rd25500, %rd36000;
	addc.cc.u64 %rd25501, %rd25501, %rd36001;
	addc.u64 %rd19202, %rd19202, %rd36002;
	
	// end inline asm
	st.global.u64 	[%rd36012], %rd25497;
	st.global.u64 	[%rd36016], %rd25498;
	st.global.u64 	[%rd36018], %rd25499;
	st.global.u64 	[%rd36019], %rd25500;
	st.global.u64 	[%rd36020], %rd25501;
	st.global.u64 	[%rd36021], %rd19202;
	ld.global.u64 	%rd25515, [%rd36012];
	ld.global.u64 	%rd25516, [%rd36016];
	ld.global.u64 	%rd25517, [%rd36018];
	ld.global.u64 	%rd25518, [%rd36019];
	ld.global.u64 	%rd25519, [%rd36020];
	// begin inline asm
	add.cc.u64 %rd25515, %rd25515, %rd35997;
	addc.cc.u64 %rd25516, %rd25516, %rd35998;
	addc.cc.u64 %rd25517, %rd25517, %rd35999;
	addc.cc.u64 %rd25518, %rd25518, %rd36000;
	addc.cc.u64 %rd25519, %rd25519, %rd36001;
	addc.u64 %rd19202, %rd19202, %rd36002;
	
	// end inline asm
	st.global.u64 	[%rd36012], %rd25515;
	st.global.u64 	[%rd36016], %rd25516;
	st.global.u64 	[%rd36018], %rd25517;
	st.global.u64 	[%rd36019], %rd25518;
	st.global.u64 	[%rd36020], %rd25519;
	st.global.u64 	[%rd36021], %rd19202;
	ld.global.u64 	%rd25533, [%rd36012];
	ld.global.u64 	%rd25534, [%rd36016];
	ld.global.u64 	%rd25535, [%rd36018];
	ld.global.u64 	%rd25536, [%rd36019];
	ld.global.u64 	%rd25537, [%rd36020];
	// begin inline asm
	add.cc.u64 %rd25533, %rd25533, %rd35997;
	addc.cc.u64 %rd25534, %rd25534, %rd35998;
	addc.cc.u64 %rd25535, %rd25535, %rd35999;
	addc.cc.u64 %rd25536, %rd25536, %rd36000;
	addc.cc.u64 %rd25537, %rd25537, %rd36001;
	addc.u64 %rd19202, %rd19202, %rd36002;
	
	// end inline asm
	st.global.u64 	[%rd36012], %rd25533;
	st.global.u64 	[%rd36016], %rd25534;
	st.global.u64 	[%rd36018], %rd25535;
	st.global.u64 	[%rd36019], %rd25536;
	st.global.u64 	[%rd36020], %rd25537;
	st.global.u64 	[%rd36021], %rd19202;
	ld.global.u64 	%rd25551, [%rd36012];
	ld.global.u64 	%rd25552, [%rd36016];
	ld.global.u64 	%rd25553, [%rd36018];
	ld.global.u64 	%rd25554, [%rd36019];
	ld.global.u64 	%rd25555, [%rd36020];
	// begin inline asm
	add.cc.u64 %rd25551, %rd25551, %rd35997;
	addc.cc.u64 %rd25552, %rd25552, %rd35998;
	addc.cc.u64 %rd25553, %rd25553, %rd35999;
	addc.cc.u64 %rd25554, %rd25554, %rd36000;
	addc.cc.u64 %rd25555, %rd25555, %rd36001;
	addc.u64 %rd19202, %rd19202, %rd36002;
	
	// end inline asm
	st.global.u64 	[%rd36012], %rd25551;
	st.global.u64 	[%rd36016], %rd25552;
	st.global.u64 	[%rd36018], %rd25553;
	st.global.u64 	[%rd36019], %rd25554;
	st.global.u64 	[%rd36020], %rd25555;
	st.global.u64 	[%rd36021], %rd19202;
	ld.global.u64 	%rd25569, [%rd36012];
	ld.global.u64 	%rd25570, [%rd36016];
	ld.global.u64 	%rd25571, [%rd36018];
	ld.global.u64 	%rd25572, [%rd36019];
	ld.global.u64 	%rd25573, [%rd36020];
	mov.u64 	%rd25592, %rd19202;
	// begin inline asm
	add.cc.u64 %rd25569, %rd25569, %rd35997;
	addc.cc.u64 %rd25570, %rd25570, %rd35998;
	addc.cc.u64 %rd25571, %rd25571, %rd35999;
	addc.cc.u64 %rd25572, %rd25572, %rd36000;
	addc.cc.u64 %rd25573, %rd25573, %rd36001;
	addc.u64 %rd25592, %rd25592, %rd36002;
	
	// end inline asm
	st.global.u64 	[%rd36012], %rd25569;
	st.global.u64 	[%rd36016], %rd25570;
	st.global.u64 	[%rd36018], %rd25571;
	st.global.u64 	[%rd36019], %rd25572;
	st.global.u64 	[%rd36020], %rd25573;
	st.global.u64 	[%rd36021], %rd25592;
	ld.global.u64 	%rd25587, [%rd36012];
	ld.global.u64 	%rd25588, [%rd36016];
	ld.global.u64 	%rd25589, [%rd36018];
	ld.global.u64 	%rd25590, [%rd36019];
	ld.global.u64 	%rd25591, [%rd36020];
	// begin inline asm
	add.cc.u64 %rd25587, %rd25587, %rd35997;
	addc.cc.u64 %rd25588, %rd25588, %rd35998;
	addc.cc.u64 %rd25589, %rd25589, %rd35999;
	addc.cc.u64 %rd25590, %rd25590, %rd36000;
	addc.cc.u64 %rd25591, %rd25591, %rd36001;
	addc.u64 %rd25592, %rd25592, %rd36002;
	
	// end inline asm
	st.global.u64 	[%rd36012], %rd25587;
	st.global.u64 	[%rd36016], %rd25588;
	st.global.u64 	[%rd36018], %rd25589;
	st.global.u64 	[%rd36019], %rd25590;
	st.global.u64 	[%rd36020], %rd25591;
	st.global.u64 	[%rd36021], %rd25592;
	ld.global.u64 	%rd25605, [%rd36012];
	ld.global.u64 	%rd25606, [%rd36016];
	ld.global.u64 	%rd25607, [%rd36018];
	ld.global.u64 	%rd25608, [%rd36019];
	ld.global.u64 	%rd25609, [%rd36020];
	// begin inline asm
	add.cc.u64 %rd25605, %rd25605, %rd35997;
	addc.cc.u64 %rd25606, %rd25606, %rd35998;
	addc.cc.u64 %rd25607, %rd25607, %rd35999;
	addc.cc.u64 %rd25608, %rd25608, %rd36000;
	addc.cc.u64 %rd25609, %rd25609, %rd36001;
	addc.u64 %rd25592, %rd25592, %rd36002;
	
	// end inline asm
	st.global.u64 	[%rd36012], %rd25605;
	st.global.u64 	[%rd36016], %rd25606;
	st.global.u64 	[%rd36018], %rd25607;
	st.global.u64 	[%rd36019], %rd25608;
	st.global.u64 	[%rd36020], %rd25609;
	st.global.u64 	[%rd36021], %rd25592;
	ld.global.u64 	%rd25623, [%rd36012];
	ld.global.u64 	%rd25624, [%rd36016];
	ld.global.u64 	%rd25625, [%rd36018];
	ld.global.u64 	%rd25626, [%rd36019];
	ld.global.u64 	%rd25627, [%rd36020];
	// begin inline asm
	add.cc.u64 %rd25623, %rd25623, %rd35997;
	addc.cc.u64 %rd25624, %rd25624, %rd35998;
	addc.cc.u64 %rd25625, %rd25625, %rd35999;
	addc.cc.u64 %rd25626, %rd25626, %rd36000;
	addc.cc.u64 %rd25627, %rd25627, %rd36001;
	addc.u64 %rd25592, %rd25592, %rd36002;
	
	// end inline asm
	st.global.u64 	[%rd36012], %rd25623;
	st.global.u64 	[%rd36016], %rd25624;
	st.global.u64 	[%rd36018], %rd25625;
	st.global.u64 	[%rd36019], %rd25626;
	st.global.u64 	[%rd36020], %rd25627;
	st.global.u64 	[%rd36021], %rd25592;
	ld.global.u64 	%rd25641, [%rd36012];
	ld.global.u64 	%rd25642, [%rd36016];
	ld.global.u64 	%rd25643, [%rd36018];
	ld.global.u64 	%rd25644, [%rd36019];
	ld.global.u64 	%rd25645, [%rd36020];
	// begin inline asm
	add.cc.u64 %rd25641, %rd25641, %rd35997;
	addc.cc.u64 %rd25642, %rd25642, %rd35998;
	addc.cc.u64 %rd25643, %rd25643, %rd35999;
	addc.cc.u64 %rd25644, %rd25644, %rd36000;
	addc.cc.u64 %rd25645, %rd25645, %rd36001;
	addc.u64 %rd25592, %rd25592, %rd36002;
	
	// end inline asm
	st.global.u64 	[%rd36012], %rd25641;
	st.global.u64 	[%rd36016], %rd25642;
	st.global.u64 	[%rd36018], %rd25643;
	st.global.u64 	[%rd36019], %rd25644;
	st.global.u64 	[%rd36020], %rd25645;
	st.global.u64 	[%rd36021], %rd25592;
	ld.global.u64 	%rd25659, [%rd36012];
	ld.global.u64 	%rd25660, [%rd36016];
	ld.global.u64 	%rd25661, [%rd36018];
	ld.global.u64 	%rd25662, [%rd36019];
	ld.global.u64 	%rd25663, [%rd36020];
	// begin inline asm
	add.cc.u64 %rd25659, %rd25659, %rd35997;
	addc.cc.u64 %rd25660, %rd25660, %rd35998;
	addc.cc.u64 %rd25661, %rd25661, %rd35999;
	addc.cc.u64 %rd25662, %rd25662, %rd36000;
	addc.cc.u64 %rd25663, %rd25663, %rd36001;
	addc.u64 %rd25592, %rd25592, %rd36002;
	
	// end inline asm
	st.global.u64 	[%rd36012], %rd25659;
	st.global.u64 	[%rd36016], %rd25660;
	st.global.u64 	[%rd36018], %rd25661;
	st.global.u64 	[%rd36019], %rd25662;
	st.global.u64 	[%rd36020], %rd25663;
	st.global.u64 	[%rd36021], %rd25592;
	ld.global.u64 	%rd25677, [%rd36012];
	ld.global.u64 	%rd25678, [%rd36016];
	ld.global.u64 	%rd25679, [%rd36018];
	ld.global.u64 	%rd25680, [%rd36019];
	ld.global.u64 	%rd25681, [%rd36020];
	// begin inline asm
	add.cc.u64 %rd25677, %rd25677, %rd35997;
	addc.cc.u64 %rd25678, %rd25678, %rd35998;
	addc.cc.u64 %rd25679, %rd25679, %rd35999;
	addc.cc.u64 %rd25680, %rd25680, %rd36000;
	addc.cc.u64 %rd25681, %rd25681, %rd36001;
	addc.u64 %rd25592, %rd25592, %rd36002;
	
	// end inline asm
	st.global.u64 	[%rd36012], %rd25677;
	st.global.u64 	[%rd36016], %rd25678;
	st.global.u64 	[%rd36018], %rd25679;
	st.global.u64 	[%rd36019], %rd25680;
	st.global.u64 	[%rd36020], %rd25681;
	st.global.u64 	[%rd36021], %rd25592;
	ld.global.u64 	%rd25695, [%rd36012];
	ld.global.u64 	%rd25696, [%rd36016];
	ld.global.u64 	%rd25697, [%rd36018];
	ld.global.u64 	%rd25698, [%rd36019];
	ld.global.u64 	%rd25699, [%rd36020];
	// begin inline asm
	add.cc.u64 %rd25695, %rd25695, %rd35997;
	addc.cc.u64 %rd25696, %rd25696, %rd35998;
	addc.cc.u64 %rd25697, %rd25697, %rd35999;
	addc.cc.u64 %rd25698, %rd25698, %rd36000;
	addc.cc.u64 %rd25699, %rd25699, %rd36001;
	addc.u64 %rd25592, %rd25592, %rd36002;
	
	// end inline asm
	st.global.u64 	[%rd36012], %rd25695;
	st.global.u64 	[%rd36016], %rd25696;
	st.global.u64 	[%rd36018], %rd25697;
	st.global.u64 	[%rd36019], %rd25698;
	st.global.u64 	[%rd36020], %rd25699;
	st.global.u64 	[%rd36021], %rd25592;
	ld.global.u64 	%rd25713, [%rd36012];
	ld.global.u64 	%rd25714, [%rd36016];
	ld.global.u64 	%rd25715, [%rd36018];
	ld.global.u64 	%rd25716, [%rd36019];
	ld.global.u64 	%rd25717, [%rd36020];
	// begin inline asm
	add.cc.u64 %rd25713, %rd25713, %rd35997;
	addc.cc.u64 %rd25714, %rd25714, %rd35998;
	addc.cc.u64 %rd25715, %rd25715, %rd35999;
	addc.cc.u64 %rd25716, %rd25716, %rd36000;
	addc.cc.u64 %rd25717, %rd25717, %rd36001;
	addc.u64 %rd25592, %rd25592, %rd36002;
	
	// end inline asm
	st.global.u64 	[%rd36012], %rd25713;
	st.global.u64 	[%rd36016], %rd25714;
	st.global.u64 	[%rd36018], %rd25715;
	st.global.u64 	[%rd36019], %rd25716;
	st.global.u64 	[%rd36020], %rd25717;
	st.global.u64 	[%rd36021], %rd25592;
	ld.global.u64 	%rd25731, [%rd36012];
	ld.global.u64 	%rd25732, [%rd36016];
	ld.global.u64 	%rd25733, [%rd36018];
	ld.global.u64 	%rd25734, [%rd36019];
	ld.global.u64 	%rd25735, [%rd36020];
	// begin inline asm
	add.cc.u64 %rd25731, %rd25731, %rd35997;
	addc.cc.u64 %rd25732, %rd25732, %rd35998;
	addc.cc.u64 %rd25733, %rd25733, %rd35999;
	addc.cc.u64 %rd25734, %rd25734, %rd36000;
	addc.cc.u64 %rd25735, %rd25735, %rd36001;
	addc.u64 %rd25592, %rd25592, %rd36002;
	
	// end inline asm
	st.global.u64 	[%rd36012], %rd25731;
	st.global.u64 	[%rd36016], %rd25732;
	st.global.u64 	[%rd36018], %rd25733;
	st.global.u64 	[%rd36019], %rd25734;
	st.global.u64 	[%rd36020], %rd25735;
	st.global.u64 	[%rd36021], %rd25592;
	ld.global.u64 	%rd25749, [%rd36012];
	ld.global.u64 	%rd25750, [%rd36016];
	ld.global.u64 	%rd25751, [%rd36018];
	ld.global.u64 	%rd25752, [%rd36019];
	ld.global.u64 	%rd25753, [%rd36020];
	// begin inline asm
	add.cc.u64 %rd25749, %rd25749, %rd35997;
	addc.cc.u64 %rd25750, %rd25750, %rd35998;
	addc.cc.u64 %rd25751, %rd25751, %rd35999;
	addc.cc.u64 %rd25752, %rd25752, %rd36000;
	addc.cc.u64 %rd25753, %rd25753, %rd36001;
	addc.u64 %rd25592, %rd25592, %rd36002;
	
	// end inline asm
	st.global.u64 	[%rd36012], %rd25749;
	st.global.u64 	[%rd36016], %rd25750;
	st.global.u64 	[%rd36018], %rd25751;
	st.global.u64 	[%rd36019], %rd25752;
	st.global.u64 	[%rd36020], %rd25753;
	st.global.u64 	[%rd36021], %rd25592;
	ld.global.u64 	%rd25767, [%rd36012];
	ld.global.u64 	%rd25768, [%rd36016];
	ld.global.u64 	%rd25769, [%rd36018];
	ld.global.u64 	%rd25770, [%rd36019];
	ld.global.u64 	%rd25771, [%rd36020];
	// begin inline asm
	add.cc.u64 %rd25767, %rd25767, %rd35997;
	addc.cc.u64 %rd25768, %rd25768, %rd35998;
	addc.cc.u64 %rd25769, %rd25769, %rd35999;
	addc.cc.u64 %rd25770, %rd25770, %rd36000;
	addc.cc.u64 %rd25771, %rd25771, %rd36001;
	addc.u64 %rd25592, %rd25592, %rd36002;
	
	// end inline asm
	st.global.u64 	[%rd36012], %rd25767;
	st.global.u64 	[%rd36016], %rd25768;
	st.global.u64 	[%rd36018], %rd25769;
	st.global.u64 	[%rd36019], %rd25770;
	st.global.u64 	[%rd36020], %rd25771;
	st.global.u64 	[%rd36021], %rd25592;
	ld.global.u64 	%rd25785, [%rd36012];
	ld.global.u64 	%rd25786, [%rd36016];
	ld.global.u64 	%rd25787, [%rd36018];
	ld.global.u64 	%rd25788, [%rd36019];
	ld.global.u64 	%rd25789, [%rd36020];
	// begin inline asm
	add.cc.u64 %rd25785, %rd25785, %rd35997;
	addc.cc.u64 %rd25786, %rd25786, %rd35998;
	addc.cc.u64 %rd25787, %rd25787, %rd35999;
	addc.cc.u64 %rd25788, %rd25788, %rd36000;
	addc.cc.u64 %rd25789, %rd25789, %rd36001;
	addc.u64 %rd25592, %rd25592, %rd36002;
	
	// end inline asm
	st.global.u64 	[%rd36012], %rd25785;
	st.global.u64 	[%rd36016], %rd25786;
	st.global.u64 	[%rd36018], %rd25787;
	st.global.u64 	[%rd36019], %rd25788;
	st.global.u64 	[%rd36020], %rd25789;
	st.global.u64 	[%rd36021], %rd25592;
	ld.global.u64 	%rd25803, [%rd36012];
	ld.global.u64 	%rd25804, [%rd36016];
	ld.global.u64 	%rd25805, [%rd36018];
	ld.global.u64 	%rd25806, [%rd36019];
	ld.global.u64 	%rd25807, [%rd36020];
	// begin inline asm
	add.cc.u64 %rd25803, %rd25803, %rd35997;
	addc.cc.u64 %rd25804, %rd25804, %rd35998;
	addc.cc.u64 %rd25805, %rd25805, %rd35999;
	addc.cc.u64 %rd25806, %rd25806, %rd36000;
	addc.cc.u64 %rd25807, %rd25807, %rd36001;
	addc.u64 %rd25592, %rd25592, %rd36002;
	
	// end inline asm
	st.global.u64 	[%rd36012], %rd25803;
	st.global.u64 	[%rd36016], %rd25804;
	st.global.u64 	[%rd36018], %rd25805;
	st.global.u64 	[%rd36019], %rd25806;
	st.global.u64 	[%rd36020], %rd25807;
	st.global.u64 	[%rd36021], %rd25592;
	ld.global.u64 	%rd25821, [%rd36012];
	ld.global.u64 	%rd25822, [%rd36016];
	ld.global.u64 	%rd25823, [%rd36018];
	ld.global.u64 	%rd25824, [%rd36019];
	ld.global.u64 	%rd25825, [%rd36020];
	// begin inline asm
	add.cc.u64 %rd25821, %rd25821, %rd35997;
	addc.cc.u64 %rd25822, %rd25822, %rd35998;
	addc.cc.u64 %rd25823, %rd25823, %rd35999;
	addc.cc.u64 %rd25824, %rd25824, %rd36000;
	addc.cc.u64 %rd25825, %rd25825, %rd36001;
	addc.u64 %rd25592, %rd25592, %rd36002;
	
	// end inline asm
	st.global.u64 	[%rd36012], %rd25821;
	st.global.u64 	[%rd36016], %rd25822;
	st.global.u64 	[%rd36018], %rd25823;
	st.global.u64 	[%rd36019], %rd25824;
	st.global.u64 	[%rd36020], %rd25825;
	st.global.u64 	[%rd36021], %rd25592;
	ld.global.u64 	%rd25839, [%rd36012];
	ld.global.u64 	%rd25840, [%rd36016];
	ld.global.u64 	%rd25841, [%rd36018];
	ld.global.u64 	%rd25842, [%rd36019];
	ld.global.u64 	%rd25843, [%rd36020];
	// begin inline asm
	add.cc.u64 %rd25839, %rd25839, %rd35997;
	addc.cc.u64 %rd25840, %rd25840, %rd35998;
	addc.cc.u64 %rd25841, %rd25841, %rd35999;
	addc.cc.u64 %rd25842, %rd25842, %rd36000;
	addc.cc.u64 %rd25843, %rd25843, %rd36001;
	addc.u64 %rd25592, %rd25592, %rd36002;
	
	// end inline asm
	st.global.u64 	[%rd36012], %rd25839;
	st.global.u64 	[%rd36016], %rd25840;
	st.global.u64 	[%rd36018], %rd25841;
	st.global.u64 	[%rd36019], %rd25842;
	st.global.u64 	[%rd36020], %rd25843;
	st.global.u64 	[%rd36021], %rd25592;
	ld.global.u64 	%rd25857, [%rd36012];
	ld.global.u64 	%rd25858, [%rd36016];
	ld.global.u64 	%rd25859, [%rd36018];
	ld.global.u64 	%rd25860, [%rd36019];
	ld.global.u64 	%rd25861, [%rd36020];
	// begin inline asm
	add.cc.u64 %rd25857, %rd25857, %rd35997;
	addc.cc.u64 %rd25858, %rd25858, %rd35998;
	addc.cc.u64 %rd25859, %rd25859, %rd35999;
	addc.cc.u64 %rd25860, %rd25860, %rd36000;
	addc.cc.u64 %rd25861, %rd25861, %rd36001;
	addc.u64 %rd25592, %rd25592, %rd36002;
	
	// end inline asm
	st.global.u64 	[%rd36012], %rd25857;
	st.global.u64 	[%rd36016], %rd25858;
	st.global.u64 	[%rd36018], %rd25859;
	st.global.u64 	[%rd36019], %rd25860;
	st.global.u64 	[%rd36020], %rd25861;
	st.global.u64 	[%rd36021], %rd25592;
	ld.global.u64 	%rd25875, [%rd36012];
	ld.global.u64 	%rd25876, [%rd36016];
	ld.global.u64 	%rd25877, [%rd36018];
	ld.global.u64 	%rd25878, [%rd36019];
	ld.global.u64 	%rd25879, [%rd36020];
	// begin inline asm
	add.cc.u64 %rd25875, %rd25875, %rd35997;
	addc.cc.u64 %rd25876, %rd25876, %rd35998;
	addc.cc.u64 %rd25877, %rd25877, %rd35999;
	addc.cc.u64 %rd25878, %rd25878, %rd36000;
	addc.cc.u64 %rd25879, %rd25879, %rd36001;
	addc.u64 %rd25592, %rd25592, %rd36002;
	
	// end inline asm
	st.global.u64 	[%rd36012], %rd25875;
	st.global.u64 	[%rd36016], %rd25876;
	st.global.u64 	[%rd36018], %rd25877;
	st.global.u64 	[%rd36019], %rd25878;
	st.global.u64 	[%rd36020], %rd25879;
	st.global.u64 	[%rd36021], %rd25592;
	ld.global.u64 	%rd25893, [%rd36012];
	ld.global.u64 	%rd25894, [%rd36016];
	ld.global.u64 	%rd25895, [%rd36018];
	ld.global.u64 	%rd25896, [%rd36019];
	ld.global.u64 	%rd25897, [%rd36020];
	// begin inline asm
	add.cc.u64 %rd25893, %rd25893, %rd35997;
	addc.cc.u64 %rd25894, %rd25894, %rd35998;
	addc.cc.u64 %rd25895, %rd25895, %rd35999;
	addc.cc.u64 %rd25896, %rd25896, %rd36000;
	addc.cc.u64 %rd25897, %rd25897, %rd36001;
	addc.u64 %rd25592, %rd25592, %rd36002;
	
	// end inline asm
	st.global.u64 	[%rd36012], %rd25893;
	st.global.u64 	[%rd36016], %rd25894;
	st.global.u64 	[%rd36018], %rd25895;
	st.global.u64 	[%rd36019], %rd25896;
	st.global.u64 	[%rd36020], %rd25897;
	st.global.u64 	[%rd36021], %rd25592;
	ld.global.u64 	%rd25911, [%rd36012];
	ld.global.u64 	%rd25912, [%rd36016];
	ld.global.u64 	%rd25913, [%rd36018];
	ld.global.u64 	%rd25914, [%rd36019];
	ld.global.u64 	%rd25915, [%rd36020];
	// begin inline asm
	add.cc.u64 %rd25911, %rd25911, %rd35997;
	addc.cc.u64 %rd25912, %rd25912, %rd35998;
	addc.cc.u64 %rd25913, %rd25913, %rd35999;
	addc.cc.u64 %rd25914, %rd25914, %rd36000;
	addc.cc.u64 %rd25915, %rd25915, %rd36001;
	addc.u64 %rd25592, %rd25592, %rd36002;
	
	// end inline asm
	st.global.u64 	[%rd36012], %rd25911;
	st.global.u64 	[%rd36016], %rd25912;
	st.global.u64 	[%rd36018], %rd25913;
	st.global.u64 	[%rd36019], %rd25914;
	st.global.u64 	[%rd36020], %rd25915;
	st.global.u64 	[%rd36021], %rd25592;
	ld.global.u64 	%rd25929, [%rd36012];
	ld.global.u64 	%rd25930, [%rd36016];
	ld.global.u64 	%rd25931, [%rd36018];
	ld.global.u64 	%rd25932, [%rd36019];
	ld.global.u64 	%rd25933, [%rd36020];
	// begin inline asm
	add.cc.u64 %rd25929, %rd25929, %rd35997;
	addc.cc.u64 %rd25930, %rd25930, %rd35998;
	addc.cc.u64 %rd25931, %rd25931, %rd35999;
	addc.cc.u64 %rd25932, %rd25932, %rd36000;
	addc.cc.u64 %rd25933, %rd25933, %rd36001;
	addc.u64 %rd25592, %rd25592, %rd36002;
	
	// end inline asm
	st.global.u64 	[%rd36012], %rd25929;
	st.global.u64 	[%rd36016], %rd25930;
	st.global.u64 	[%rd36018], %rd25931;
	st.global.u64 	[%rd36019], %rd25932;
	st.global.u64 	[%rd36020], %rd25933;
	st.global.u64 	[%rd36021], %rd25592;
	ld.global.u64 	%rd25947, [%rd36012];
	ld.global.u64 	%rd25948, [%rd36016];
	ld.global.u64 	%rd25949, [%rd36018];
	ld.global.u64 	%rd25950, [%rd36019];
	ld.global.u64 	%rd25951, [%rd36020];
	// begin inline asm
	add.cc.u64 %rd25947, %rd25947, %rd35997;
	addc.cc.u64 %rd25948, %rd25948, %rd35998;
	addc.cc.u64 %rd25949, %rd25949, %rd35999;
	addc.cc.u64 %rd25950, %rd25950, %rd36000;
	addc.cc.u64 %rd25951, %rd25951, %rd36001;
	addc.u64 %rd25592, %rd25592, %rd36002;
	
	// end inline asm
	st.global.u64 	[%rd36012], %rd25947;
	st.global.u64 	[%rd36016], %rd25948;
	st.global.u64 	[%rd36018], %rd25949;
	st.global.u64 	[%rd36019], %rd25950;
	st.global.u64 	[%rd36020], %rd25951;
	st.global.u64 	[%rd36021], %rd25592;
	ld.global.u64 	%rd25965, [%rd36012];
	ld.global.u64 	%rd25966, [%rd36016];
	ld.global.u64 	%rd25967, [%rd36018];
	ld.global.u64 	%rd25968, [%rd36019];
	ld.global.u64 	%rd25969, [%rd36020];
	// begin inline asm
	add.cc.u64 %rd25965, %rd25965, %rd35997;
	addc.cc.u64 %rd25966, %rd25966, %rd35998;
	addc.cc.u64 %rd25967, %rd25967, %rd35999;
	addc.cc.u64 %rd25968, %rd25968, %rd36000;
	addc.cc.u64 %rd25969, %rd25969, %rd36001;
	addc.u64 %rd25592, %rd25592, %rd36002;
	
	// end inline asm
	st.global.u64 	[%rd36012], %rd25965;
	st.global.u64 	[%rd36016], %rd25966;
	st.global.u64 	[%rd36018], %rd25967;
	st.global.u64 	[%rd36019], %rd25968;
	st.global.u64 	[%rd36020], %rd25969;
	st.global.u64 	[%rd36021], %rd25592;
	ld.global.u64 	%rd25983, [%rd36012];
	ld.global.u64 	%rd25984, [%rd36016];
	ld.global.u64 	%rd25985, [%rd36018];
	ld.global.u64 	%rd25986, [%rd36019];
	ld.global.u64 	%rd25987, [%rd36020];
	// begin inline asm
	add.cc.u64 %rd25983, %rd25983, %rd35997;
	addc.cc.u64 %rd25984, %rd25984, %rd35998;
	addc.cc.u64 %rd25985, %rd25985, %rd35999;
	addc.cc.u64 %rd25986, %rd25986, %rd36000;
	addc.cc.u64 %rd25987, %rd25987, %rd36001;
	addc.u64 %rd25592, %rd25592, %rd36002;
	
	// end inline asm
	st.global.u64 	[%rd36012], %rd25983;
	st.global.u64 	[%rd36016], %rd25984;
	st.global.u64 	[%rd36018], %rd25985;
	st.global.u64 	[%rd36019], %rd25986;
	st.global.u64 	[%rd36020], %rd25987;
	st.global.u64 	[%rd36021], %rd25592;
	ld.global.u64 	%rd26001, [%rd36012];
	ld.global.u64 	%rd26002, [%rd36016];
	ld.global.u64 	%rd26003, [%rd36018];
	ld.global.u64 	%rd26004, [%rd36019];
	ld.global.u64 	%rd26005, [%rd36020];
	// begin inline asm
	add.cc.u64 %rd26001, %rd26001, %rd35997;
	addc.cc.u64 %rd26002, %rd26002, %rd35998;
	addc.cc.u64 %rd26003, %rd26003, %rd35999;
	addc.cc.u64 %rd26004, %rd26004, %rd36000;
	addc.cc.u64 %rd26005, %rd26005, %rd36001;
	addc.u64 %rd25592, %rd25592, %rd36002;
	
	// end inline asm
	st.global.u64 	[%rd36012], %rd26001;
	st.global.u64 	[%rd36016], %rd26002;
	st.global.u64 	[%rd36018], %rd26003;
	st.global.u64 	[%rd36019], %rd26004;
	st.global.u64 	[%rd36020], %rd26005;
	st.global.u64 	[%rd36021], %rd25592;
	ld.global.u64 	%rd26019, [%rd36012];
	ld.global.u64 	%rd26020, [%rd36016];
	ld.global.u64 	%rd26021, [%rd36018];
	ld.global.u64 	%rd26022, [%rd36019];
	ld.global.u64 	%rd26023, [%rd36020];
	// begin inline asm
	add.cc.u64 %rd26019, %rd26019, %rd35997;
	addc.cc.u64 %rd26020, %rd26020, %rd35998;
	addc.cc.u64 %rd26021, %rd26021, %rd35999;
	addc.cc.u64 %rd26022, %rd26022, %rd36000;
	addc.cc.u64 %rd26023, %rd26023, %rd36001;
	addc.u64 %rd25592, %rd25592, %rd36002;
	
	// end inline asm
	st.global.u64 	[%rd36012], %rd26019;
	st.global.u64 	[%rd36016], %rd26020;
	st.global.u64 	[%rd36018], %rd26021;
	st.global.u64 	[%rd36019], %rd26022;
	st.global.u64 	[%rd36020], %rd26023;
	st.global.u64 	[%rd36021], %rd25592;
	ld.global.u64 	%rd26037, [%rd36012];
	ld.global.u64 	%rd26038, [%rd36016];
	ld.global.u64 	%rd26039, [%rd36018];
	ld.global.u64 	%rd26040, [%rd36019];
	ld.global.u64 	%rd26041, [%rd36020];
	// begin inline asm
	add.cc.u64 %rd26037, %rd26037, %rd35997;
	addc.cc.u64 %rd26038, %rd26038, %rd35998;
	addc.cc.u64 %rd26039, %rd26039, %rd35999;
	addc.cc.u64 %rd26040, %rd26040, %rd36000;
	addc.cc.u64 %rd26041, %rd26041, %rd36001;
	addc.u64 %rd25592, %rd25592, %rd36002;
	
	// end inline asm
	st.global.u64 	[%rd36012], %rd26037;
	st.global.u64 	[%rd36016], %rd26038;
	st.global.u64 	[%rd36018], %rd26039;
	st.global.u64 	[%rd36019], %rd26040;
	st.global.u64 	[%rd36020], %rd26041;
	st.global.u64 	[%rd36021], %rd25592;
	ld.global.u64 	%rd26055, [%rd36012];
	ld.global.u64 	%rd26056, [%rd36016];
	ld.global.u64 	%rd26057, [%rd36018];
	ld.global.u64 	%rd26058, [%rd36019];
	ld.global.u64 	%rd26059, [%rd36020];
	// begin inline asm
	add.cc.u64 %rd26055, %rd26055, %rd35997;
	addc.cc.u64 %rd26056, %rd26056, %rd35998;
	addc.cc.u64 %rd26057, %rd26057, %rd35999;
	addc.cc.u64 %rd26058, %rd26058, %rd36000;
	addc.cc.u64 %rd26059, %rd26059, %rd36001;
	addc.u64 %rd25592, %rd25592, %rd36002;
	
	// end inline asm
	st.global.u64 	[%rd36012], %rd26055;
	st.global.u64 	[%rd36016], %rd26056;
	st.global.u64 	[%rd36018], %rd26057;
	st.global.u64 	[%rd36019], %rd26058;
	st.global.u64 	[%rd36020], %rd26059;
	st.global.u64 	[%rd36021], %rd25592;
	ld.global.u64 	%rd26073, [%rd36012];
	ld.global.u64 	%rd26074, [%rd36016];
	ld.global.u64 	%rd26075, [%rd36018];
	ld.global.u64 	%rd26076, [%rd36019];
	ld.global.u64 	%rd26077, [%rd36020];
	// begin inline asm
	add.cc.u64 %rd26073, %rd26073, %rd35997;
	addc.cc.u64 %rd26074, %rd26074, %rd35998;
	addc.cc.u64 %rd26075, %rd26075, %rd35999;
	addc.cc.u64 %rd26076, %rd26076, %rd36000;
	addc.cc.u64 %rd26077, %rd26077, %rd36001;
	addc.u64 %rd25592, %rd25592, %rd36002;
	
	// end inline asm
	st.global.u64 	[%rd36012], %rd26073;
	st.global.u64 	[%rd36016], %rd26074;
	st.global.u64 	[%rd36018], %rd26075;
	st.global.u64 	[%rd36019], %rd26076;
	st.global.u64 	[%rd36020], %rd26077;
	st.global.u64 	[%rd36021], %rd25592;
	ld.global.u64 	%rd26091, [%rd36012];
	ld.global.u64 	%rd26092, [%rd36016];
	ld.global.u64 	%rd26093, [%rd36018];
	ld.global.u64 	%rd26094, [%rd36019];
	ld.global.u64 	%rd26095, [%rd36020];
	// begin inline asm
	add.cc.u64 %rd26091, %rd26091, %rd35997;
	addc.cc.u64 %rd26092, %rd26092, %rd35998;
	addc.cc.u64 %rd26093, %rd26093, %rd35999;
	addc.cc.u64 %rd26094, %rd26094, %rd36000;
	addc.cc.u64 %rd26095, %rd26095, %rd36001;
	addc.u64 %rd25592, %rd25592, %rd36002;
	
	// end inline asm
	st.global.u64 	[%rd36012], %rd26091;
	st.global.u64 	[%rd36016], %rd26092;
	st.global.u64 	[%rd36018], %rd26093;
	st.global.u64 	[%rd36019], %rd26094;
	st.global.u64 	[%rd36020], %rd26095;
	st.global.u64 	[%rd36021], %rd25592;
	ld.global.u64 	%rd26109, [%rd36012];
	ld.global.u64 	%rd26110, [%rd36016];
	ld.global.u64 	%rd26111, [%rd36018];
	ld.global.u64 	%rd26112, [%rd36019];
	ld.global.u64 	%rd26113, [%rd36020];
	// begin inline asm
	add.cc.u64 %rd26109, %rd26109, %rd35997;
	addc.cc.u64 %rd26110, %rd26110, %rd35998;
	addc.cc.u64 %rd26111, %rd26111, %rd35999;
	addc.cc.u64 %rd26112, %rd26112, %rd36000;
	addc.cc.u64 %rd26113, %rd26113, %rd36001;
	addc.u64 %rd25592, %rd25592, %rd36002;
	
	// end inline asm
	st.global.u64 	[%rd36012], %rd26109;
	st.global.u64 	[%rd36016], %rd26110;
	st.global.u64 	[%rd36018], %rd26111;
	st.global.u64 	[%rd36019], %rd26112;
	st.global.u64 	[%rd36020], %rd26113;
	st.global.u64 	[%rd36021], %rd25592;
	ld.global.u64 	%rd26127, [%rd36012];
	ld.global.u64 	%rd26128, [%rd36016];
	ld.global.u64 	%rd26129, [%rd36018];
	ld.global.u64 	%rd26130, [%rd36019];
	ld.global.u64 	%rd26131, [%rd36020];
	// begin inline asm
	add.cc.u64 %rd26127, %rd26127, %rd35997;
	addc.cc.u64 %rd26128, %rd26128, %rd35998;
	addc.cc.u64 %rd26129, %rd26129, %rd35999;
	addc.cc.u64 %rd26130, %rd26130, %rd36000;
	addc.cc.u64 %rd26131, %rd26131, %rd36001;
	addc.u64 %rd25592, %rd25592, %rd36002;
	
	// end inline asm
	st.global.u64 	[%rd36012], %rd26127;
	st.global.u64 	[%rd36016], %rd26128;
	st.global.u64 	[%rd36018], %rd26129;
	st.global.u64 	[%rd36019], %rd26130;
	st.global.u64 	[%rd36020], %rd26131;
	st.global.u64 	[%rd36021], %rd25592;
	ld.global.u64 	%rd26145, [%rd36012];
	ld.global.u64 	%rd26146, [%rd36016];
	ld.global.u64 	%rd26147, [%rd36018];
	ld.global.u64 	%rd26148, [%rd36019];
	ld.global.u64 	%rd26149, [%rd36020];
	// begin inline asm
	add.cc.u64 %rd26145, %rd26145, %rd35997;
	addc.cc.u64 %rd26146, %rd26146, %rd35998;
	addc.cc.u64 %rd26147, %rd26147, %rd35999;
	addc.cc.u64 %rd26148, %rd26148, %rd36000;
	addc.cc.u64 %rd26149, %rd26149, %rd36001;
	addc.u64 %rd25592, %rd25592, %rd36002;
	
	// end inline asm
	st.global.u64 	[%rd36012], %rd26145;
	st.global.u64 	[%rd36016], %rd26146;
	st.global.u64 	[%rd36018], %rd26147;
	st.global.u64 	[%rd36019], %rd26148;
	st.global.u64 	[%rd36020], %rd26149;
	st.global.u64 	[%rd36021], %rd25592;
	ld.global.u64 	%rd26163, [%rd36012];
	ld.global.u64 	%rd26164, [%rd36016];
	ld.global.u64 	%rd26165, [%rd36018];
	ld.global.u64 	%rd26166, [%rd36019];
	ld.global.u64 	%rd26167, [%rd36020];
	// begin inline asm
	add.cc.u64 %rd26163, %rd26163, %rd35997;
	addc.cc.u64 %rd26164, %rd26164, %rd35998;
	addc.cc.u64 %rd26165, %rd26165, %rd35999;
	addc.cc.u64 %rd26166, %rd26166, %rd36000;
	addc.cc.u64 %rd26167, %rd26167, %rd36001;
	addc.u64 %rd25592, %rd25592, %rd36002;
	
	// end inline asm
	st.global.u64 	[%rd36012], %rd26163;
	st.global.u64 	[%rd36016], %rd26164;
	st.global.u64 	[%rd36018], %rd26165;
	st.global.u64 	[%rd36019], %rd26166;
	st.global.u64 	[%rd36020], %rd26167;
	st.global.u64 	[%rd36021], %rd25592;
	ld.global.u64 	%rd26181, [%rd36012];
	ld.global.u64 	%rd26182, [%rd36016];
	ld.global.u64 	%rd26183, [%rd36018];
	ld.global.u64 	%rd26184, [%rd36019];
	ld.global.u64 	%rd26185, [%rd36020];
	// begin inline asm
	add.cc.u64 %rd26181, %rd26181, %rd35997;
	addc.cc.u64 %rd26182, %rd26182, %rd35998;
	addc.cc.u64 %rd26183, %rd26183, %rd35999;
	addc.cc.u64 %rd26184, %rd26184, %rd36000;
	addc.cc.u64 %rd26185, %rd26185, %rd36001;
	addc.u64 %rd25592, %rd25592, %rd36002;
	
	// end inline asm
	st.global.u64 	[%rd36012], %rd26181;
	st.global.u64 	[%rd36016], %rd26182;
	st.global.u64 	[%rd36018], %rd26183;
	st.global.u64 	[%rd36019], %rd26184;
	st.global.u64 	[%rd36020], %rd26185;
	st.global.u64 	[%rd36021], %rd25592;
	ld.global.u64 	%rd26199, [%rd36012];
	ld.global.u64 	%rd26200, [%rd36016];
	ld.global.u64 	%rd26201, [%rd36018];
	ld.global.u64 	%rd26202, [%rd36019];
	ld.global.u64 	%rd26203, [%rd36020];
	// begin inline asm
	add.cc.u64 %rd26199, %rd26199, %rd35997;
	addc.cc.u64 %rd26200, %rd26200, %rd35998;
	addc.cc.u64 %rd26201, %rd26201, %rd35999;
	addc.cc.u64 %rd26202, %rd26202, %rd36000;
	addc.cc.u64 %rd26203, %rd26203, %rd36001;
	addc.u64 %rd25592, %rd25592, %rd36002;
	
	// end inline asm
	st.global.u64 	[%rd36012], %rd26199;
	st.global.u64 	[%rd36016], %rd26200;
	st.global.u64 	[%rd36018], %rd26201;
	st.global.u64 	[%rd36019], %rd26202;
	st.global.u64 	[%rd36020], %rd26203;
	st.global.u64 	[%rd36021], %rd25592;
	ld.global.u64 	%rd26217, [%rd36012];
	ld.global.u64 	%rd26218, [%rd36016];
	ld.global.u64 	%rd26219, [%rd36018];
	ld.global.u64 	%rd26220, [%rd36019];
	ld.global.u64 	%rd26221, [%rd36020];
	// begin inline asm
	add.cc.u64 %rd26217, %rd26217, %rd35997;
	addc.cc.u64 %rd26218, %rd26218, %rd35998;
	addc.cc.u64 %rd26219, %rd26219, %rd35999;
	addc.cc.u64 %rd26220, %rd26220, %rd36000;
	addc.cc.u64 %rd26221, %rd26221, %rd36001;
	addc.u64 %rd25592, %rd25592, %rd36002;
	
	// end inline asm
	st.global.u64 	[%rd36012], %rd26217;
	st.global.u64 	[%rd36016], %rd26218;
	st.global.u64 	[%rd36018], %rd26219;
	st.global.u64 	[%rd36019], %rd26220;
	st.global.u64 	[%rd36020], %rd26221;
	st.global.u64 	[%rd36021], %rd25592;
	ld.global.u64 	%rd26235, [%rd36012];
	ld.global.u64 	%rd26236, [%rd36016];
	ld.global.u64 	%rd26237, [%rd36018];
	ld.global.u64 	%rd26238, [%rd36019];
	ld.global.u64 	%rd26239, [%rd36020];
	// begin inline asm
	add.cc.u64 %rd26235, %rd26235, %rd35997;
	addc.cc.u64 %rd26236, %rd26236, %rd35998;
	addc.cc.u64 %rd26237, %rd26237, %rd35999;
	addc.cc.u64 %rd26238, %rd26238, %rd36000;
	addc.cc.u64 %rd26239, %rd26239, %rd36001;
	addc.u64 %rd25592, %rd25592, %rd36002;
	
	// end inline asm
	st.global.u64 	[%rd36012], %rd26235;
	st.global.u64 	[%rd36016], %rd26236;
	st.global.u64 	[%rd36018], %rd26237;
	st.global.u64 	[%rd36019], %rd26238;
	st.global.u64 	[%rd36020], %rd26239;
	st.global.u64 	[%rd36021], %rd25592;
	ld.global.u64 	%rd26253, [%rd36012];
	ld.global.u64 	%rd26254, [%rd36016];
	ld.global.u64 	%rd26255, [%rd36018];
	ld.global.u64 	%rd26256, [%rd36019];
	ld.global.u64 	%rd26257, [%rd36020];
	// begin inline asm
	add.cc.u64 %rd26253, %rd26253, %rd35997;
	addc.cc.u64 %rd26254, %rd26254, %rd35998;
	addc.cc.u64 %rd26255, %rd26255, %rd35999;
	addc.cc.u64 %rd26256, %rd26256, %rd36000;
	addc.cc.u64 %rd26257, %rd26257, %rd36001;
	addc.u64 %rd25592, %rd25592, %rd36002;
	
	// end inline asm
	st.global.u64 	[%rd36012], %rd26253;
	st.global.u64 	[%rd36016], %rd26254;
	st.global.u64 	[%rd36018], %rd26255;
	st.global.u64 	[%rd36019], %rd26256;
	st.global.u64 	[%rd36020], %rd26257;
	st.global.u64 	[%rd36021], %rd25592;
	ld.global.u64 	%rd26271, [%rd36012];
	ld.global.u64 	%rd26272, [%rd36016];
	ld.global.u64 	%rd26273, [%rd36018];
	ld.global.u64 	%rd26274, [%rd36019];
	ld.global.u64 	%rd26275, [%rd36020];
	// begin inline asm
	add.cc.u64 %rd26271, %rd26271, %rd35997;
	addc.cc.u64 %rd26272, %rd26272, %rd35998;
	addc.cc.u64 %rd26273, %rd26273, %rd35999;
	addc.cc.u64 %rd26274, %rd26274, %rd36000;
	addc.cc.u64 %rd26275, %rd26275, %rd36001;
	addc.u64 %rd25592, %rd25592, %rd36002;
	
	// end inline asm
	st.global.u64 	[%rd36012], %rd26271;
	st.global.u64 	[%rd36016], %rd26272;
	st.global.u64 	[%rd36018], %rd26273;
	st.global.u64 	[%rd36019], %rd26274;
	st.global.u64 	[%rd36020], %rd26275;
	st.global.u64 	[%rd36021], %rd25592;
	ld.global.u64 	%rd26289, [%rd36012];
	ld.global.u64 	%rd26290, [%rd36016];
	ld.global.u64 	%rd26291, [%rd36018];
	ld.global.u64 	%rd26292, [%rd36019];
	ld.global.u64 	%rd26293, [%rd36020];
	// begin inline asm
	add.cc.u64 %rd26289, %rd26289, %rd35997;
	addc.cc.u64 %rd26290, %rd26290, %rd35998;
	addc.cc.u64 %rd26291, %rd26291, %rd35999;
	addc.cc.u64 %rd26292, %rd26292, %rd36000;
	addc.cc.u64 %rd26293, %rd26293, %rd36001;
	addc.u64 %rd25592, %rd25592, %rd36002;
	
	// end inline asm
	st.global.u64 	[%rd36012], %rd26289;
	st.global.u64 	[%rd36016], %rd26290;
	st.global.u64 	[%rd36018], %rd26291;
	st.global.u64 	[%rd36019], %rd26292;
	st.global.u64 	[%rd36020], %rd26293;
	st.global.u64 	[%rd36021], %rd25592;
	ld.global.u64 	%rd26307, [%rd36012];
	ld.global.u64 	%rd26308, [%rd36016];
	ld.global.u64 	%rd26309, [%rd36018];
	ld.global.u64 	%rd26310, [%rd36019];
	ld.global.u64 	%rd26311, [%rd36020];
	// begin inline asm
	add.cc.u64 %rd26307, %rd26307, %rd35997;
	addc.cc.u64 %rd26308, %rd26308, %rd35998;
	addc.cc.u64 %rd26309, %rd26309, %rd35999;
	addc.cc.u64 %rd26310, %rd26310, %rd36000;
	addc.cc.u64 %rd26311, %rd26311, %rd36001;
	addc.u64 %rd25592, %rd25592, %rd36002;
	
	// end inline asm
	st.global.u64 	[%rd36012], %rd26307;
	st.global.u64 	[%rd36016], %rd26308;
	st.global.u64 	[%rd36018], %rd26309;
	st.global.u64 	[%rd36019], %rd26310;
	st.global.u64 	[%rd36020], %rd26311;
	st.global.u64 	[%rd36021], %rd25592;
	ld.global.u64 	%rd26325, [%rd36012];
	ld.global.u64 	%rd26326, [%rd36016];
	ld.global.u64 	%rd26327, [%rd36018];
	ld.global.u64 	%rd26328, [%rd36019];
	ld.global.u64 	%rd26329, [%rd36020];
	// begin inline asm
	add.cc.u64 %rd26325, %rd26325, %rd35997;
	addc.cc.u64 %rd26326, %rd26326, %rd35998;
	addc.cc.u64 %rd26327, %rd26327, %rd35999;
	addc.cc.u64 %rd26328, %rd26328, %rd36000;
	addc.cc.u64 %rd26329, %rd26329, %rd36001;
	addc.u64 %rd25592, %rd25592, %rd36002;
	
	// end inline asm
	st.global.u64 	[%rd36012], %rd26325;
	st.global.u64 	[%rd36016], %rd26326;
	st.global.u64 	[%rd36018], %rd26327;
	st.global.u64 	[%rd36019], %rd26328;
	st.global.u64 	[%rd36020], %rd26329;
	st.global.u64 	[%rd36021], %rd25592;
	ld.global.u64 	%rd26343, [%rd36012];
	ld.global.u64 	%rd26344, [%rd36016];
	ld.global.u64 	%rd26345, [%rd36018];
	ld.global.u64 	%rd26346, [%rd36019];
	ld.global.u64 	%rd26347, [%rd36020];
	// begin inline asm
	add.cc.u64 %rd26343, %rd26343, %rd35997;
	addc.cc.u64 %rd26344, %rd26344, %rd35998;
	addc.cc.u64 %rd26345, %rd26345, %rd35999;
	addc.cc.u64 %rd26346, %rd26346, %rd36000;
	addc.cc.u64 %rd26347, %rd26347, %rd36001;
	addc.u64 %rd25592, %rd25592, %rd36002;
	
	// end inline asm
	st.global.u64 	[%rd36012], %rd26343;
	st.global.u64 	[%rd36016], %rd26344;
	st.global.u64 	[%rd36018], %rd26345;
	st.global.u64 	[%rd36019], %rd26346;
	st.global.u64 	[%rd36020], %rd26347;
	st.global.u64 	[%rd36021], %rd25592;
	ld.global.u64 	%rd26361, [%rd36012];
	ld.global.u64 	%rd26362, [%rd36016];
	ld.global.u64 	%rd26363, [%rd36018];
	ld.global.u64 	%rd26364, [%rd36019];
	ld.global.u64 	%rd26365, [%rd36020];
	// begin inline asm
	add.cc.u64 %rd26361, %rd26361, %rd35997;
	addc.cc.u64 %rd26362, %rd26362, %rd35998;
	addc.cc.u64 %rd26363, %rd26363, %rd35999;
	addc.cc.u64 %rd26364, %rd26364, %rd36000;
	addc.cc.u64 %rd26365, %rd26365, %rd36001;
	addc.u64 %rd25592, %rd25592, %rd36002;
	
	// end inline asm
	st.global.u64 	[%rd36012], %rd26361;
	st.global.u64 	[%rd36016], %rd26362;
	st.global.u64 	[%rd36018], %rd26363;
	st.global.u64 	[%rd36019], %rd26364;
	st.global.u64 	[%rd36020], %rd26365;
	st.global.u64 	[%rd36021], %rd25592;
	ld.global.u64 	%rd26379, [%rd36012];
	ld.global.u64 	%rd26380, [%rd36016];
	ld.global.u64 	%rd26381, [%rd36018];
	ld.global.u64 	%rd26382, [%rd36019];
	ld.global.u64 	%rd26383, [%rd36020];
	// begin inline asm
	add.cc.u64 %rd26379, %rd26379, %rd35997;
	addc.cc.u64 %rd26380, %rd26380, %rd35998;
	addc.cc.u64 %rd26381, %rd26381, %rd35999;
	addc.cc.u64 %rd26382, %rd26382, %rd36000;
	addc.cc.u64 %rd26383, %rd26383, %rd36001;
	addc.u64 %rd25592, %rd25592, %rd36002;
	
	// end inline asm
	st.global.u64 	[%rd36012], %rd26379;
	st.global.u64 	[%rd36016], %rd26380;
	st.global.u64 	[%rd36018], %rd26381;
	st.global.u64 	[%rd36019], %rd26382;
	st.global.u64 	[%rd36020], %rd26383;
	st.global.u64 	[%rd36021], %rd25592;
	ld.global.u64 	%rd26397, [%rd36012];
	ld.global.u64 	%rd26398, [%rd36016];
	ld.global.u64 	%rd26399, [%rd36018];
	ld.global.u64 	%rd26400, [%rd36019];
	ld.global.u64 	%rd26401, [%rd36020];
	// begin inline asm
	add.cc.u64 %rd26397, %rd26397, %rd35997;
	addc.cc.u64 %rd26398, %rd26398, %rd35998;
	addc.cc.u64 %rd26399, %rd26399, %rd35999;
	addc.cc.u64 %rd26400, %rd26400, %rd36000;
	addc.cc.u64 %rd26401, %rd26401, %rd36001;
	addc.u64 %rd25592, %rd25592, %rd36002;
	
	// end inline asm
	st.global.u64 	[%rd36012], %rd26397;
	st.global.u64 	[%rd36016], %rd26398;
	st.global.u64 	[%rd36018], %rd26399;
	st.global.u64 	[%rd36019], %rd26400;
	st.global.u64 	[%rd36020], %rd26401;
	st.global.u64 	[%rd36021], %rd25592;
	ld.global.u64 	%rd26415, [%rd36012];
	ld.global.u64 	%rd26416, [%rd36016];
	ld.global.u64 	%rd26417, [%rd36018];
	ld.global.u64 	%rd26418, [%rd36019];
	ld.global.u64 	%rd26419, [%rd36020];
	// begin inline asm
	add.cc.u64 %rd26415, %rd26415, %rd35997;
	addc.cc.u64 %rd26416, %rd26416, %rd35998;
	addc.cc.u64 %rd26417, %rd26417, %rd35999;
	addc.cc.u64 %rd26418, %rd26418, %rd36000;
	addc.cc.u64 %rd26419, %rd26419, %rd36001;
	addc.u64 %rd25592, %rd25592, %rd36002;
	
	// end inline asm
	st.global.u64 	[%rd36012], %rd26415;
	st.global.u64 	[%rd36016], %rd26416;
	st.global.u64 	[%rd36018], %rd26417;
	st.global.u64 	[%rd36019], %rd26418;
	st.global.u64 	[%rd36020], %rd26419;
	st.global.u64 	[%rd36021], %rd25592;
	ld.global.u64 	%rd26433, [%rd36012];
	ld.global.u64 	%rd26434, [%rd36016];
	ld.global.u64 	%rd26435, [%rd36018];
	ld.global.u64 	%rd26436, [%rd36019];
	ld.global.u64 	%rd26437, [%rd36020];
	// begin inline asm
	add.cc.u64 %rd26433, %rd26433, %rd35997;
	addc.cc.u64 %rd26434, %rd26434, %rd35998;
	addc.cc.u64 %rd26435, %rd26435, %rd35999;
	addc.cc.u64 %rd26436, %rd26436, %rd36000;
	addc.cc.u64 %rd26437, %rd26437, %rd36001;
	addc.u64 %rd25592, %rd25592, %rd36002;
	
	// end inline asm
	st.global.u64 	[%rd36012], %rd26433;
	st.global.u64 	[%rd36016], %rd26434;
	st.global.u64 	[%rd36018], %rd26435;
	st.global.u64 	[%rd36019], %rd26436;
	st.global.u64 	[%rd36020], %rd26437;
	st.global.u64 	[%rd36021], %rd25592;
	ld.global.u64 	%rd26451, [%rd36012];
	ld.global.u64 	%rd26452, [%rd36016];
	ld.global.u64 	%rd26453, [%rd36018];
	ld.global.u64 	%rd26454, [%rd36019];
	ld.global.u64 	%rd26455, [%rd36020];
	// begin inline asm
	add.cc.u64 %rd26451, %rd26451, %rd35997;
	addc.cc.u64 %rd26452, %rd26452, %rd35998;
	addc.cc.u64 %rd26453, %rd26453, %rd35999;
	addc.cc.u64 %rd26454, %rd26454, %rd36000;
	addc.cc.u64 %rd26455, %rd26455, %rd36001;
	addc.u64 %rd25592, %rd25592, %rd36002;
	
	// end inline asm
	st.global.u64 	[%rd36012], %rd26451;
	st.global.u64 	[%rd36016], %rd26452;
	st.global.u64 	[%rd36018], %rd26453;
	st.global.u64 	[%rd36019], %rd26454;
	st.global.u64 	[%rd36020], %rd26455;
	st.global.u64 	[%rd36021], %rd25592;
	ld.global.u64 	%rd26469, [%rd36012];
	ld.global.u64 	%rd26470, [%rd36016];
	ld.global.u64 	%rd26471, [%rd36018];
	ld.global.u64 	%rd26472, [%rd36019];
	ld.global.u64 	%rd26473, [%rd36020];
	// begin inline asm
	add.cc.u64 %rd26469, %rd26469, %rd35997;
	addc.cc.u64 %rd26470, %rd26470, %rd35998;
	addc.cc.u64 %rd26471, %rd26471, %rd35999;
	addc.cc.u64 %rd26472, %rd26472, %rd36000;
	addc.cc.u64 %rd26473, %rd26473, %rd36001;
	addc.u64 %rd25592, %rd25592, %rd36002;
	
	// end inline asm
	st.global.u64 	[%rd36012], %rd26469;
	st.global.u64 	[%rd36016], %rd26470;
	st.global.u64 	[%rd36018], %rd26471;
	st.global.u64 	[%rd36019], %rd26472;
	st.global.u64 	[%rd36020], %rd26473;
	st.global.u64 	[%rd36021], %rd25592;
	ld.global.u64 	%rd26487, [%rd36012];
	ld.global.u64 	%rd26488, [%rd36016];
	ld.global.u64 	%rd26489, [%rd36018];
	ld.global.u64 	%rd26490, [%rd36019];
	ld.global.u64 	%rd26491, [%rd36020];
	// begin inline asm
	add.cc.u64 %rd26487, %rd26487, %rd35997;
	addc.cc.u64 %rd26488, %rd26488, %rd35998;
	addc.cc.u64 %rd26489, %rd26489, %rd35999;
	addc.cc.u64 %rd26490, %rd26490, %rd36000;
	addc.cc.u64 %rd26491, %rd26491, %rd36001;
	addc.u64 %rd25592, %rd25592, %rd36002;
	
	// end inline asm
	st.global.u64 	[%rd36012], %rd26487;
	st.global.u64 	[%rd36016], %rd26488;
	st.global.u64 	[%rd36018], %rd26489;
	st.global.u64 	[%rd36019], %rd26490;
	st.global.u64 	[%rd36020], %rd26491;
	st.global.u64 	[%rd36021], %rd25592;
	ld.global.u64 	%rd26505, [%rd36012];
	ld.global.u64 	%rd26506, [%rd36016];
	ld.global.u64 	%rd26507, [%rd36018];
	ld.global.u64 	%rd26508, [%rd36019];
	ld.global.u64 	%rd26509, [%rd36020];
	// begin inline asm
	add.cc.u64 %rd26505, %rd26505, %rd35997;
	addc.cc.u64 %rd26506, %rd26506, %rd35998;
	addc.cc.u64 %rd26507, %rd26507, %rd35999;
	addc.cc.u64 %rd26508, %rd26508, %rd36000;
	addc.cc.u64 %rd26509, %rd26509, %rd36001;
	addc.u64 %rd25592, %rd25592, %rd36002;
	
	// end inline asm
	st.global.u64 	[%rd36012], %rd26505;
	st.global.u64 	[%rd36016], %rd26506;
	st.global.u64 	[%rd36018], %rd26507;
	st.global.u64 	[%rd36019], %rd26508;
	st.global.u64 	[%rd36020], %rd26509;
	st.global.u64 	[%rd36021], %rd25592;
	ld.global.u64 	%rd26523, [%rd36012];
	ld.global.u64 	%rd26524, [%rd36016];
	ld.global.u64 	%rd26525, [%rd36018];
	ld.global.u64 	%rd26526, [%rd36019];
	ld.global.u64 	%rd26527, [%rd36020];
	// begin inline asm
	add.cc.u64 %rd26523, %rd26523, %rd35997;
	addc.cc.u64 %rd26524, %rd26524, %rd35998;
	addc.cc.u64 %rd26525, %rd26525, %rd35999;
	addc.cc.u64 %rd26526, %rd26526, %rd36000;
	addc.cc.u64 %rd26527, %rd26527, %rd36001;
	addc.u64 %rd25592, %rd25592, %rd36002;
	
	// end inline asm
	st.global.u64 	[%rd36012], %rd26523;
	st.global.u64 	[%rd36016], %rd26524;
	st.global.u64 	[%rd36018], %rd26525;
	st.global.u64 	[%rd36019], %rd26526;
	st.global.u64 	[%rd36020], %rd26527;
	st.global.u64 	[%rd36021], %rd25592;
	ld.global.u64 	%rd26541, [%rd36012];
	ld.global.u64 	%rd26542, [%rd36016];
	ld.global.u64 	%rd26543, [%rd36018];
	ld.global.u64 	%rd26544, [%rd36019];
	ld.global.u64 	%rd26545, [%rd36020];
	// begin inline asm
	add.cc.u64 %rd26541, %rd26541, %rd35997;
	addc.cc.u64 %rd26542, %rd26542, %rd35998;
	addc.cc.u64 %rd26543, %rd26543, %rd35999;
	addc.cc.u64 %rd26544, %rd26544, %rd36000;
	addc.cc.u64 %rd26545, %rd26545, %rd36001;
	addc.u64 %rd25592, %rd25592, %rd36002;
	
	// end inline asm
	st.global.u64 	[%rd36012], %rd26541;
	st.global.u64 	[%rd36016], %rd26542;
	st.global.u64 	[%rd36018], %rd26543;
	st.global.u64 	[%rd36019], %rd26544;
	st.global.u64 	[%rd36020], %rd26545;
	st.global.u64 	[%rd36021], %rd25592;
	ld.global.u64 	%rd26559, [%rd36012];
	ld.global.u64 	%rd26560, [%rd36016];
	ld.global.u64 	%rd26561, [%rd36018];
	ld.global.u64 	%rd26562, [%rd36019];
	ld.global.u64 	%rd26563, [%rd36020];
	// begin inline asm
	add.cc.u64 %rd26559, %rd26559, %rd35997;
	addc.cc.u64 %rd26560, %rd26560, %rd35998;
	addc.cc.u64 %rd26561, %rd26561, %rd35999;
	addc.cc.u64 %rd26562, %rd26562, %rd36000;
	addc.cc.u64 %rd26563, %rd26563, %rd36001;
	addc.u64 %rd25592, %rd25592, %rd36002;
	
	// end inline asm
	st.global.u64 	[%rd36012], %rd26559;
	st.global.u64 	[%rd36016], %rd26560;
	st.global.u64 	[%rd36018], %rd26561;
	st.global.u64 	[%rd36019], %rd26562;
	st.global.u64 	[%rd36020], %rd26563;
	st.global.u64 	[%rd36021], %rd25592;
	ld.global.u64 	%rd26577, [%rd36012];
	ld.global.u64 	%rd26578, [%rd36016];
	ld.global.u64 	%rd26579, [%rd36018];
	ld.global.u64 	%rd26580, [%rd36019];
	ld.global.u64 	%rd26581, [%rd36020];
	// begin inline asm
	add.cc.u64 %rd26577, %rd26577, %rd35997;
	addc.cc.u64 %rd26578, %rd26578, %rd35998;
	addc.cc.u64 %rd26579, %rd26579, %rd35999;
	addc.cc.u64 %rd26580, %rd26580, %rd36000;
	addc.cc.u64 %rd26581, %rd26581, %rd36001;
	addc.u64 %rd25592, %rd25592, %rd36002;
	
	// end inline asm
	st.global.u64 	[%rd36012], %rd26577;
	st.global.u64 	[%rd36016], %rd26578;
	st.global.u64 	[%rd36018], %rd26579;
	st.global.u64 	[%rd36019], %rd26580;
	st.global.u64 	[%rd36020], %rd26581;
	st.global.u64 	[%rd36021], %rd25592;
	ld.global.u64 	%rd26595, [%rd36012];
	ld.global.u64 	%rd26596, [%rd36016];
	ld.global.u64 	%rd26597, [%rd36018];
	ld.global.u64 	%rd26598, [%rd36019];
	ld.global.u64 	%rd26599, [%rd36020];
	// begin inline asm
	add.cc.u64 %rd26595, %rd26595, %rd35997;
	addc.cc.u64 %rd26596, %rd26596, %rd35998;
	addc.cc.u64 %rd26597, %rd26597, %rd35999;
	addc.cc.u64 %rd26598, %rd26598, %rd36000;
	addc.cc.u64 %rd26599, %rd26599, %rd36001;
	addc.u64 %rd25592, %rd25592, %rd36002;
	
	// end inline asm
	st.global.u64 	[%rd36012], %rd26595;
	st.global.u64 	[%rd36016], %rd26596;
	st.global.u64 	[%rd36018], %rd26597;
	st.global.u64 	[%rd36019], %rd26598;
	st.global.u64 	[%rd36020], %rd26599;
	st.global.u64 	[%rd36021], %rd25592;
	ld.global.u64 	%rd26613, [%rd36012];
	ld.global.u64 	%rd26614, [%rd36016];
	ld.global.u64 	%rd26615, [%rd36018];
	ld.global.u64 	%rd26616, [%rd36019];
	ld.global.u64 	%rd26617, [%rd36020];
	// begin inline asm
	add.cc.u64 %rd26613, %rd26613, %rd35997;
	addc.cc.u64 %rd26614, %rd26614, %rd35998;
	addc.cc.u64 %rd26615, %rd26615, %rd35999;
	addc.cc.u64 %rd26616, %rd26616, %rd36000;
	addc.cc.u64 %rd26617, %rd26617, %rd36001;
	addc.u64 %rd25592, %rd25592, %rd36002;
	
	// end inline asm
	st.global.u64 	[%rd36012], %rd26613;
	st.global.u64 	[%rd36016], %rd26614;
	st.global.u64 	[%rd36018], %rd26615;
	st.global.u64 	[%rd36019], %rd26616;
	st.global.u64 	[%rd36020], %rd26617;
	st.global.u64 	[%rd36021], %rd25592;
	ld.global.u64 	%rd26631, [%rd36012];
	ld.global.u64 	%rd26632, [%rd36016];
	ld.global.u64 	%rd26633, [%rd36018];
	ld.global.u64 	%rd26634, [%rd36019];
	ld.global.u64 	%rd26635, [%rd36020];
	// begin inline asm
	add.cc.u64 %rd26631, %rd26631, %rd35997;
	addc.cc.u64 %rd26632, %rd26632, %rd35998;
	addc.cc.u64 %rd26633, %rd26633, %rd35999;
	addc.cc.u64 %rd26634, %rd26634, %rd36000;
	addc.cc.u64 %rd26635, %rd26635, %rd36001;
	addc.u64 %rd25592, %rd25592, %rd36002;
	
	// end inline asm
	st.global.u64 	[%rd36012], %rd26631;
	st.global.u64 	[%rd36016], %rd26632;
	st.global.u64 	[%rd36018], %rd26633;
	st.global.u64 	[%rd36019], %rd26634;
	st.global.u64 	[%rd36020], %rd26635;
	st.global.u64 	[%rd36021], %rd25592;
	ld.global.u64 	%rd26649, [%rd36012];
	ld.global.u64 	%rd26650, [%rd36016];
	ld.global.u64 	%rd26651, [%rd36018];
	ld.global.u64 	%rd26652, [%rd36019];
	ld.global.u64 	%rd26653, [%rd36020];
	// begin inline asm
	add.cc.u64 %rd26649, %rd26649, %rd35997;
	addc.cc.u64 %rd26650, %rd26650, %rd35998;
	addc.cc.u64 %rd26651, %rd26651, %rd35999;
	addc.cc.u64 %rd26652, %rd26652, %rd36000;
	addc.cc.u64 %rd26653, %rd26653, %rd36001;
	addc.u64 %rd25592, %rd25592, %rd36002;
	
	// end inline asm
	st.global.u64 	[%rd36012], %rd26649;
	st.global.u64 	[%rd36016], %rd26650;
	st.global.u64 	[%rd36018], %rd26651;
	st.global.u64 	[%rd36019], %rd26652;
	st.global.u64 	[%rd36020], %rd26653;
	st.global.u64 	[%rd36021], %rd25592;
	ld.global.u64 	%rd26667, [%rd36012];
	ld.global.u64 	%rd26668, [%rd36016];
	ld.global.u64 	%rd26669, [%rd36018];
	ld.global.u64 	%rd26670, [%rd36019];
	ld.global.u64 	%rd26671, [%rd36020];
	// begin inline asm
	add.cc.u64 %rd26667, %rd26667, %rd35997;
	addc.cc.u64 %rd26668, %rd26668, %rd35998;
	addc.cc.u64 %rd26669, %rd26669, %rd35999;
	addc.cc.u64 %rd26670, %rd26670, %rd36000;
	addc.cc.u64 %rd26671, %rd26671, %rd36001;
	addc.u64 %rd25592, %rd25592, %rd36002;
	
	// end inline asm
	st.global.u64 	[%rd36012], %rd26667;
	st.global.u64 	[%rd36016], %rd26668;
	st.global.u64 	[%rd36018], %rd26669;
	st.global.u64 	[%rd36019], %rd26670;
	st.global.u64 	[%rd36020], %rd26671;
	st.global.u64 	[%rd36021], %rd25592;
	ld.global.u64 	%rd26685, [%rd36012];
	ld.global.u64 	%rd26686, [%rd36016];
	ld.global.u64 	%rd26687, [%rd36018];
	ld.global.u64 	%rd26688, [%rd36019];
	ld.global.u64 	%rd26689, [%rd36020];
	// begin inline asm
	add.cc.u64 %rd26685, %rd26685, %rd35997;
	addc.cc.u64 %rd26686, %rd26686, %rd35998;
	addc.cc.u64 %rd26687, %rd26687, %rd35999;
	addc.cc.u64 %rd26688, %rd26688, %rd36000;
	addc.cc.u64 %rd26689, %rd26689, %rd36001;
	addc.u64 %rd25592, %rd25592, %rd36002;
	
	// end inline asm
	st.global.u64 	[%rd36012], %rd26685;
	st.global.u64 	[%rd36016], %rd26686;
	st.global.u64 	[%rd36018], %rd26687;
	st.global.u64 	[%rd36019], %rd26688;
	st.global.u64 	[%rd36020], %rd26689;
	st.global.u64 	[%rd36021], %rd25592;
	ld.global.u64 	%rd26703, [%rd36012];
	ld.global.u64 	%rd26704, [%rd36016];
	ld.global.u64 	%rd26705, [%rd36018];
	ld.global.u64 	%rd26706, [%rd36019];
	ld.global.u64 	%rd26707, [%rd36020];
	// begin inline asm
	add.cc.u64 %rd26703, %rd26703, %rd35997;
	addc.cc.u64 %rd26704, %rd26704, %rd35998;
	addc.cc.u64 %rd26705, %rd26705, %rd35999;
	addc.cc.u64 %rd26706, %rd26706, %rd36000;
	addc.cc.u64 %rd26707, %rd26707, %rd36001;
	addc.u64 %rd25592, %rd25592, %rd36002;
	
	// end inline asm
	st.global.u64 	[%rd36012], %rd26703;
	st.global.u64 	[%rd36016], %rd26704;
	st.global.u64 	[%rd36018], %rd26705;
	st.global.u64 	[%rd36019], %rd26706;
	st.global.u64 	[%rd36020], %rd26707;
	st.global.u64 	[%rd36021], %rd25592;
	ld.global.u64 	%rd26721, [%rd36012];
	ld.global.u64 	%rd26722, [%rd36016];
	ld.global.u64 	%rd26723, [%rd36018];
	ld.global.u64 	%rd26724, [%rd36019];
	ld.global.u64 	%rd26725, [%rd36020];
	// begin inline asm
	add.cc.u64 %rd26721, %rd26721, %rd35997;
	addc.cc.u64 %rd26722, %rd26722, %rd35998;
	addc.cc.u64 %rd26723, %rd26723, %rd35999;
	addc.cc.u64 %rd26724, %rd26724, %rd36000;
	addc.cc.u64 %rd26725, %rd26725, %rd36001;
	addc.u64 %rd25592, %rd25592, %rd36002;
	
	// end inline asm
	st.global.u64 	[%rd36012], %rd26721;
	st.global.u64 	[%rd36016], %rd26722;
	st.global.u64 	[%rd36018], %rd26723;
	st.global.u64 	[%rd36019], %rd26724;
	st.global.u64 	[%rd36020], %rd26725;
	st.global.u64 	[%rd36021], %rd25592;
	ld.global.u64 	%rd26739, [%rd36012];
	ld.global.u64 	%rd26740, [%rd36016];
	ld.global.u64 	%rd26741, [%rd36018];
	ld.global.u64 	%rd26742, [%rd36019];
	ld.global.u64 	%rd26743, [%rd36020];
	// begin inline asm
	add.cc.u64 %rd26739, %rd26739, %rd35997;
	addc.cc.u64 %rd26740, %rd26740, %rd35998;
	addc.cc.u64 %rd26741, %rd26741, %rd35999;
	addc.cc.u64 %rd26742, %rd26742, %rd36000;
	addc.cc.u64 %rd26743, %rd26743, %rd36001;
	addc.u64 %rd25592, %rd25592, %rd36002;
	
	// end inline asm
	st.global.u64 	[%rd36012], %rd26739;
	st.global.u64 	[%rd36016], %rd26740;
	st.global.u64 	[%rd36018], %rd26741;
	st.global.u64 	[%rd36019], %rd26742;
	st.global.u64 	[%rd36020], %rd26743;
	st.global.u64 	[%rd36021], %rd25592;
	ld.global.u64 	%rd26757, [%rd36012];
	ld.global.u64 	%rd26758, [%rd36016];
	ld.global.u64 	%rd26759, [%rd36018];
	ld.global.u64 	%rd26760, [%rd36019];
	ld.global.u64 	%rd26761, [%rd36020];
	// begin inline asm
	add.cc.u64 %rd26757, %rd26757, %rd35997;
	addc.cc.u64 %rd26758, %rd26758, %rd35998;
	addc.cc.u64 %rd26759, %rd26759, %rd35999;
	addc.cc.u64 %rd26760, %rd26760, %rd36000;
	addc.cc.u64 %rd26761, %rd26761, %rd36001;
	addc.u64 %rd25592, %rd25592, %rd36002;
	
	// end inline asm
	st.global.u64 	[%rd36012], %rd26757;
	st.global.u64 	[%rd36016], %rd26758;
	st.global.u64 	[%rd36018], %rd26759;
	st.global.u64 	[%rd36019], %rd26760;
	st.global.u64 	[%rd36020], %rd26761;
	st.global.u64 	[%rd36021], %rd25592;
	ld.global.u64 	%rd26775, [%rd36012];
	ld.global.u64 	%rd26776, [%rd36016];
	ld.global.u64 	%rd26777, [%rd36018];
	ld.global.u64 	%rd26778, [%rd36019];
	ld.global.u64 	%rd26779, [%rd36020];
	// begin inline asm
	add.cc.u64 %rd26775, %rd26775, %rd35997;
	addc.cc.u64 %rd26776, %rd26776, %rd35998;
	addc.cc.u64 %rd26777, %rd26777, %rd35999;
	addc.cc.u64 %rd26778, %rd26778, %rd36000;
	addc.cc.u64 %rd26779, %rd26779, %rd36001;
	addc.u64 %rd25592, %rd25592, %rd36002;
	
	// end inline asm
	st.global.u64 	[%rd36012], %rd26775;
	st.global.u64 	[%rd36016], %rd26776;
	st.global.u64 	[%rd36018], %rd26777;
	st.global.u64 	[%rd36019], %rd26778;
	st.global.u64 	[%rd36020], %rd26779;
	st.global.u64 	[%rd36021], %rd25592;
	ld.global.u64 	%rd26793, [%rd36012];
	ld.global.u64 	%rd26794, [%rd36016];
	ld.global.u64 	%rd26795, [%rd36018];
	ld.global.u64 	%rd26796, [%rd36019];
	ld.global.u64 	%rd26797, [%rd36020];
	// begin inline asm
	add.cc.u64 %rd26793, %rd26793, %rd35997;
	addc.cc.u64 %rd26794, %rd26794, %rd35998;
	addc.cc.u64 %rd26795, %rd26795, %rd35999;
	addc.cc.u64 %rd26796, %rd26796, %rd36000;
	addc.cc.u64 %rd26797, %rd26797, %rd36001;
	addc.u64 %rd25592, %rd25592, %rd36002;
	
	// end inline asm
	st.global.u64 	[%rd36012], %rd26793;
	st.global.u64 	[%rd36016], %rd26794;
	st.global.u64 	[%rd36018], %rd26795;
	st.global.u64 	[%rd36019], %rd26796;
	st.global.u64 	[%rd36020], %rd26797;
	st.global.u64 	[%rd36021], %rd25592;
	ld.global.u64 	%rd26811, [%rd36012];
	ld.global.u64 	%rd26812, [%rd36016];
	ld.global.u64 	%rd26813, [%rd36018];
	ld.global.u64 	%rd26814, [%rd36019];
	ld.global.u64 	%rd26815, [%rd36020];
	// begin inline asm
	add.cc.u64 %rd26811, %rd26811, %rd35997;
	addc.cc.u64 %rd26812, %rd26812, %rd35998;
	addc.cc.u64 %rd26813, %rd26813, %rd35999;
	addc.cc.u64 %rd26814, %rd26814, %rd36000;
	addc.cc.u64 %rd26815, %rd26815, %rd36001;
	addc.u64 %rd25592, %rd25592, %rd36002;
	
	// end inline asm
	st.global.u64 	[%rd36012], %rd26811;
	st.global.u64 	[%rd36016], %rd26812;
	st.global.u64 	[%rd36018], %rd26813;
	st.global.u64 	[%rd36019], %rd26814;
	st.global.u64 	[%rd36020], %rd26815;
	st.global.u64 	[%rd36021], %rd25592;
	ld.global.u64 	%rd26829, [%rd36012];
	ld.global.u64 	%rd26830, [%rd36016];
	ld.global.u64 	%rd26831, [%rd36018];
	ld.global.u64 	%rd26832, [%rd36019];
	ld.global.u64 	%rd26833, [%rd36020];
	// begin inline asm
	add.cc.u64 %rd26829, %rd26829, %rd35997;
	addc.cc.u64 %rd26830, %rd26830, %rd35998;
	addc.cc.u64 %rd26831, %rd26831, %rd35999;
	addc.cc.u64 %rd26832, %rd26832, %rd36000;
	addc.cc.u64 %rd26833, %rd26833, %rd36001;
	addc.u64 %rd25592, %rd25592, %rd36002;
	
	// end inline asm
	st.global.u64 	[%rd36012], %rd26829;
	st.global.u64 	[%rd36016], %rd26830;
	st.global.u64 	[%rd36018], %rd26831;
	st.global.u64 	[%rd36019], %rd26832;
	st.global.u64 	[%rd36020], %rd26833;
	st.global.u64 	[%rd36021], %rd25592;
	ld.global.u64 	%rd26847, [%rd36012];
	ld.global.u64 	%rd26848, [%rd36016];
	ld.global.u64 	%rd26849, [%rd36018];
	ld.global.u64 	%rd26850, [%rd36019];
	ld.global.u64 	%rd26851, [%rd36020];
	// begin inline asm
	add.cc.u64 %rd26847, %rd26847, %rd35997;
	addc.cc.u64 %rd26848, %rd26848, %rd35998;
	addc.cc.u64 %rd26849, %rd26849, %rd35999;
	addc.cc.u64 %rd26850, %rd26850, %rd36000;
	addc.cc.u64 %rd26851, %rd26851, %rd36001;
	addc.u64 %rd25592, %rd25592, %rd36002;
	
	// end inline asm
	st.global.u64 	[%rd36012], %rd26847;
	st.global.u64 	[%rd36016], %rd26848;
	st.global.u64 	[%rd36018], %rd26849;
	st.global.u64 	[%rd36019], %rd26850;
	st.global.u64 	[%rd36020], %rd26851;
	st.global.u64 	[%rd36021], %rd25592;
	ld.global.u64 	%rd26865, [%rd36012];
	ld.global.u64 	%rd26866, [%rd36016];
	ld.global.u64 	%rd26867, [%rd36018];
	ld.global.u64 	%rd26868, [%rd36019];
	ld.global.u64 	%rd26869, [%rd36020];
	// begin inline asm
	add.cc.u64 %rd26865, %rd26865, %rd35997;
	addc.cc.u64 %rd26866, %rd26866, %rd35998;
	addc.cc.u64 %rd26867, %rd26867, %rd35999;
	addc.cc.u64 %rd26868, %rd26868, %rd36000;
	addc.cc.u64 %rd26869, %rd26869, %rd36001;
	addc.u64 %rd25592, %rd25592, %rd36002;
	
	// end inline asm
	st.global.u64 	[%rd36012], %rd26865;
	st.global.u64 	[%rd36016], %rd26866;
	st.global.u64 	[%rd36018], %rd26867;
	st.global.u64 	[%rd36019], %rd26868;
	st.global.u64 	[%rd36020], %rd26869;
	st.global.u64 	[%rd36021], %rd25592;
	ld.global.u64 	%rd26883, [%rd36012];
	ld.global.u64 	%rd26884, [%rd36016];
	ld.global.u64 	%rd26885, [%rd36018];
	ld.global.u64 	%rd26886, [%rd36019];
	ld.global.u64 	%rd26887, [%rd36020];
	// begin inline asm
	add.cc.u64 %rd26883, %rd26883, %rd35997;
	addc.cc.u64 %rd26884, %rd26884, %rd35998;
	addc.cc.u64 %rd26885, %rd26885, %rd35999;
	addc.cc.u64 %rd26886, %rd26886, %rd36000;
	addc.cc.u64 %rd26887, %rd26887, %rd36001;
	addc.u64 %rd25592, %rd25592, %rd36002;
	
	// end inline asm
	st.global.u64 	[%rd36012], %rd26883;
	st.global.u64 	[%rd36016], %rd26884;
	st.global.u64 	[%rd36018], %rd26885;
	st.global.u64 	[%rd36019], %rd26886;
	st.global.u64 	[%rd36020], %rd26887;
	st.global.u64 	[%rd36021], %rd25592;
	ld.global.u64 	%rd26901, [%rd36012];
	ld.global.u64 	%rd26902, [%rd36016];
	ld.global.u64 	%rd26903, [%rd36018];
	ld.global.u64 	%rd26904, [%rd36019];
	ld.global.u64 	%rd26905, [%rd36020];
	// begin inline asm
	add.cc.u64 %rd26901, %rd26901, %rd35997;
	addc.cc.u64 %rd26902, %rd26902, %rd35998;
	addc.cc.u64 %rd26903, %rd26903, %rd35999;
	addc.cc.u64 %rd26904, %rd26904, %rd36000;
	addc.cc.u64 %rd26905, %rd26905, %rd36001;
	addc.u64 %rd25592, %rd25592, %rd36002;
	
	// end inline asm
	st.global.u64 	[%rd36012], %rd26901;
	st.global.u64 	[%rd36016], %rd26902;
	st.global.u64 	[%rd36018], %rd26903;
	st.global.u64 	[%rd36019], %rd26904;
	st.global.u64 	[%rd36020], %rd26905;
	st.global.u64 	[%rd36021], %rd25592;
	ld.global.u64 	%rd26919, [%rd36012];
	ld.global.u64 	%rd26920, [%rd36016];
	ld.global.u64 	%rd26921, [%rd36018];
	ld.global.u64 	%rd26922, [%rd36019];
	ld.global.u64 	%rd26923, [%rd36020];
	// begin inline asm
	add.cc.u64 %rd26919, %rd26919, %rd35997;
	addc.cc.u64 %rd26920, %rd26920, %rd35998;
	addc.cc.u64 %rd26921, %rd26921, %rd35999;
	addc.cc.u64 %rd26922, %rd26922, %rd36000;
	addc.cc.u64 %rd26923, %rd26923, %rd36001;
	addc.u64 %rd25592, %rd25592, %rd36002;
	
	// end inline asm
	st.global.u64 	[%rd36012], %rd26919;
	st.global.u64 	[%rd36016], %rd26920;
	st.global.u64 	[%rd36018], %rd26921;
	st.global.u64 	[%rd36019], %rd26922;
	st.global.u64 	[%rd36020], %rd26923;
	st.global.u64 	[%rd36021], %rd25592;
	ld.global.u64 	%rd26937, [%rd36012];
	ld.global.u64 	%rd26938, [%rd36016];
	ld.global.u64 	%rd26939, [%rd36018];
	ld.global.u64 	%rd26940, [%rd36019];
	ld.global.u64 	%rd26941, [%rd36020];
	// begin inline asm
	add.cc.u64 %rd26937, %rd26937, %rd35997;
	addc.cc.u64 %rd26938, %rd26938, %rd35998;
	addc.cc.u64 %rd26939, %rd26939, %rd35999;
	addc.cc.u64 %rd26940, %rd26940, %rd36000;
	addc.cc.u64 %rd26941, %rd26941, %rd36001;
	addc.u64 %rd25592, %rd25592, %rd36002;
	
	// end inline asm
	st.global.u64 	[%rd36012], %rd26937;
	st.global.u64 	[%rd36016], %rd26938;
	st.global.u64 	[%rd36018], %rd26939;
	st.global.u64 	[%rd36019], %rd26940;
	st.global.u64 	[%rd36020], %rd26941;
	st.global.u64 	[%rd36021], %rd25592;
	ld.global.u64 	%rd26955, [%rd36012];
	ld.global.u64 	%rd26956, [%rd36016];
	ld.global.u64 	%rd26957, [%rd36018];
	ld.global.u64 	%rd26958, [%rd36019];
	ld.global.u64 	%rd26959, [%rd36020];
	// begin inline asm
	add.cc.u64 %rd26955, %rd26955, %rd35997;
	addc.cc.u64 %rd26956, %rd26956, %rd35998;
	addc.cc.u64 %rd26957, %rd26957, %rd35999;
	addc.cc.u64 %rd26958, %rd26958, %rd36000;
	addc.cc.u64 %rd26959, %rd26959, %rd36001;
	addc.u64 %rd25592, %rd25592, %rd36002;
	
	// end inline asm
	st.global.u64 	[%rd36012], %rd26955;
	st.global.u64 	[%rd36016], %rd26956;
	st.global.u64 	[%rd36018], %rd26957;
	st.global.u64 	[%rd36019], %rd26958;
	st.global.u64 	[%rd36020], %rd26959;
	st.global.u64 	[%rd36021], %rd25592;
	ld.global.u64 	%rd26973, [%rd36012];
	ld.global.u64 	%rd26974, [%rd36016];
	ld.global.u64 	%rd26975, [%rd36018];
	ld.global.u64 	%rd26976, [%rd36019];
	ld.global.u64 	%rd26977, [%rd36020];
	// begin inline asm
	add.cc.u64 %rd26973, %rd26973, %rd35997;
	addc.cc.u64 %rd26974, %rd26974, %rd35998;
	addc.cc.u64 %rd26975, %rd26975, %rd35999;
	addc.cc.u64 %rd26976, %rd26976, %rd36000;
	addc.cc.u64 %rd26977, %rd26977, %rd36001;
	addc.u64 %rd25592, %rd25592, %rd36002;
	
	// end inline asm
	st.global.u64 	[%rd36012], %rd26973;
	st.global.u64 	[%rd36016], %rd26974;
	st.global.u64 	[%rd36018], %rd26975;
	st.global.u64 	[%rd36019], %rd26976;
	st.global.u64 	[%rd36020], %rd26977;
	st.global.u64 	[%rd36021], %rd25592;
	ld.global.u64 	%rd26991, [%rd36012];
	ld.global.u64 	%rd26992, [%rd36016];
	ld.global.u64 	%rd26993, [%rd36018];
	ld.global.u64 	%rd26994, [%rd36019];
	ld.global.u64 	%rd26995, [%rd36020];
	// begin inline asm
	add.cc.u64 %rd26991, %rd26991, %rd35997;
	addc.cc.u64 %rd26992, %rd26992, %rd35998;
	addc.cc.u64 %rd26993, %rd26993, %rd35999;
	addc.cc.u64 %rd26994, %rd26994, %rd36000;
	addc.cc.u64 %rd26995, %rd26995, %rd36001;
	addc.u64 %rd25592, %rd25592, %rd36002;
	
	// end inline asm
	st.global.u64 	[%rd36012], %rd26991;
	st.global.u64 	[%rd36016], %rd26992;
	st.global.u64 	[%rd36018], %rd26993;
	st.global.u64 	[%rd36019], %rd26994;
	st.global.u64 	[%rd36020], %rd26995;
	st.global.u64 	[%rd36021], %rd25592;
	ld.global.u64 	%rd27009, [%rd36012];
	ld.global.u64 	%rd27010, [%rd36016];
	ld.global.u64 	%rd27011, [%rd36018];
	ld.global.u64 	%rd27012, [%rd36019];
	ld.global.u64 	%rd27013, [%rd36020];
	// begin inline asm
	add.cc.u64 %rd27009, %rd27009, %rd35997;
	addc.cc.u64 %rd27010, %rd27010, %rd35998;
	addc.cc.u64 %rd27011, %rd27011, %rd35999;
	addc.cc.u64 %rd27012, %rd27012, %rd36000;
	addc.cc.u64 %rd27013, %rd27013, %rd36001;
	addc.u64 %rd25592, %rd25592, %rd36002;
	
	// end inline asm
	st.global.u64 	[%rd36012], %rd27009;
	st.global.u64 	[%rd36016], %rd27010;
	st.global.u64 	[%rd36018], %rd27011;
	st.global.u64 	[%rd36019], %rd27012;
	st.global.u64 	[%rd36020], %rd27013;
	st.global.u64 	[%rd36021], %rd25592;
	ld.global.u64 	%rd27027, [%rd36012];
	ld.global.u64 	%rd27028, [%rd36016];
	ld.global.u64 	%rd27029, [%rd36018];
	ld.global.u64 	%rd27030, [%rd36019];
	ld.global.u64 	%rd27031, [%rd36020];
	// begin inline asm
	add.cc.u64 %rd27027, %rd27027, %rd35997;
	addc.cc.u64 %rd27028, %rd27028, %rd35998;
	addc.cc.u64 %rd27029, %rd27029, %rd35999;
	addc.cc.u64 %rd27030, %rd27030, %rd36000;
	addc.cc.u64 %rd27031, %rd27031, %rd36001;
	addc.u64 %rd25592, %rd25592, %rd36002;
	
	// end inline asm
	st.global.u64 	[%rd36012], %rd27027;
	st.global.u64 	[%rd36016], %rd27028;
	st.global.u64 	[%rd36018], %rd27029;
	st.global.u64 	[%rd36019], %rd27030;
	st.global.u64 	[%rd36020], %rd27031;
	st.global.u64 	[%rd36021], %rd25592;
	ld.global.u64 	%rd27045, [%rd36012];
	ld.global.u64 	%rd27046, [%rd36016];
	ld.global.u64 	%rd27047, [%rd36018];
	ld.global.u64 	%rd27048, [%rd36019];
	ld.global.u64 	%rd27049, [%rd36020];
	// begin inline asm
	add.cc.u64 %rd27045, %rd27045, %rd35997;
	addc.cc.u64 %rd27046, %rd27046, %rd35998;
	addc.cc.u64 %rd27047, %rd27047, %rd35999;
	addc.cc.u64 %rd27048, %rd27048, %rd36000;
	addc.cc.u64 %rd27049, %rd27049, %rd36001;
	addc.u64 %rd25592, %rd25592, %rd36002;
	
	// end inline asm
	st.global.u64 	[%rd36012], %rd27045;
	st.global.u64 	[%rd36016], %rd27046;
	st.global.u64 	[%rd36018], %rd27047;
	st.global.u64 	[%rd36019], %rd27048;
	st.global.u64 	[%rd36020], %rd27049;
	st.global.u64 	[%rd36021], %rd25592;
	ld.global.u64 	%rd27063, [%rd36012];
	ld.global.u64 	%rd27064, [%rd36016];
	ld.global.u64 	%rd27065, [%rd36018];
	ld.global.u64 	%rd27066, [%rd36019];
	ld.global.u64 	%rd27067, [%rd36020];
	// begin inline asm
	add.cc.u64 %rd27063, %rd27063, %rd35997;
	addc.cc.u64 %rd27064, %rd27064, %rd35998;
	addc.cc.u64 %rd27065, %rd27065, %rd35999;
	addc.cc.u64 %rd27066, %rd27066, %rd36000;
	addc.cc.u64 %rd27067, %rd27067, %rd36001;
	addc.u64 %rd25592, %rd25592, %rd36002;
	
	// end inline asm
	st.global.u64 	[%rd36012], %rd27063;
	st.global.u64 	[%rd36016], %rd27064;
	st.global.u64 	[%rd36018], %rd27065;
	st.global.u64 	[%rd36019], %rd27066;
	st.global.u64 	[%rd36020], %rd27067;
	st.global.u64 	[%rd36021], %rd25592;
	ld.global.u64 	%rd27081, [%rd36012];
	ld.global.u64 	%rd27082, [%rd36016];
	ld.global.u64 	%rd27083, [%rd36018];
	ld.global.u64 	%rd27084, [%rd36019];
	ld.global.u64 	%rd27085, [%rd36020];
	// begin inline asm
	add.cc.u64 %rd27081, %rd27081, %rd35997;
	addc.cc.u64 %rd27082, %rd27082, %rd35998;
	addc.cc.u64 %rd27083, %rd27083, %rd35999;
	addc.cc.u64 %rd27084, %rd27084, %rd36000;
	addc.cc.u64 %rd27085, %rd27085, %rd36001;
	addc.u64 %rd25592, %rd25592, %rd36002;
	
	// end inline asm
	st.global.u64 	[%rd36012], %rd27081;
	st.global.u64 	[%rd36016], %rd27082;
	st.global.u64 	[%rd36018], %rd27083;
	st.global.u64 	[%rd36019], %rd27084;
	st.global.u64 	[%rd36020], %rd27085;
	st.global.u64 	[%rd36021], %rd25592;
	ld.global.u64 	%rd27099, [%rd36012];
	ld.global.u64 	%rd27100, [%rd36016];
	ld.global.u64 	%rd27101, [%rd36018];
	ld.global.u64 	%rd27102, [%rd36019];
	ld.global.u64 	%rd27103, [%rd36020];
	// begin inline asm
	add.cc.u64 %rd27099, %rd27099, %rd35997;
	addc.cc.u64 %rd27100, %rd27100, %rd35998;
	addc.cc.u64 %rd27101, %rd27101, %rd35999;
	addc.cc.u64 %rd27102, %rd27102, %rd36000;
	addc.cc.u64 %rd27103, %rd27103, %rd36001;
	addc.u64 %rd25592, %rd25592, %rd36002;
	
	// end inline asm
	st.global.u64 	[%rd36012], %rd27099;
	st.global.u64 	[%rd36016], %rd27100;
	st.global.u64 	[%rd36018], %rd27101;
	st.global.u64 	[%rd36019], %rd27102;
	st.global.u64 	[%rd36020], %rd27103;
	st.global.u64 	[%rd36021], %rd25592;
	ld.global.u64 	%rd27117, [%rd36012];
	ld.global.u64 	%rd27118, [%rd36016];
	ld.global.u64 	%rd27119, [%rd36018];
	ld.global.u64 	%rd27120, [%rd36019];
	ld.global.u64 	%rd27121, [%rd36020];
	// begin inline asm
	add.cc.u64 %rd27117, %rd27117, %rd35997;
	addc.cc.u64 %rd27118, %rd27118, %rd35998;
	addc.cc.u64 %rd27119, %rd27119, %rd35999;
	addc.cc.u64 %rd27120, %rd27120, %rd36000;
	addc.cc.u64 %rd27121, %rd27121, %rd36001;
	addc.u64 %rd25592, %rd25592, %rd36002;
	
	// end inline asm
	st.global.u64 	[%rd36012], %rd27117;
	st.global.u64 	[%rd36016], %rd27118;
	st.global.u64 	[%rd36018], %rd27119;
	st.global.u64 	[%rd36019], %rd27120;
	st.global.u64 	[%rd36020], %rd27121;
	st.global.u64 	[%rd36021], %rd25592;
	ld.global.u64 	%rd27135, [%rd36012];
	ld.global.u64 	%rd27136, [%rd36016];
	ld.global.u64 	%rd27137, [%rd36018];
	ld.global.u64 	%rd27138, [%rd36019];
	ld.global.u64 	%rd27139, [%rd36020];
	// begin inline asm
	add.cc.u64 %rd27135, %rd27135, %rd35997;
	addc.cc.u64 %rd27136, %rd27136, %rd35998;
	addc.cc.u64 %rd27137, %rd27137, %rd35999;
	addc.cc.u64 %rd27138, %rd27138, %rd36000;
	addc.cc.u64 %rd27139, %rd27139, %rd36001;
	addc.u64 %rd25592, %rd25592, %rd36002;
	
	// end inline asm
	st.global.u64 	[%rd36012], %rd27135;
	st.global.u64 	[%rd36016], %rd27136;
	st.global.u64 	[%rd36018], %rd27137;
	st.global.u64 	[%rd36019], %rd27138;
	st.global.u64 	[%rd36020], %rd27139;
	st.global.u64 	[%rd36021], %rd25592;
	ld.global.u64 	%rd27153, [%rd36012];
	ld.global.u64 	%rd27154, [%rd36016];
	ld.global.u64 	%rd27155, [%rd36018];
	ld.global.u64 	%rd27156, [%rd36019];
	ld.global.u64 	%rd27157, [%rd36020];
	// begin inline asm
	add.cc.u64 %rd27153, %rd27153, %rd35997;
	addc.cc.u64 %rd27154, %rd27154, %rd35998;
	addc.cc.u64 %rd27155, %rd27155, %rd35999;
	addc.cc.u64 %rd27156, %rd27156, %rd36000;
	addc.cc.u64 %rd27157, %rd27157, %rd36001;
	addc.u64 %rd25592, %rd25592, %rd36002;
	
	// end inline asm
	st.global.u64 	[%rd36012], %rd27153;
	st.global.u64 	[%rd36016], %rd27154;
	st.global.u64 	[%rd36018], %rd27155;
	st.global.u64 	[%rd36019], %rd27156;
	st.global.u64 	[%rd36020], %rd27157;
	st.global.u64 	[%rd36021], %rd25592;
	ld.global.u64 	%rd27171, [%rd36012];
	ld.global.u64 	%rd27172, [%rd36016];
	ld.global.u64 	%rd27173, [%rd36018];
	ld.global.u64 	%rd27174, [%rd36019];
	ld.global.u64 	%rd27175, [%rd36020];
	// begin inline asm
	add.cc.u64 %rd27171, %rd27171, %rd35997;
	addc.cc.u64 %rd27172, %rd27172, %rd35998;
	addc.cc.u64 %rd27173, %rd27173, %rd35999;
	addc.cc.u64 %rd27174, %rd27174, %rd36000;
	addc.cc.u64 %rd27175, %rd27175, %rd36001;
	addc.u64 %rd25592, %rd25592, %rd36002;
	
	// end inline asm
	st.global.u64 	[%rd36012], %rd27171;
	st.global.u64 	[%rd36016], %rd27172;
	st.global.u64 	[%rd36018], %rd27173;
	st.global.u64 	[%rd36019], %rd27174;
	st.global.u64 	[%rd36020], %rd27175;
	st.global.u64 	[%rd36021], %rd25592;
	ld.global.u64 	%rd27189, [%rd36012];
	ld.global.u64 	%rd27190, [%rd36016];
	ld.global.u64 	%rd27191, [%rd36018];
	ld.global.u64 	%rd27192, [%rd36019];
	ld.global.u64 	%rd27193, [%rd36020];
	// begin inline asm
	add.cc.u64 %rd27189, %rd27189, %rd35997;
	addc.cc.u64 %rd27190, %rd27190, %rd35998;
	addc.cc.u64 %rd27191, %rd27191, %rd35999;
	addc.cc.u64 %rd27192, %rd27192, %rd36000;
	addc.cc.u64 %rd27193, %rd27193, %rd36001;
	addc.u64 %rd25592, %rd25592, %rd36002;
	
	// end inline asm
	st.global.u64 	[%rd36012], %rd27189;
	st.global.u64 	[%rd36016], %rd27190;
	st.global.u64 	[%rd36018], %rd27191;
	st.global.u64 	[%rd36019], %rd27192;
	st.global.u64 	[%rd36020], %rd27193;
	st.global.u64 	[%rd36021], %rd25592;
	ld.global.u64 	%rd27207, [%rd36012];
	ld.global.u64 	%rd27208, [%rd36016];
	ld.global.u64 	%rd27209, [%rd36018];
	ld.global.u64 	%rd27210, [%rd36019];
	ld.global.u64 	%rd27211, [%rd36020];
	// begin inline asm
	add.cc.u64 %rd27207, %rd27207, %rd35997;
	addc.cc.u64 %rd27208, %rd27208, %rd35998;
	addc.cc.u64 %rd27209, %rd27209, %rd35999;
	addc.cc.u64 %rd27210, %rd27210, %rd36000;
	addc.cc.u64 %rd27211, %rd27211, %rd36001;
	addc.u64 %rd25592, %rd25592, %rd36002;
	
	// end inline asm
	st.global.u64 	[%rd36012], %rd27207;
	st.global.u64 	[%rd36016], %rd27208;
	st.global.u64 	[%rd36018], %rd27209;
	st.global.u64 	[%rd36019], %rd27210;
	st.global.u64 	[%rd36020], %rd27211;
	st.global.u64 	[%rd36021], %rd25592;
	ld.global.u64 	%rd27225, [%rd36012];
	ld.global.u64 	%rd27226, [%rd36016];
	ld.global.u64 	%rd27227, [%rd36018];
	ld.global.u64 	%rd27228, [%rd36019];
	ld.global.u64 	%rd27229, [%rd36020];
	// begin inline asm
	add.cc.u64 %rd27225, %rd27225, %rd35997;
	addc.cc.u64 %rd27226, %rd27226, %rd35998;
	addc.cc.u64 %rd27227, %rd27227, %rd35999;
	addc.cc.u64 %rd27228, %rd27228, %rd36000;
	addc.cc.u64 %rd27229, %rd27229, %rd36001;
	addc.u64 %rd25592, %rd25592, %rd36002;
	
	// end inline asm
	st.global.u64 	[%rd36012], %rd27225;
	st.global.u64 	[%rd36016], %rd27226;
	st.global.u64 	[%rd36018], %rd27227;
	st.global.u64 	[%rd36019], %rd27228;
	st.global.u64 	[%rd36020], %rd27229;
	st.global.u64 	[%rd36021], %rd25592;
	ld.global.u64 	%rd27243, [%rd36012];
	ld.global.u64 	%rd27244, [%rd36016];
	ld.global.u64 	%rd27245, [%rd36018];
	ld.global.u64 	%rd27246, [%rd36019];
	ld.global.u64 	%rd27247, [%rd36020];
	// begin inline asm
	add.cc.u64 %rd27243, %rd27243, %rd35997;
	addc.cc.u64 %rd27244, %rd27244, %rd35998;
	addc.cc.u64 %rd27245, %rd27245, %rd35999;
	addc.cc.u64 %rd27246, %rd27246, %rd36000;
	addc.cc.u64 %rd27247, %rd27247, %rd36001;
	addc.u64 %rd25592, %rd25592, %rd36002;
	
	// end inline asm
	st.global.u64 	[%rd36012], %rd27243;
	st.global.u64 	[%rd36016], %rd27244;
	st.global.u64 	[%rd36018], %rd27245;
	st.global.u64 	[%rd36019], %rd27246;
	st.global.u64 	[%rd36020], %rd27247;
	st.global.u64 	[%rd36021], %rd25592;
	ld.global.u64 	%rd27261, [%rd36012];
	ld.global.u64 	%rd27262, [%rd36016];
	ld.global.u64 	%rd27263, [%rd36018];
	ld.global.u64 	%rd27264, [%rd36019];
	ld.global.u64 	%rd27265, [%rd36020];
	// begin inline asm
	add.cc.u64 %rd27261, %rd27261, %rd35997;
	addc.cc.u64 %rd27262, %rd27262, %rd35998;
	addc.cc.u64 %rd27263, %rd27263, %rd35999;
	addc.cc.u64 %rd27264, %rd27264, %rd36000;
	addc.cc.u64 %rd27265, %rd27265, %rd36001;
	addc.u64 %rd25592, %rd25592, %rd36002;
	
	// end inline asm
	st.global.u64 	[%rd36012], %rd27261;
	st.global.u64 	[%rd36016], %rd27262;
	st.global.u64 	[%rd36018], %rd27263;
	st.global.u64 	[%rd36019], %rd27264;
	st.global.u64 	[%rd36020], %rd27265;
	st.global.u64 	[%rd36021], %rd25592;
	ld.global.u64 	%rd27279, [%rd36012];
	ld.global.u64 	%rd27280, [%rd36016];
	ld.global.u64 	%rd27281, [%rd36018];
	ld.global.u64 	%rd27282, [%rd36019];
	ld.global.u64 	%rd27283, [%rd36020];
	// begin inline asm
	add.cc.u64 %rd27279, %rd27279, %rd35997;
	addc.cc.u64 %rd27280, %rd27280, %rd35998;
	addc.cc.u64 %rd27281, %rd27281, %rd35999;
	addc.cc.u64 %rd27282, %rd27282, %rd36000;
	addc.cc.u64 %rd27283, %rd27283, %rd36001;
	addc.u64 %rd25592, %rd25592, %rd36002;
	
	// end inline asm
	st.global.u64 	[%rd36012], %rd27279;
	st.global.u64 	[%rd36016], %rd27280;
	st.global.u64 	[%rd36018], %rd27281;
	st.global.u64 	[%rd36019], %rd27282;
	st.global.u64 	[%rd36020], %rd27283;
	st.global.u64 	[%rd36021], %rd25592;
	ld.global.u64 	%rd27297, [%rd36012];
	ld.global.u64 	%rd27298, [%rd36016];
	ld.global.u64 	%rd27299, [%rd36018];
	ld.global.u64 	%rd27300, [%rd36019];
	ld.global.u64 	%rd27301, [%rd36020];
	// begin inline asm
	add.cc.u64 %rd27297, %rd27297, %rd35997;
	addc.cc.u64 %rd27298, %rd27298, %rd35998;
	addc.cc.u64 %rd27299, %rd27299, %rd35999;
	addc.cc.u64 %rd27300, %rd27300, %rd36000;
	addc.cc.u64 %rd27301, %rd27301, %rd36001;
	addc.u64 %rd25592, %rd25592, %rd36002;
	
	// end inline asm
	st.global.u64 	[%rd36012], %rd27297;
	st.global.u64 	[%rd36016], %rd27298;
	st.global.u64 	[%rd36018], %rd27299;
	st.global.u64 	[%rd36019], %rd27300;
	st.global.u64 	[%rd36020], %rd27301;
	st.global.u64 	[%rd36021], %rd25592;
	ld.global.u64 	%rd27315, [%rd36012];
	ld.global.u64 	%rd27316, [%rd36016];
	ld.global.u64 	%rd27317, [%rd36018];
	ld.global.u64 	%rd27318, [%rd36019];
	ld.global.u64 	%rd27319, [%rd36020];
	// begin inline asm
	add.cc.u64 %rd27315, %rd27315, %rd35997;
	addc.cc.u64 %rd27316, %rd27316, %rd35998;
	addc.cc.u64 %rd27317, %rd27317, %rd35999;
	addc.cc.u64 %rd27318, %rd27318, %rd36000;
	addc.cc.u64 %rd27319, %rd27319, %rd36001;
	addc.u64 %rd25592, %rd25592, %rd36002;
	
	// end inline asm
	st.global.u64 	[%rd36012], %rd27315;
	st.global.u64 	[%rd36016], %rd27316;
	st.global.u64 	[%rd36018], %rd27317;
	st.global.u64 	[%rd36019], %rd27318;
	st.global.u64 	[%rd36020], %rd27319;
	st.global.u64 	[%rd36021], %rd25592;
	ld.global.u64 	%rd27333, [%rd36012];
	ld.global.u64 	%rd27334, [%rd36016];
	ld.global.u64 	%rd27335, [%rd36018];
	ld.global.u64 	%rd27336, [%rd36019];
	ld.global.u64 	%rd27337, [%rd36020];
	// begin inline asm
	add.cc.u64 %rd27333, %rd27333, %rd35997;
	addc.cc.u64 %rd27334, %rd27334, %rd35998;
	addc.cc.u64 %rd27335, %rd27335, %rd35999;
	addc.cc.u64 %rd27336, %rd27336, %rd36000;
	addc.cc.u64 %rd27337, %rd27337, %rd36001;
	addc.u64 %rd25592, %rd25592, %rd36002;
	
	// end inline asm
	st.global.u64 	[%rd36012], %rd27333;
	st.global.u64 	[%rd36016], %rd27334;
	st.global.u64 	[%rd36018], %rd27335;
	st.global.u64 	[%rd36019], %rd27336;
	st.global.u64 	[%rd36020], %rd27337;
	st.global.u64 	[%rd36021], %rd25592;
	ld.global.u64 	%rd27351, [%rd36012];
	ld.global.u64 	%rd27352, [%rd36016];
	ld.global.u64 	%rd27353, [%rd36018];
	ld.global.u64 	%rd27354, [%rd36019];
	ld.global.u64 	%rd27355, [%rd36020];
	// begin inline asm
	add.cc.u64 %rd27351, %rd27351, %rd35997;
	addc.cc.u64 %rd27352, %rd27352, %rd35998;
	addc.cc.u64 %rd27353, %rd27353, %rd35999;
	addc.cc.u64 %rd27354, %rd27354, %rd36000;
	addc.cc.u64 %rd27355, %rd27355, %rd36001;
	addc.u64 %rd25592, %rd25592, %rd36002;
	
	// end inline asm
	st.global.u64 	[%rd36012], %rd27351;
	st.global.u64 	[%rd36016], %rd27352;
	st.global.u64 	[%rd36018], %rd27353;
	st.global.u64 	[%rd36019], %rd27354;
	st.global.u64 	[%rd36020], %rd27355;
	st.global.u64 	[%rd36021], %rd25592;
	ld.global.u64 	%rd27369, [%rd36012];
	ld.global.u64 	%rd27370, [%rd36016];
	ld.global.u64 	%rd27371, [%rd36018];
	ld.global.u64 	%rd27372, [%rd36019];
	ld.global.u64 	%rd27373, [%rd36020];
	// begin inline asm
	add.cc.u64 %rd27369, %rd27369, %rd35997;
	addc.cc.u64 %rd27370, %rd27370, %rd35998;
	addc.cc.u64 %rd27371, %rd27371, %rd35999;
	addc.cc.u64 %rd27372, %rd27372, %rd36000;
	addc.cc.u64 %rd27373, %rd27373, %rd36001;
	addc.u64 %rd25592, %rd25592, %rd36002;
	
	// end inline asm
	st.global.u64 	[%rd36012], %rd27369;
	st.global.u64 	[%rd36016], %rd27370;
	st.global.u64 	[%rd36018], %rd27371;
	st.global.u64 	[%rd36019], %rd27372;
	st.global.u64 	[%rd36020], %rd27373;
	st.global.u64 	[%rd36021], %rd25592;
	ld.global.u64 	%rd27387, [%rd36012];
	ld.global.u64 	%rd27388, [%rd36016];
	ld.global.u64 	%rd27389, [%rd36018];
	ld.global.u64 	%rd27390, [%rd36019];
	ld.global.u64 	%rd27391, [%rd36020];
	// begin inline asm
	add.cc.u64 %rd27387, %rd27387, %rd35997;
	addc.cc.u64 %rd27388, %rd27388, %rd35998;
	addc.cc.u64 %rd27389, %rd27389, %rd35999;
	addc.cc.u64 %rd27390, %rd27390, %rd36000;
	addc.cc.u64 %rd27391, %rd27391, %rd36001;
	addc.u64 %rd25592, %rd25592, %rd36002;
	
	// end inline asm
	st.global.u64 	[%rd36012], %rd27387;
	st.global.u64 	[%rd36016], %rd27388;
	st.global.u64 	[%rd36018], %rd27389;
	st.global.u64 	[%rd36019], %rd27390;
	st.global.u64 	[%rd36020], %rd27391;
	st.global.u64 	[%rd36021], %rd25592;
	ld.global.u64 	%rd27405, [%rd36012];
	ld.global.u64 	%rd27406, [%rd36016];
	ld.global.u64 	%rd27407, [%rd36018];
	ld.global.u64 	%rd27408, [%rd36019];
	ld.global.u64 	%rd27409, [%rd36020];
	// begin inline asm
	add.cc.u64 %rd27405, %rd27405, %rd35997;
	addc.cc.u64 %rd27406, %rd27406, %rd35998;
	addc.cc.u64 %rd27407, %rd27407, %rd35999;
	addc.cc.u64 %rd27408, %rd27408, %rd36000;
	addc.cc.u64 %rd27409, %rd27409, %rd36001;
	addc.u64 %rd25592, %rd25592, %rd36002;
	
	// end inline asm
	st.global.u64 	[%rd36012], %rd27405;
	st.global.u64 	[%rd36016], %rd27406;
	st.global.u64 	[%rd36018], %rd27407;
	st.global.u64 	[%rd36019], %rd27408;
	st.global.u64 	[%rd36020], %rd27409;
	st.global.u64 	[%rd36021], %rd25592;
	ld.global.u64 	%rd27423, [%rd36012];
	ld.global.u64 	%rd27424, [%rd36016];
	ld.global.u64 	%rd27425, [%rd36018];
	ld.global.u64 	%rd27426, [%rd36019];
	ld.global.u64 	%rd27427, [%rd36020];
	// begin inline asm
	add.cc.u64 %rd27423, %rd27423, %rd35997;
	addc.cc.u64 %rd27424, %rd27424, %rd35998;
	addc.cc.u64 %rd27425, %rd27425, %rd35999;
	addc.cc.u64 %rd27426, %rd27426, %rd36000;
	addc.cc.u64 %rd27427, %rd27427, %rd36001;
	addc.u64 %rd25592, %rd25592, %rd36002;
	
	// end inline asm
	st.global.u64 	[%rd36012], %rd27423;
	st.global.u64 	[%rd36016], %rd27424;
	st.global.u64 	[%rd36018], %rd27425;
	st.global.u64 	[%rd36019], %rd27426;
	st.global.u64 	[%rd36020], %rd27427;
	st.global.u64 	[%rd36021], %rd25592;
	ld.global.u64 	%rd27441, [%rd36012];
	ld.global.u64 	%rd27442, [%rd36016];
	ld.global.u64 	%rd27443, [%rd36018];
	ld.global.u64 	%rd27444, [%rd36019];
	ld.global.u64 	%rd27445, [%rd36020];
	// begin inline asm
	add.cc.u64 %rd27441, %rd27441, %rd35997;
	addc.cc.u64 %rd27442, %rd27442, %rd35998;
	addc.cc.u64 %rd27443, %rd27443, %rd35999;
	addc.cc.u64 %rd27444, %rd27444, %rd36000;
	addc.cc.u64 %rd27445, %rd27445, %rd36001;
	addc.u64 %rd25592, %rd25592, %rd36002;
	
	// end inline asm
	st.global.u64 	[%rd36012], %rd27441;
	st.global.u64 	[%rd36016], %rd27442;
	st.global.u64 	[%rd36018], %rd27443;
	st.global.u64 	[%rd36019], %rd27444;
	st.global.u64 	[%rd36020], %rd27445;
	st.global.u64 	[%rd36021], %rd25592;
	ld.global.u64 	%rd27459, [%rd36012];
	ld.global.u64 	%rd27460, [%rd36016];
	ld.global.u64 	%rd27461, [%rd36018];
	ld.global.u64 	%rd27462, [%rd36019];
	ld.global.u64 	%rd27463, [%rd36020];
	// begin inline asm
	add.cc.u64 %rd27459, %rd27459, %rd35997;
	addc.cc.u64 %rd27460, %rd27460, %rd35998;
	addc.cc.u64 %rd27461, %rd27461, %rd35999;
	addc.cc.u64 %rd27462, %rd27462, %rd36000;
	addc.cc.u64 %rd27463, %rd27463, %rd36001;
	addc.u64 %rd25592, %rd25592, %rd36002;
	
	// end inline asm
	st.global.u64 	[%rd36012], %rd27459;
	st.global.u64 	[%rd36016], %rd27460;
	st.global.u64 	[%rd36018], %rd27461;
	st.global.u64 	[%rd36019], %rd27462;
	st.global.u64 	[%rd36020], %rd27463;
	st.global.u64 	[%rd36021], %rd25592;
	ld.global.u64 	%rd27477, [%rd36012];
	ld.global.u64 	%rd27478, [%rd36016];
	ld.global.u64 	%rd27479, [%rd36018];
	ld.global.u64 	%rd27480, [%rd36019];
	ld.global.u64 	%rd27481, [%rd36020];
	// begin inline asm
	add.cc.u64 %rd27477, %rd27477, %rd35997;
	addc.cc.u64 %rd27478, %rd27478, %rd35998;
	addc.cc.u64 %rd27479, %rd27479, %rd35999;
	addc.cc.u64 %rd27480, %rd27480, %rd36000;
	addc.cc.u64 %rd27481, %rd27481, %rd36001;
	addc.u64 %rd25592, %rd25592, %rd36002;
	
	// end inline asm
	st.global.u64 	[%rd36012], %rd27477;
	st.global.u64 	[%rd36016], %rd27478;
	st.global.u64 	[%rd36018], %rd27479;
	st.global.u64 	[%rd36019], %rd27480;
	st.global.u64 	[%rd36020], %rd27481;
	st.global.u64 	[%rd36021], %rd25592;
	ld.global.u64 	%rd27495, [%rd36012];
	ld.global.u64 	%rd27496, [%rd36016];
	ld.global.u64 	%rd27497, [%rd36018];
	ld.global.u64 	%rd27498, [%rd36019];
	ld.global.u64 	%rd27499, [%rd36020];
	// begin inline asm
	add.cc.u64 %rd27495, %rd27495, %rd35997;
	addc.cc.u64 %rd27496, %rd27496, %rd35998;
	addc.cc.u64 %rd27497, %rd27497, %rd35999;
	addc.cc.u64 %rd27498, %rd27498, %rd36000;
	addc.cc.u64 %rd27499, %rd27499, %rd36001;
	addc.u64 %rd25592, %rd25592, %rd36002;
	
	// end inline asm
	st.global.u64 	[%rd36012], %rd27495;
	st.global.u64 	[%rd36016], %rd27496;
	st.global.u64 	[%rd36018], %rd27497;
	st.global.u64 	[%rd36019], %rd27498;
	st.global.u64 	[%rd36020], %rd27499;
	st.global.u64 	[%rd36021], %rd25592;
	ld.global.u64 	%rd27513, [%rd36012];
	ld.global.u64 	%rd27514, [%rd36016];
	ld.global.u64 	%rd27515, [%rd36018];
	ld.global.u64 	%rd27516, [%rd36019];
	ld.global.u64 	%rd27517, [%rd36020];
	// begin inline asm
	add.cc.u64 %rd27513, %rd27513, %rd35997;
	addc.cc.u64 %rd27514, %rd27514, %rd35998;
	addc.cc.u64 %rd27515, %rd27515, %rd35999;
	addc.cc.u64 %rd27516, %rd27516, %rd36000;
	addc.cc.u64 %rd27517, %rd27517, %rd36001;
	addc.u64 %rd25592, %rd25592, %rd36002;
	
	// end inline asm
	st.global.u64 	[%rd36012], %rd27513;
	st.global.u64 	[%rd36016], %rd27514;
	st.global.u64 	[%rd36018], %rd27515;
	st.global.u64 	[%rd36019], %rd27516;
	st.global.u64 	[%rd36020], %rd27517;
	st.global.u64 	[%rd36021], %rd25592;
	ld.global.u64 	%rd27531, [%rd36012];
	ld.global.u64 	%rd27532, [%rd36016];
	ld.global.u64 	%rd27533, [%rd36018];
	ld.global.u64 	%rd27534, [%rd36019];
	ld.global.u64 	%rd27535, [%rd36020];
	// begin inline asm
	add.cc.u64 %rd27531, %rd27531, %rd35997;
	addc.cc.u64 %rd27532, %rd27532, %rd35998;
	addc.cc.u64 %rd27533, %rd27533, %rd35999;
	addc.cc.u64 %rd27534, %rd27534, %rd36000;
	addc.cc.u64 %rd27535, %rd27535, %rd36001;
	addc.u64 %rd25592, %rd25592, %rd36002;
	
	// end inline asm
	st.global.u64 	[%rd36012], %rd27531;
	st.global.u64 	[%rd36016], %rd27532;
	st.global.u64 	[%rd36018], %rd27533;
	st.global.u64 	[%rd36019], %rd27534;
	st.global.u64 	[%rd36020], %rd27535;
	st.global.u64 	[%rd36021], %rd25592;
	ld.global.u64 	%rd27549, [%rd36012];
	ld.global.u64 	%rd27550, [%rd36016];
	ld.global.u64 	%rd27551, [%rd36018];
	ld.global.u64 	%rd27552, [%rd36019];
	ld.global.u64 	%rd27553, [%rd36020];
	// begin inline asm
	add.cc.u64 %rd27549, %rd27549, %rd35997;
	addc.cc.u64 %rd27550, %rd27550, %rd35998;
	addc.cc.u64 %rd27551, %rd27551, %rd35999;
	addc.cc.u64 %rd27552, %rd27552, %rd36000;
	addc.cc.u64 %rd27553, %rd27553, %rd36001;
	addc.u64 %rd25592, %rd25592, %rd36002;
	
	// end inline asm
	st.global.u64 	[%rd36012], %rd27549;
	st.global.u64 	[%rd36016], %rd27550;
	st.global.u64 	[%rd36018], %rd27551;
	st.global.u64 	[%rd36019], %rd27552;
	st.global.u64 	[%rd36020], %rd27553;
	st.global.u64 	[%rd36021], %rd25592;
	ld.global.u64 	%rd27567, [%rd36012];
	ld.global.u64 	%rd27568, [%rd36016];
	ld.global.u64 	%rd27569, [%rd36018];
	ld.global.u64 	%rd27570, [%rd36019];
	ld.global.u64 	%rd27571, [%rd36020];
	// begin inline asm
	add.cc.u64 %rd27567, %rd27567, %rd35997;
	addc.cc.u64 %rd27568, %rd27568, %rd35998;
	addc.cc.u64 %rd27569, %rd27569, %rd35999;
	addc.cc.u64 %rd27570, %rd27570, %rd36000;
	addc.cc.u64 %rd27571, %rd27571, %rd36001;
	addc.u64 %rd25592, %rd25592, %rd36002;
	
	// end inline asm
	st.global.u64 	[%rd36012], %rd27567;
	st.global.u64 	[%rd36016], %rd27568;
	st.global.u64 	[%rd36018], %rd27569;
	st.global.u64 	[%rd36019], %rd27570;
	st.global.u64 	[%rd36020], %rd27571;
	st.global.u64 	[%rd36021], %rd25592;
	ld.global.u64 	%rd27585, [%rd36012];
	ld.global.u64 	%rd27586, [%rd36016];
	ld.global.u64 	%rd27587, [%rd36018];
	ld.global.u64 	%rd27588, [%rd36019];
	ld.global.u64 	%rd27589, [%rd36020];
	// begin inline asm
	add.cc.u64 %rd27585, %rd27585, %rd35997;
	addc.cc.u64 %rd27586, %rd27586, %rd35998;
	addc.cc.u64 %rd27587, %rd27587, %rd35999;
	addc.cc.u64 %rd27588, %rd27588, %rd36000;
	addc.cc.u64 %rd27589, %rd27589, %rd36001;
	addc.u64 %rd25592, %rd25592, %rd36002;
	
	// end inline asm
	st.global.u64 	[%rd36012], %rd27585;
	st.global.u64 	[%rd36016], %rd27586;
	st.global.u64 	[%rd36018], %rd27587;
	st.global.u64 	[%rd36019], %rd27588;
	st.global.u64 	[%rd36020], %rd27589;
	st.global.u64 	[%rd36021], %rd25592;
	ld.global.u64 	%rd27603, [%rd36012];
	ld.global.u64 	%rd27604, [%rd36016];
	ld.global.u64 	%rd27605, [%rd36018];
	ld.global.u64 	%rd27606, [%rd36019];
	ld.global.u64 	%rd27607, [%rd36020];
	// begin inline asm
	add.cc.u64 %rd27603, %rd27603, %rd35997;
	addc.cc.u64 %rd27604, %rd27604, %rd35998;
	addc.cc.u64 %rd27605, %rd27605, %rd35999;
	addc.cc.u64 %rd27606, %rd27606, %rd36000;
	addc.cc.u64 %rd27607, %rd27607, %rd36001;
	addc.u64 %rd25592, %rd25592, %rd36002;
	
	// end inline asm
	st.global.u64 	[%rd36012], %rd27603;
	st.global.u64 	[%rd36016], %rd27604;
	st.global.u64 	[%rd36018], %rd27605;
	st.global.u64 	[%rd36019], %rd27606;
	st.global.u64 	[%rd36020], %rd27607;
	st.global.u64 	[%rd36021], %rd25592;
	ld.global.u64 	%rd27621, [%rd36012];
	ld.global.u64 	%rd27622, [%rd36016];
	ld.global.u64 	%rd27623, [%rd36018];
	ld.global.u64 	%rd27624, [%rd36019];
	ld.global.u64 	%rd27625, [%rd36020];
	// begin inline asm
	add.cc.u64 %rd27621, %rd27621, %rd35997;
	addc.cc.u64 %rd27622, %rd27622, %rd35998;
	addc.cc.u64 %rd27623, %rd27623, %rd35999;
	addc.cc.u64 %rd27624, %rd27624, %rd36000;
	addc.cc.u64 %rd27625, %rd27625, %rd36001;
	addc.u64 %rd25592, %rd25592, %rd36002;
	
	// end inline asm
	st.global.u64 	[%rd36012], %rd27621;
	st.global.u64 	[%rd36016], %rd27622;
	st.global.u64 	[%rd36018], %rd27623;
	st.global.u64 	[%rd36019], %rd27624;
	st.global.u64 	[%rd36020], %rd27625;
	st.global.u64 	[%rd36021], %rd25592;
	ld.global.u64 	%rd27639, [%rd36012];
	ld.global.u64 	%rd27640, [%rd36016];
	ld.global.u64 	%rd27641, [%rd36018];
	ld.global.u64 	%rd27642, [%rd36019];
	ld.global.u64 	%rd27643, [%rd36020];
	// begin inline asm
	add.cc.u64 %rd27639, %rd27639, %rd35997;
	addc.cc.u64 %rd27640, %rd27640, %rd35998;
	addc.cc.u64 %rd27641, %rd27641, %rd35999;
	addc.cc.u64 %rd27642, %rd27642, %rd36000;
	addc.cc.u64 %rd27643, %rd27643, %rd36001;
	addc.u64 %rd25592, %rd25592, %rd36002;
	
	// end inline asm
	st.global.u64 	[%rd36012], %rd27639;
	st.global.u64 	[%rd36016], %rd27640;
	st.global.u64 	[%rd36018], %rd27641;
	st.global.u64 	[%rd36019], %rd27642;
	st.global.u64 	[%rd36020], %rd27643;
	st.global.u64 	[%rd36021], %rd25592;
	ld.global.u64 	%rd27657, [%rd36012];
	ld.global.u64 	%rd27658, [%rd36016];
	ld.global.u64 	%rd27659, [%rd36018];
	ld.global.u64 	%rd27660, [%rd36019];
	ld.global.u64 	%rd27661, [%rd36020];
	// begin inline asm
	add.cc.u64 %rd27657, %rd27657, %rd35997;
	addc.cc.u64 %rd27658, %rd27658, %rd35998;
	addc.cc.u64 %rd27659, %rd27659, %rd35999;
	addc.cc.u64 %rd27660, %rd27660, %rd36000;
	addc.cc.u64 %rd27661, %rd27661, %rd36001;
	addc.u64 %rd25592, %rd25592, %rd36002;
	
	// end inline asm
	st.global.u64 	[%rd36012], %rd27657;
	st.global.u64 	[%rd36016], %rd27658;
	st.global.u64 	[%rd36018], %rd27659;
	st.global.u64 	[%rd36019], %rd27660;
	st.global.u64 	[%rd36020], %rd27661;
	st.global.u64 	[%rd36021], %rd25592;
	ld.global.u64 	%rd27675, [%rd36012];
	ld.global.u64 	%rd27676, [%rd36016];
	ld.global.u64 	%rd27677, [%rd36018];
	ld.global.u64 	%rd27678, [%rd36019];
	ld.global.u64 	%rd27679, [%rd36020];
	// begin inline asm
	add.cc.u64 %rd27675, %rd27675, %rd35997;
	addc.cc.u64 %rd27676, %rd27676, %rd35998;
	addc.cc.u64 %rd27677, %rd27677, %rd35999;
	addc.cc.u64 %rd27678, %rd27678, %rd36000;
	addc.cc.u64 %rd27679, %rd27679, %rd36001;
	addc.u64 %rd25592, %rd25592, %rd36002;
	
	// end inline asm
	st.global.u64 	[%rd36012], %rd27675;
	st.global.u64 	[%rd36016], %rd27676;
	st.global.u64 	[%rd36018], %rd27677;
	st.global.u64 	[%rd36019], %rd27678;
	st.global.u64 	[%rd36020], %rd27679;
	st.global.u64 	[%rd36021], %rd25592;
	ld.global.u64 	%rd27693, [%rd36012];
	ld.global.u64 	%rd27694, [%rd36016];
	ld.global.u64 	%rd27695, [%rd36018];
	ld.global.u64 	%rd27696, [%rd36019];
	ld.global.u64 	%rd27697, [%rd36020];
	// begin inline asm
	add.cc.u64 %rd27693, %rd27693, %rd35997;
	addc.cc.u64 %rd27694, %rd27694, %rd35998;
	addc.cc.u64 %rd27695, %rd27695, %rd35999;
	addc.cc.u64 %rd27696, %rd27696, %rd36000;
	addc.cc.u64 %rd27697, %rd27697, %rd36001;
	addc.u64 %rd25592, %rd25592, %rd36002;
	
	// end inline asm
	st.global.u64 	[%rd36012], %rd27693;
	st.global.u64 	[%rd36016], %rd27694;
	st.global.u64 	[%rd36018], %rd27695;
	st.global.u64 	[%rd36019], %rd27696;
	st.global.u64 	[%rd36020], %rd27697;
	st.global.u64 	[%rd36021], %rd25592;
	ld.global.u64 	%rd27711, [%rd36012];
	ld.global.u64 	%rd27712, [%rd36016];
	ld.global.u64 	%rd27713, [%rd36018];
	ld.global.u64 	%rd27714, [%rd36019];
	ld.global.u64 	%rd27715, [%rd36020];
	// begin inline asm
	add.cc.u64 %rd27711, %rd27711, %rd35997;
	addc.cc.u64 %rd27712, %rd27712, %rd35998;
	addc.cc.u64 %rd27713, %rd27713, %rd35999;
	addc.cc.u64 %rd27714, %rd27714, %rd36000;
	addc.cc.u64 %rd27715, %rd27715, %rd36001;
	addc.u64 %rd25592, %rd25592, %rd36002;
	
	// end inline asm
	st.global.u64 	[%rd36012], %rd27711;
	st.global.u64 	[%rd36016], %rd27712;
	st.global.u64 	[%rd36018], %rd27713;
	st.global.u64 	[%rd36019], %rd27714;
	st.global.u64 	[%rd36020], %rd27715;
	st.global.u64 	[%rd36021], %rd25592;
	ld.global.u64 	%rd27729, [%rd36012];
	ld.global.u64 	%rd27730, [%rd36016];
	ld.global.u64 	%rd27731, [%rd36018];
	ld.global.u64 	%rd27732, [%rd36019];
	ld.global.u64 	%rd27733, [%rd36020];
	// begin inline asm
	add.cc.u64 %rd27729, %rd27729, %rd35997;
	addc.cc.u64 %rd27730, %rd27730, %rd35998;
	addc.cc.u64 %rd27731, %rd27731, %rd35999;
	addc.cc.u64 %rd27732, %rd27732, %rd36000;
	addc.cc.u64 %rd27733, %rd27733, %rd36001;
	addc.u64 %rd25592, %rd25592, %rd36002;
	
	// end inline asm
	st.global.u64 	[%rd36012], %rd27729;
	st.global.u64 	[%rd36016], %rd27730;
	st.global.u64 	[%rd36018], %rd27731;
	st.global.u64 	[%rd36019], %rd27732;
	st.global.u64 	[%rd36020], %rd27733;
	st.global.u64 	[%rd36021], %rd25592;
	ld.global.u64 	%rd27747, [%rd36012];
	ld.global.u64 	%rd27748, [%rd36016];
	ld.global.u64 	%rd27749, [%rd36018];
	ld.global.u64 	%rd27750, [%rd36019];
	ld.global.u64 	%rd27751, [%rd36020];
	// begin inline asm
	add.cc.u64 %rd27747, %rd27747, %rd35997;
	addc.cc.u64 %rd27748, %rd27748, %rd35998;
	addc.cc.u64 %rd27749, %rd27749, %rd35999;
	addc.cc.u64 %rd27750, %rd27750, %rd36000;
	addc.cc.u64 %rd27751, %rd27751, %rd36001;
	addc.u64 %rd25592, %rd25592, %rd36002;
	
	// end inline asm
	st.global.u64 	[%rd36012], %rd27747;
	st.global.u64 	[%rd36016], %rd27748;
	st.global.u64 	[%rd36018], %rd27749;
	st.global.u64 	[%rd36019], %rd27750;
	st.global.u64 	[%rd36020], %rd27751;
	st.global.u64 	[%rd36021], %rd25592;
	ld.global.u64 	%rd27765, [%rd36012];
	ld.global.u64 	%rd27766, [%rd36016];
	ld.global.u64 	%rd27767, [%rd36018];
	ld.global.u64 	%rd27768, [%rd36019];
	ld.global.u64 	%rd27769, [%rd36020];
	// begin inline asm
	add.cc.u64 %rd27765, %rd27765, %rd35997;
	addc.cc.u64 %rd27766, %rd27766, %rd35998;
	addc.cc.u64 %rd27767, %rd27767, %rd35999;
	addc.cc.u64 %rd27768, %rd27768, %rd36000;
	addc.cc.u64 %rd27769, %rd27769, %rd36001;
	addc.u64 %rd25592, %rd25592, %rd36002;
	
	// end inline asm
	st.global.u64 	[%rd36012], %rd27765;
	st.global.u64 	[%rd36016], %rd27766;
	st.global.u64 	[%rd36018], %rd27767;
	st.global.u64 	[%rd36019], %rd27768;
	st.global.u64 	[%rd36020], %rd27769;
	st.global.u64 	[%rd36021], %rd25592;
	ld.global.u64 	%rd27783, [%rd36012];
	ld.global.u64 	%rd27784, [%rd36016];
	ld.global.u64 	%rd27785, [%rd36018];
	ld.global.u64 	%rd27786, [%rd36019];
	ld.global.u64 	%rd27787, [%rd36020];
	// begin inline asm
	add.cc.u64 %rd27783, %rd27783, %rd35997;
	addc.cc.u64 %rd27784, %rd27784, %rd35998;
	addc.cc.u64 %rd27785, %rd27785, %rd35999;
	addc.cc.u64 %rd27786, %rd27786, %rd36000;
	addc.cc.u64 %rd27787, %rd27787, %rd36001;
	addc.u64 %rd25592, %rd25592, %rd36002;
	
	// end inline asm
	st.global.u64 	[%rd36012], %rd27783;
	st.global.u64 	[%rd36016], %rd27784;
	st.global.u64 	[%rd36018], %rd27785;
	st.global.u64 	[%rd36019], %rd27786;
	st.global.u64 	[%rd36020], %rd27787;
	st.global.u64 	[%rd36021], %rd25592;
	ld.global.u64 	%rd27801, [%rd36012];
	ld.global.u64 	%rd27802, [%rd36016];
	ld.global.u64 	%rd27803, [%rd36018];
	ld.global.u64 	%rd27804, [%rd36019];
	ld.global.u64 	%rd27805, [%rd36020];
	// begin inline asm
	add.cc.u64 %rd27801, %rd27801, %rd35997;
	addc.cc.u64 %rd27802, %rd27802, %rd35998;
	addc.cc.u64 %rd27803, %rd27803, %rd35999;
	addc.cc.u64 %rd27804, %rd27804, %rd36000;
	addc.cc.u64 %rd27805, %rd27805, %rd36001;
	addc.u64 %rd25592, %rd25592, %rd36002;
	
	// end inline asm
	st.global.u64 	[%rd36012], %rd27801;
	st.global.u64 	[%rd36016], %rd27802;
	st.global.u64 	[%rd36018], %rd27803;
	st.global.u64 	[%rd36019], %rd27804;
	st.global.u64 	[%rd36020], %rd27805;
	st.global.u64 	[%rd36021], %rd25592;
	ld.global.u64 	%rd27819, [%rd36012];
	ld.global.u64 	%rd27820, [%rd36016];
	ld.global.u64 	%rd27821, [%rd36018];
	ld.global.u64 	%rd27822, [%rd36019];
	ld.global.u64 	%rd27823, [%rd36020];
	// begin inline asm
	add.cc.u64 %rd27819, %rd27819, %rd35997;
	addc.cc.u64 %rd27820, %rd27820, %rd35998;
	addc.cc.u64 %rd27821, %rd27821, %rd35999;
	addc.cc.u64 %rd27822, %rd27822, %rd36000;
	addc.cc.u64 %rd27823, %rd27823, %rd36001;
	addc.u64 %rd25592, %rd25592, %rd36002;
	
	// end inline asm
	st.global.u64 	[%rd36012], %rd27819;
	st.global.u64 	[%rd36016], %rd27820;
	st.global.u64 	[%rd36018], %rd27821;
	st.global.u64 	[%rd36019], %rd27822;
	st.global.u64 	[%rd36020], %rd27823;
	st.global.u64 	[%rd36021], %rd25592;
	ld.global.u64 	%rd27837, [%rd36012];
	ld.global.u64 	%rd27838, [%rd36016];
	ld.global.u64 	%rd27839, [%rd36018];
	ld.global.u64 	%rd27840, [%rd36019];
	ld.global.u64 	%rd27841, [%rd36020];
	// begin inline asm
	add.cc.u64 %rd27837, %rd27837, %rd35997;
	addc.cc.u64 %rd27838, %rd27838, %rd35998;
	addc.cc.u64 %rd27839, %rd27839, %rd35999;
	addc.cc.u64 %rd27840, %rd27840, %rd36000;
	addc.cc.u64 %rd27841, %rd27841, %rd36001;
	addc.u64 %rd25592, %rd25592, %rd36002;
	
	// end inline asm
	st.global.u64 	[%rd36012], %rd27837;
	st.global.u64 	[%rd36016], %rd27838;
	st.global.u64 	[%rd36018], %rd27839;
	st.global.u64 	[%rd36019], %rd27840;
	st.global.u64 	[%rd36020], %rd27841;
	st.global.u64 	[%rd36021], %rd25592;
	ld.global.u64 	%rd27855, [%rd36012];
	ld.global.u64 	%rd27856, [%rd36016];
	ld.global.u64 	%rd27857, [%rd36018];
	ld.global.u64 	%rd27858, [%rd36019];
	ld.global.u64 	%rd27859, [%rd36020];
	// begin inline asm
	add.cc.u64 %rd27855, %rd27855, %rd35997;
	addc.cc.u64 %rd27856, %rd27856, %rd35998;
	addc.cc.u64 %rd27857, %rd27857, %rd35999;
	addc.cc.u64 %rd27858, %rd27858, %rd36000;
	addc.cc.u64 %rd27859, %rd27859, %rd36001;
	addc.u64 %rd25592, %rd25592, %rd36002;
	
	// end inline asm
	st.global.u64 	[%rd36012], %rd27855;
	st.global.u64 	[%rd36016], %rd27856;
	st.global.u64 	[%rd36018], %rd27857;
	st.global.u64 	[%rd36019], %rd27858;
	st.global.u64 	[%rd36020], %rd27859;
	st.global.u64 	[%rd36021], %rd25592;
	ld.global.u64 	%rd27873, [%rd36012];
	ld.global.u64 	%rd27874, [%rd36016];
	ld.global.u64 	%rd27875, [%rd36018];
	ld.global.u64 	%rd27876, [%rd36019];
	ld.global.u64 	%rd27877, [%rd36020];
	// begin inline asm
	add.cc.u64 %rd27873, %rd27873, %rd35997;
	addc.cc.u64 %rd27874, %rd27874, %rd35998;
	addc.cc.u64 %rd27875, %rd27875, %rd35999;
	addc.cc.u64 %rd27876, %rd27876, %rd36000;
	addc.cc.u64 %rd27877, %rd27877, %rd36001;
	addc.u64 %rd25592, %rd25592, %rd36002;
	
	// end inline asm
	st.global.u64 	[%rd36012], %rd27873;
	st.global.u64 	[%rd36016], %rd27874;
	st.global.u64 	[%rd36018], %rd27875;
	st.global.u64 	[%rd36019], %rd27876;
	st.global.u64 	[%rd36020], %rd27877;
	st.global.u64 	[%rd36021], %rd25592;
	ld.global.u64 	%rd27891, [%rd36012];
	ld.global.u64 	%rd27892, [%rd36016];
	ld.global.u64 	%rd27893, [%rd36018];
	ld.global.u64 	%rd27894, [%rd36019];
	ld.global.u64 	%rd27895, [%rd36020];
	// begin inline asm
	add.cc.u64 %rd27891, %rd27891, %rd35997;
	addc.cc.u64 %rd27892, %rd27892, %rd35998;
	addc.cc.u64 %rd27893, %rd27893, %rd35999;
	addc.cc.u64 %rd27894, %rd27894, %rd36000;
	addc.cc.u64 %rd27895, %rd27895, %rd36001;
	addc.u64 %rd25592, %rd25592, %rd36002;
	
	// end inline asm
	st.global.u64 	[%rd36012], %rd27891;
	st.global.u64 	[%rd36016], %rd27892;
	st.global.u64 	[%rd36018], %rd27893;
	st.global.u64 	[%rd36019], %rd27894;
	st.global.u64 	[%rd36020], %rd27895;
	st.global.u64 	[%rd36021], %rd25592;
	ld.global.u64 	%rd27909, [%rd36012];
	ld.global.u64 	%rd27910, [%rd36016];
	ld.global.u64 	%rd27911, [%rd36018];
	ld.global.u64 	%rd27912, [%rd36019];
	ld.global.u64 	%rd27913, [%rd36020];
	// begin inline asm
	add.cc.u64 %rd27909, %rd27909, %rd35997;
	addc.cc.u64 %rd27910, %rd27910, %rd35998;
	addc.cc.u64 %rd27911, %rd27911, %rd35999;
	addc.cc.u64 %rd27912, %rd27912, %rd36000;
	addc.cc.u64 %rd27913, %rd27913, %rd36001;
	addc.u64 %rd25592, %rd25592, %rd36002;
	
	// end inline asm
	st.global.u64 	[%rd36012], %rd27909;
	st.global.u64 	[%rd36016], %rd27910;
	st.global.u64 	[%rd36018], %rd27911;
	st.global.u64 	[%rd36019], %rd27912;
	st.global.u64 	[%rd36020], %rd27913;
	st.global.u64 	[%rd36021], %rd25592;
	ld.global.u64 	%rd27927, [%rd36012];
	ld.global.u64 	%rd27928, [%rd36016];
	ld.global.u64 	%rd27929, [%rd36018];
	ld.global.u64 	%rd27930, [%rd36019];
	ld.global.u64 	%rd27931, [%rd36020];
	// begin inline asm
	add.cc.u64 %rd27927, %rd27927, %rd35997;
	addc.cc.u64 %rd27928, %rd27928, %rd35998;
	addc.cc.u64 %rd27929, %rd27929, %rd35999;
	addc.cc.u64 %rd27930, %rd27930, %rd36000;
	addc.cc.u64 %rd27931, %rd27931, %rd36001;
	addc.u64 %rd25592, %rd25592, %rd36002;
	
	// end inline asm
	st.global.u64 	[%rd36012], %rd27927;
	st.global.u64 	[%rd36016], %rd27928;
	st.global.u64 	[%rd36018], %rd27929;
	st.global.u64 	[%rd36019], %rd27930;
	st.global.u64 	[%rd36020], %rd27931;
	st.global.u64 	[%rd36021], %rd25592;
	ld.global.u64 	%rd27945, [%rd36012];
	ld.global.u64 	%rd27946, [%rd36016];
	ld.global.u64 	%rd27947, [%rd36018];
	ld.global.u64 	%rd27948, [%rd36019];
	ld.global.u64 	%rd27949, [%rd36020];
	// begin inline asm
	add.cc.u64 %rd27945, %rd27945, %rd35997;
	addc.cc.u64 %rd27946, %rd27946, %rd35998;
	addc.cc.u64 %rd27947, %rd27947, %rd35999;
	addc.cc.u64 %rd27948, %rd27948, %rd36000;
	addc.cc.u64 %rd27949, %rd27949, %rd36001;
	addc.u64 %rd25592, %rd25592, %rd36002;
	
	// end inline asm
	st.global.u64 	[%rd36012], %rd27945;
	st.global.u64 	[%rd36016], %rd27946;
	st.global.u64 	[%rd36018], %rd27947;
	st.global.u64 	[%rd36019], %rd27948;
	st.global.u64 	[%rd36020], %rd27949;
	st.global.u64 	[%rd36021], %rd25592;
	ld.global.u64 	%rd27963, [%rd36012];
	ld.global.u64 	%rd27964, [%rd36016];
	ld.global.u64 	%rd27965, [%rd36018];
	ld.global.u64 	%rd27966, [%rd36019];
	ld.global.u64 	%rd27967, [%rd36020];
	// begin inline asm
	add.cc.u64 %rd27963, %rd27963, %rd35997;
	addc.cc.u64 %rd27964, %rd27964, %rd35998;
	addc.cc.u64 %rd27965, %rd27965, %rd35999;
	addc.cc.u64 %rd27966, %rd27966, %rd36000;
	addc.cc.u64 %rd27967, %rd27967, %rd36001;
	addc.u64 %rd25592, %rd25592, %rd36002;
	
	// end inline asm
	st.global.u64 	[%rd36012], %rd27963;
	st.global.u64 	[%rd36016], %rd27964;
	st.global.u64 	[%rd36018], %rd27965;
	st.global.u64 	[%rd36019], %rd27966;
	st.global.u64 	[%rd36020], %rd27967;
	st.global.u64 	[%rd36021], %rd25592;
	ld.global.u64 	%rd27981, [%rd36012];
	ld.global.u64 	%rd27982, [%rd36016];
	ld.global.u64 	%rd27983, [%rd36018];
	ld.global.u64 	%rd27984, [%rd36019];
	ld.global.u64 	%rd27985, [%rd36020];
	// begin inline asm
	add.cc.u64 %rd27981, %rd27981, %rd35997;
	addc.cc.u64 %rd27982, %rd27982, %rd35998;
	addc.cc.u64 %rd27983, %rd27983, %rd35999;
	addc.cc.u64 %rd27984, %rd27984, %rd36000;
	addc.cc.u64 %rd27985, %rd27985, %rd36001;
	addc.u64 %rd25592, %rd25592, %rd36002;
	
	// end inline asm
	st.global.u64 	[%rd36012], %rd27981;
	st.global.u64 	[%rd36016], %rd27982;
	st.global.u64 	[%rd36018], %rd27983;
	st.global.u64 	[%rd36019], %rd27984;
	st.global.u64 	[%rd36020], %rd27985;
	st.global.u64 	[%rd36021], %rd25592;
	ld.global.u64 	%rd27999, [%rd36012];
	ld.global.u64 	%rd28000, [%rd36016];
	ld.global.u64 	%rd28001, [%rd36018];
	ld.global.u64 	%rd28002, [%rd36019];
	ld.global.u64 	%rd28003, [%rd36020];
	// begin inline asm
	add.cc.u64 %rd27999, %rd27999, %rd35997;
	addc.cc.u64 %rd28000, %rd28000, %rd35998;
	addc.cc.u64 %rd28001, %rd28001, %rd35999;
	addc.cc.u64 %rd28002, %rd28002, %rd36000;
	addc.cc.u64 %rd28003, %rd28003, %rd36001;
	addc.u64 %rd25592, %rd25592, %rd36002;
	
	// end inline asm
	st.global.u64 	[%rd36012], %rd27999;
	st.global.u64 	[%rd36016], %rd28000;
	st.global.u64 	[%rd36018], %rd28001;
	st.global.u64 	[%rd36019], %rd28002;
	st.global.u64 	[%rd36020], %rd28003;
	st.global.u64 	[%rd36021], %rd25592;
	ld.global.u64 	%rd28017, [%rd36012];
	ld.global.u64 	%rd28018, [%rd36016];
	ld.global.u64 	%rd28019, [%rd36018];
	ld.global.u64 	%rd28020, [%rd36019];
	ld.global.u64 	%rd28021, [%rd36020];
	// begin inline asm
	add.cc.u64 %rd28017, %rd28017, %rd35997;
	addc.cc.u64 %rd28018, %rd28018, %rd35998;
	addc.cc.u64 %rd28019, %rd28019, %rd35999;
	addc.cc.u64 %rd28020, %rd28020, %rd36000;
	addc.cc.u64 %rd28021, %rd28021, %rd36001;
	addc.u64 %rd25592, %rd25592, %rd36002;
	
	// end inline asm
	st.global.u64 	[%rd36012], %rd28017;
	st.global.u64 	[%rd36016], %rd28018;
	st.global.u64 	[%rd36018], %rd28019;
	st.global.u64 	[%rd36019], %rd28020;
	st.global.u64 	[%rd36020], %rd28021;
	st.global.u64 	[%rd36021], %rd25592;
	ld.global.u64 	%rd28035, [%rd36012];
	ld.global.u64 	%rd28036, [%rd36016];
	ld.global.u64 	%rd28037, [%rd36018];
	ld.global.u64 	%rd28038, [%rd36019];
	ld.global.u64 	%rd28039, [%rd36020];
	// begin inline asm
	add.cc.u64 %rd28035, %rd28035, %rd35997;
	addc.cc.u64 %rd28036, %rd28036, %rd35998;
	addc.cc.u64 %rd28037, %rd28037, %rd35999;
	addc.cc.u64 %rd28038, %rd28038, %rd36000;
	addc.cc.u64 %rd28039, %rd28039, %rd36001;
	addc.u64 %rd25592, %rd25592, %rd36002;
	
	// end inline asm
	st.global.u64 	[%rd36012], %rd28035;
	st.global.u64 	[%rd36016], %rd28036;
	st.global.u64 	[%rd36018], %rd28037;
	st.global.u64 	[%rd36019], %rd28038;
	st.global.u64 	[%rd36020], %rd28039;
	st.global.u64 	[%rd36021], %rd25592;
	ld.global.u64 	%rd28053, [%rd36012];
	ld.global.u64 	%rd28054, [%rd36016];
	ld.global.u64 	%rd28055, [%rd36018];
	ld.global.u64 	%rd28056, [%rd36019];
	ld.global.u64 	%rd28057, [%rd36020];
	// begin inline asm
	add.cc.u64 %rd28053, %rd28053, %rd35997;
	addc.cc.u64 %rd28054, %rd28054, %rd35998;
	addc.cc.u64 %rd28055, %rd28055, %rd35999;
	addc.cc.u64 %rd28056, %rd28056, %rd36000;
	addc.cc.u64 %rd28057, %rd28057, %rd36001;
	addc.u64 %rd25592, %rd25592, %rd36002;
	
	// end inline asm
	st.global.u64 	[%rd36012], %rd28053;
	st.global.u64 	[%rd36016], %rd28054;
	st.global.u64 	[%rd36018], %rd28055;
	st.global.u64 	[%rd36019], %rd28056;
	st.global.u64 	[%rd36020], %rd28057;
	st.global.u64 	[%rd36021], %rd25592;
	ld.global.u64 	%rd28071, [%rd36012];
	ld.global.u64 	%rd28072, [%rd36016];
	ld.global.u64 	%rd28073, [%rd36018];
	ld.global.u64 	%rd28074, [%rd36019];
	ld.global.u64 	%rd28075, [%rd36020];
	// begin inline asm
	add.cc.u64 %rd28071, %rd28071, %rd35997;
	addc.cc.u64 %rd28072, %rd28072, %rd35998;
	addc.cc.u64 %rd28073, %rd28073, %rd35999;
	addc.cc.u64 %rd28074, %rd28074, %rd36000;
	addc.cc.u64 %rd28075, %rd28075, %rd36001;
	addc.u64 %rd25592, %rd25592, %rd36002;
	
	// end inline asm
	st.global.u64 	[%rd36012], %rd28071;
	st.global.u64 	[%rd36016], %rd28072;
	st.global.u64 	[%rd36018], %rd28073;
	st.global.u64 	[%rd36019], %rd28074;
	st.global.u64 	[%rd36020], %rd28075;
	st.global.u64 	[%rd36021], %rd25592;
	ld.global.u64 	%rd28089, [%rd36012];
	ld.global.u64 	%rd28090, [%rd36016];
	ld.global.u64 	%rd28091, [%rd36018];
	ld.global.u64 	%rd28092, [%rd36019];
	ld.global.u64 	%rd28093, [%rd36020];
	// begin inline asm
	add.cc.u64 %rd28089, %rd28089, %rd35997;
	addc.cc.u64 %rd28090, %rd28090, %rd35998;
	addc.cc.u64 %rd28091, %rd28091, %rd35999;
	addc.cc.u64 %rd28092, %rd28092, %rd36000;
	addc.cc.u64 %rd28093, %rd28093, %rd36001;
	addc.u64 %rd25592, %rd25592, %rd36002;
	
	// end inline asm
	st.global.u64 	[%rd36012], %rd28089;
	st.global.u64 	[%rd36016], %rd28090;
	st.global.u64 	[%rd36018], %rd28091;
	st.global.u64 	[%rd36019], %rd28092;
	st.global.u64 	[%rd36020], %rd28093;
	st.global.u64 	[%rd36021], %rd25592;
	ld.global.u64 	%rd28107, [%rd36012];
	ld.global.u64 	%rd28108, [%rd36016];
	ld.global.u64 	%rd28109, [%rd36018];
	ld.global.u64 	%rd28110, [%rd36019];
	ld.global.u64 	%rd28111, [%rd36020];
	// begin inline asm
	add.cc.u64 %rd28107, %rd28107, %rd35997;
	addc.cc.u64 %rd28108, %rd28108, %rd35998;
	addc.cc.u64 %rd28109, %rd28109, %rd35999;
	addc.cc.u64 %rd28110, %rd28110, %rd36000;
	addc.cc.u64 %rd28111, %rd28111, %rd36001;
	addc.u64 %rd25592, %rd25592, %rd36002;
	
	// end inline asm
	st.global.u64 	[%rd36012], %rd28107;
	st.global.u64 	[%rd36016], %rd28108;
	st.global.u64 	[%rd36018], %rd28109;
	st.global.u64 	[%rd36019], %rd28110;
	st.global.u64 	[%rd36020], %rd28111;
	st.global.u64 	[%rd36021], %rd25592;
	ld.global.u64 	%rd28125, [%rd36012];
	ld.global.u64 	%rd28126, [%rd36016];
	ld.global.u64 	%rd28127, [%rd36018];
	ld.global.u64 	%rd28128, [%rd36019];
	ld.global.u64 	%rd28129, [%rd36020];
	// begin inline asm
	add.cc.u64 %rd28125, %rd28125, %rd35997;
	addc.cc.u64 %rd28126, %rd28126, %rd35998;
	addc.cc.u64 %rd28127, %rd28127, %rd35999;
	addc.cc.u64 %rd28128, %rd28128, %rd36000;
	addc.cc.u64 %rd28129, %rd28129, %rd36001;
	addc.u64 %rd25592, %rd25592, %rd36002;
	
	// end inline asm
	st.global.u64 	[%rd36012], %rd28125;
	st.global.u64 	[%rd36016], %rd28126;
	st.global.u64 	[%rd36018], %rd28127;
	st.global.u64 	[%rd36019], %rd28128;
	st.global.u64 	[%rd36020], %rd28129;
	st.global.u64 	[%rd36021], %rd25592;
	ld.global.u64 	%rd28143, [%rd36012];
	ld.global.u64 	%rd28144, [%rd36016];
	ld.global.u64 	%rd28145, [%rd36018];
	ld.global.u64 	%rd28146, [%rd36019];
	ld.global.u64 	%rd28147, [%rd36020];
	// begin inline asm
	add.cc.u64 %rd28143, %rd28143, %rd35997;
	addc.cc.u64 %rd28144, %rd28144, %rd35998;
	addc.cc.u64 %rd28145, %rd28145, %rd35999;
	addc.cc.u64 %rd28146, %rd28146, %rd36000;
	addc.cc.u64 %rd28147, %rd28147, %rd36001;
	addc.u64 %rd25592, %rd25592, %rd36002;
	
	// end inline asm
	st.global.u64 	[%rd36012], %rd28143;
	st.global.u64 	[%rd36016], %rd28144;
	st.global.u64 	[%rd36018], %rd28145;
	st.global.u64 	[%rd36019], %rd28146;
	st.global.u64 	[%rd36020], %rd28147;
	st.global.u64 	[%rd36021], %rd25592;
	ld.global.u64 	%rd28161, [%rd36012];
	ld.global.u64 	%rd28162, [%rd36016];
	ld.global.u64 	%rd28163, [%rd36018];
	ld.global.u64 	%rd28164, [%rd36019];
	ld.global.u64 	%rd28165, [%rd36020];
	// begin inline asm
	add.cc.u64 %rd28161, %rd28161, %rd35997;
	addc.cc.u64 %rd28162, %rd28162, %rd35998;
	addc.cc.u64 %rd28163, %rd28163, %rd35999;
	addc.cc.u64 %rd28164, %rd28164, %rd36000;
	addc.cc.u64 %rd28165, %rd28165, %rd36001;
	addc.u64 %rd25592, %rd25592, %rd36002;
	
	// end inline asm
	st.global.u64 	[%rd36012], %rd28161;
	st.global.u64 	[%rd36016], %rd28162;
	st.global.u64 	[%rd36018], %rd28163;
	st.global.u64 	[%rd36019], %rd28164;
	st.global.u64 	[%rd36020], %rd28165;
	st.global.u64 	[%rd36021], %rd25592;
	ld.global.u64 	%rd28179, [%rd36012];
	ld.global.u64 	%rd28180, [%rd36016];
	ld.global.u64 	%rd28181, [%rd36018];
	ld.global.u64 	%rd28182, [%rd36019];
	ld.global.u64 	%rd28183, [%rd36020];
	// begin inline asm
	add.cc.u64 %rd28179, %rd28179, %rd35997;
	addc.cc.u64 %rd28180, %rd28180, %rd35998;
	addc.cc.u64 %rd28181, %rd28181, %rd35999;
	addc.cc.u64 %rd28182, %rd28182, %rd36000;
	addc.cc.u64 %rd28183, %rd28183, %rd36001;
	addc.u64 %rd25592, %rd25592, %rd36002;
	
	// end inline asm
	st.global.u64 	[%rd36012], %rd28179;
	st.global.u64 	[%rd36016], %rd28180;
	st.global.u64 	[%rd36018], %rd28181;
	st.global.u64 	[%rd36019], %rd28182;
	st.global.u64 	[%rd36020], %rd28183;
	st.global.u64 	[%rd36021], %rd25592;
	ld.global.u64 	%rd28197, [%rd36012];
	ld.global.u64 	%rd28198, [%rd36016];
	ld.global.u64 	%rd28199, [%rd36018];
	ld.global.u64 	%rd28200, [%rd36019];
	ld.global.u64 	%rd28201, [%rd36020];
	// begin inline asm
	add.cc.u64 %rd28197, %rd28197, %rd35997;
	addc.cc.u64 %rd28198, %rd28198, %rd35998;
	addc.cc.u64 %rd28199, %rd28199, %rd35999;
	addc.cc.u64 %rd28200, %rd28200, %rd36000;
	addc.cc.u64 %rd28201, %rd28201, %rd36001;
	addc.u64 %rd25592, %rd25592, %rd36002;
	
	// end inline asm
	st.global.u64 	[%rd36012], %rd28197;
	st.global.u64 	[%rd36016], %rd28198;
	st.global.u64 	[%rd36018], %rd28199;
	st.global.u64 	[%rd36019], %rd28200;
	st.global.u64 	[%rd36020], %rd28201;
	st.global.u64 	[%rd36021], %rd25592;
	ld.global.u64 	%rd28215, [%rd36012];
	ld.global.u64 	%rd28216, [%rd36016];
	ld.global.u64 	%rd28217, [%rd36018];
	ld.global.u64 	%rd28218, [%rd36019];
	ld.global.u64 	%rd28219, [%rd36020];
	// begin inline asm
	add.cc.u64 %rd28215, %rd28215, %rd35997;
	addc.cc.u64 %rd28216, %rd28216, %rd35998;
	addc.cc.u64 %rd28217, %rd28217, %rd35999;
	addc.cc.u64 %rd28218, %rd28218, %rd36000;
	addc.cc.u64 %rd28219, %rd28219, %rd36001;
	addc.u64 %rd25592, %rd25592, %rd36002;
	
	// end inline asm
	st.global.u64 	[%rd36012], %rd28215;
	st.global.u64 	[%rd36016], %rd28216;
	st.global.u64 	[%rd36018], %rd28217;
	st.global.u64 	[%rd36019], %rd28218;
	st.global.u64 	[%rd36020], %rd28219;
	st.global.u64 	[%rd36021], %rd25592;
	ld.global.u64 	%rd28233, [%rd36012];
	ld.global.u64 	%rd28234, [%rd36016];
	ld.global.u64 	%rd28235, [%rd36018];
	ld.global.u64 	%rd28236, [%rd36019];
	ld.global.u64 	%rd28237, [%rd36020];
	// begin inline asm
	add.cc.u64 %rd28233, %rd28233, %rd35997;
	addc.cc.u64 %rd28234, %rd28234, %rd35998;
	addc.cc.u64 %rd28235, %rd28235, %rd35999;
	addc.cc.u64 %rd28236, %rd28236, %rd36000;
	addc.cc.u64 %rd28237, %rd28237, %rd36001;
	addc.u64 %rd25592, %rd25592, %rd36002;
	
	// end inline asm
	st.global.u64 	[%rd36012], %rd28233;
	st.global.u64 	[%rd36016], %rd28234;
	st.global.u64 	[%rd36018], %rd28235;
	st.global.u64 	[%rd36019], %rd28236;
	st.global.u64 	[%rd36020], %rd28237;
	st.global.u64 	[%rd36021], %rd25592;
	ld.global.u64 	%rd28251, [%rd36012];
	ld.global.u64 	%rd28252, [%rd36016];
	ld.global.u64 	%rd28253, [%rd36018];
	ld.global.u64 	%rd28254, [%rd36019];
	ld.global.u64 	%rd28255, [%rd36020];
	// begin inline asm
	add.cc.u64 %rd28251, %rd28251, %rd35997;
	addc.cc.u64 %rd28252, %rd28252, %rd35998;
	addc.cc.u64 %rd28253, %rd28253, %rd35999;
	addc.cc.u64 %rd28254, %rd28254, %rd36000;
	addc.cc.u64 %rd28255, %rd28255, %rd36001;
	addc.u64 %rd25592, %rd25592, %rd36002;
	
	// end inline asm
	st.global.u64 	[%rd36012], %rd28251;
	st.global.u64 	[%rd36016], %rd28252;
	st.global.u64 	[%rd36018], %rd28253;
	st.global.u64 	[%rd36019], %rd28254;
	st.global.u64 	[%rd36020], %rd28255;
	st.global.u64 	[%rd36021], %rd25592;
	ld.global.u64 	%rd28269, [%rd36012];
	ld.global.u64 	%rd28270, [%rd36016];
	ld.global.u64 	%rd28271, [%rd36018];
	ld.global.u64 	%rd28272, [%rd36019];
	ld.global.u64 	%rd28273, [%rd36020];
	// begin inline asm
	add.cc.u64 %rd28269, %rd28269, %rd35997;
	addc.cc.u64 %rd28270, %rd28270, %rd35998;
	addc.cc.u64 %rd28271, %rd28271, %rd35999;
	addc.cc.u64 %rd28272, %rd28272, %rd36000;
	addc.cc.u64 %rd28273, %rd28273, %rd36001;
	addc.u64 %rd25592, %rd25592, %rd36002;
	
	// end inline asm
	st.global.u64 	[%rd36012], %rd28269;
	st.global.u64 	[%rd36016], %rd28270;
	st.global.u64 	[%rd36018], %rd28271;
	st.global.u64 	[%rd36019], %rd28272;
	st.global.u64 	[%rd36020], %rd28273;
	st.global.u64 	[%rd36021], %rd25592;
	ld.global.u64 	%rd28287, [%rd36012];
	ld.global.u64 	%rd28288, [%rd36016];
	ld.global.u64 	%rd28289, [%rd36018];
	ld.global.u64 	%rd28290, [%rd36019];
	ld.global.u64 	%rd28291, [%rd36020];
	// begin inline asm
	add.cc.u64 %rd28287, %rd28287, %rd35997;
	addc.cc.u64 %rd28288, %rd28288, %rd35998;
	addc.cc.u64 %rd28289, %rd28289, %rd35999;
	addc.cc.u64 %rd28290, %rd28290, %rd36000;
	addc.cc.u64 %rd28291, %rd28291, %rd36001;
	addc.u64 %rd25592, %rd25592, %rd36002;
	
	// end inline asm
	st.global.u64 	[%rd36012], %rd28287;
	st.global.u64 	[%rd36016], %rd28288;
	st.global.u64 	[%rd36018], %rd28289;
	st.global.u64 	[%rd36019], %rd28290;
	st.global.u64 	[%rd36020], %rd28291;
	st.global.u64 	[%rd36021], %rd25592;
	ld.global.u64 	%rd28305, [%rd36012];
	ld.global.u64 	%rd28306, [%rd36016];
	ld.global.u64 	%rd28307, [%rd36018];
	ld.global.u64 	%rd28308, [%rd36019];
	ld.global.u64 	%rd28309, [%rd36020];
	// begin inline asm
	add.cc.u64 %rd28305, %rd28305, %rd35997;
	addc.cc.u64 %rd28306, %rd28306, %rd35998;
	addc.cc.u64 %rd28307, %rd28307, %rd35999;
	addc.cc.u64 %rd28308, %rd28308, %rd36000;
	addc.cc.u64 %rd28309, %rd28309, %rd36001;
	addc.u64 %rd25592, %rd25592, %rd36002;
	
	// end inline asm
	st.global.u64 	[%rd36012], %rd28305;
	st.global.u64 	[%rd36016], %rd28306;
	st.global.u64 	[%rd36018], %rd28307;
	st.global.u64 	[%rd36019], %rd28308;
	st.global.u64 	[%rd36020], %rd28309;
	st.global.u64 	[%rd36021], %rd25592;
	ld.global.u64 	%rd28323, [%rd36012];
	ld.global.u64 	%rd28324, [%rd36016];
	ld.global.u64 	%rd28325, [%rd36018];
	ld.global.u64 	%rd28326, [%rd36019];
	ld.global.u64 	%rd28327, [%rd36020];
	// begin inline asm
	add.cc.u64 %rd28323, %rd28323, %rd35997;
	addc.cc.u64 %rd28324, %rd28324, %rd35998;
	addc.cc.u64 %rd28325, %rd28325, %rd35999;
	addc.cc.u64 %rd28326, %rd28326, %rd36000;
	addc.cc.u64 %rd28327, %rd28327, %rd36001;
	addc.u64 %rd25592, %rd25592, %rd36002;
	
	// end inline asm
	st.global.u64 	[%rd36012], %rd28323;
	st.global.u64 	[%rd36016], %rd28324;
	st.global.u64 	[%rd36018], %rd28325;
	st.global.u64 	[%rd36019], %rd28326;
	st.global.u64 	[%rd36020], %rd28327;
	st.global.u64 	[%rd36021], %rd25592;
	ld.global.u64 	%rd28341, [%rd36012];
	ld.global.u64 	%rd28342, [%rd36016];
	ld.global.u64 	%rd28343, [%rd36018];
	ld.global.u64 	%rd28344, [%rd36019];
	ld.global.u64 	%rd28345, [%rd36020];
	// begin inline asm
	add.cc.u64 %rd28341, %rd28341, %rd35997;
	addc.cc.u64 %rd28342, %rd28342, %rd35998;
	addc.cc.u64 %rd28343, %rd28343, %rd35999;
	addc.cc.u64 %rd28344, %rd28344, %rd36000;
	addc.cc.u64 %rd28345, %rd28345, %rd36001;
	addc.u64 %rd25592, %rd25592, %rd36002;
	
	// end inline asm
	st.global.u64 	[%rd36012], %rd28341;
	st.global.u64 	[%rd36016], %rd28342;
	st.global.u64 	[%rd36018], %rd28343;
	st.global.u64 	[%rd36019], %rd28344;
	st.global.u64 	[%rd36020], %rd28345;
	st.global.u64 	[%rd36021], %rd25592;
	ld.global.u64 	%rd28359, [%rd36012];
	ld.global.u64 	%rd28360, [%rd36016];
	ld.global.u64 	%rd28361, [%rd36018];
	ld.global.u64 	%rd28362, [%rd36019];
	ld.global.u64 	%rd28363, [%rd36020];
	// begin inline asm
	add.cc.u64 %rd28359, %rd28359, %rd35997;
	addc.cc.u64 %rd28360, %rd28360, %rd35998;
	addc.cc.u64 %rd28361, %rd28361, %rd35999;
	addc.cc.u64 %rd28362, %rd28362, %rd36000;
	addc.cc.u64 %rd28363, %rd28363, %rd36001;
	addc.u64 %rd25592, %rd25592, %rd36002;
	
	// end inline asm
	st.global.u64 	[%rd36012], %rd28359;
	st.global.u64 	[%rd36016], %rd28360;
	st.global.u64 	[%rd36018], %rd28361;
	st.global.u64 	[%rd36019], %rd28362;
	st.global.u64 	[%rd36020], %rd28363;
	st.global.u64 	[%rd36021], %rd25592;
	ld.global.u64 	%rd28377, [%rd36012];
	ld.global.u64 	%rd28378, [%rd36016];
	ld.global.u64 	%rd28379, [%rd36018];
	ld.global.u64 	%rd28380, [%rd36019];
	ld.global.u64 	%rd28381, [%rd36020];
	// begin inline asm
	add.cc.u64 %rd28377, %rd28377, %rd35997;
	addc.cc.u64 %rd28378, %rd28378, %rd35998;
	addc.cc.u64 %rd28379, %rd28379, %rd35999;
	addc.cc.u64 %rd28380, %rd28380, %rd36000;
	addc.cc.u64 %rd28381, %rd28381, %rd36001;
	addc.u64 %rd25592, %rd25592, %rd36002;
	
	// end inline asm
	st.global.u64 	[%rd36012], %rd28377;
	st.global.u64 	[%rd36016], %rd28378;
	st.global.u64 	[%rd36018], %rd28379;
	st.global.u64 	[%rd36019], %rd28380;
	st.global.u64 	[%rd36020], %rd28381;
	st.global.u64 	[%rd36021], %rd25592;
	ld.global.u64 	%rd28395, [%rd36012];
	ld.global.u64 	%rd28396, [%rd36016];
	ld.global.u64 	%rd28397, [%rd36018];
	ld.global.u64 	%rd28398, [%rd36019];
	ld.global.u64 	%rd28399, [%rd36020];
	// begin inline asm
	add.cc.u64 %rd28395, %rd28395, %rd35997;
	addc.cc.u64 %rd28396, %rd28396, %rd35998;
	addc.cc.u64 %rd28397, %rd28397, %rd35999;
	addc.cc.u64 %rd28398, %rd28398, %rd36000;
	addc.cc.u64 %rd28399, %rd28399, %rd36001;
	addc.u64 %rd25592, %rd25592, %rd36002;
	
	// end inline asm
	st.global.u64 	[%rd36012], %rd28395;
	st.global.u64 	[%rd36016], %rd28396;
	st.global.u64 	[%rd36018], %rd28397;
	st.global.u64 	[%rd36019], %rd28398;
	st.global.u64 	[%rd36020], %rd28399;
	st.global.u64 	[%rd36021], %rd25592;
	ld.global.u64 	%rd28413, [%rd36012];
	ld.global.u64 	%rd28414, [%rd36016];
	ld.global.u64 	%rd28415, [%rd36018];
	ld.global.u64 	%rd28416, [%rd36019];
	ld.global.u64 	%rd28417, [%rd36020];
	// begin inline asm
	add.cc.u64 %rd28413, %rd28413, %rd35997;
	addc.cc.u64 %rd28414, %rd28414, %rd35998;
	addc.cc.u64 %rd28415, %rd28415, %rd35999;
	addc.cc.u64 %rd28416, %rd28416, %rd36000;
	addc.cc.u64 %rd28417, %rd28417, %rd36001;
	addc.u64 %rd25592, %rd25592, %rd36002;
	
	// end inline asm
	st.global.u64 	[%rd36012], %rd28413;
	st.global.u64 	[%rd36016], %rd28414;
	st.global.u64 	[%rd36018], %rd28415;
	st.global.u64 	[%rd36019], %rd28416;
	st.global.u64 	[%rd36020], %rd28417;
	st.global.u64 	[%rd36021], %rd25592;
	ld.global.u64 	%rd28431, [%rd36012];
	ld.global.u64 	%rd28432, [%rd36016];
	ld.global.u64 	%rd28433, [%rd36018];
	ld.global.u64 	%rd28434, [%rd36019];
	ld.global.u64 	%rd28435, [%rd36020];
	// begin inline asm
	add.cc.u64 %rd28431, %rd28431, %rd35997;
	addc.cc.u64 %rd28432, %rd28432, %rd35998;
	addc.cc.u64 %rd28433, %rd28433, %rd35999;
	addc.cc.u64 %rd28434, %rd28434, %rd36000;
	addc.cc.u64 %rd28435, %rd28435, %rd36001;
	addc.u64 %rd25592, %rd25592, %rd36002;
	
	// end inline asm
	st.global.u64 	[%rd36012], %rd28431;
	st.global.u64 	[%rd36016], %rd28432;
	st.global.u64 	[%rd36018], %rd28433;
	st.global.u64 	[%rd36019], %rd28434;
	st.global.u64 	[%rd36020], %rd28435;
	st.global.u64 	[%rd36021], %rd25592;
	ld.global.u64 	%rd28449, [%rd36012];
	ld.global.u64 	%rd28450, [%rd36016];
	ld.global.u64 	%rd28451, [%rd36018];
	ld.global.u64 	%rd28452, [%rd36019];
	ld.global.u64 	%rd28453, [%rd36020];
	// begin inline asm
	add.cc.u64 %rd28449, %rd28449, %rd35997;
	addc.cc.u64 %rd28450, %rd28450, %rd35998;
	addc.cc.u64 %rd28451, %rd28451, %rd35999;
	addc.cc.u64 %rd28452, %rd28452, %rd36000;
	addc.cc.u64 %rd28453, %rd28453, %rd36001;
	addc.u64 %rd25592, %rd25592, %rd36002;
	
	// end inline asm
	st.global.u64 	[%rd36012], %rd28449;
	st.global.u64 	[%rd36016], %rd28450;
	st.global.u64 	[%rd36018], %rd28451;
	st.global.u64 	[%rd36019], %rd28452;
	st.global.u64 	[%rd36020], %rd28453;
	st.global.u64 	[%rd36021], %rd25592;
	ld.global.u64 	%rd28467, [%rd36012];
	ld.global.u64 	%rd28468, [%rd36016];
	ld.global.u64 	%rd28469, [%rd36018];
	ld.global.u64 	%rd28470, [%rd36019];
	ld.global.u64 	%rd28471, [%rd36020];
	// begin inline asm
	add.cc.u64 %rd28467, %rd28467, %rd35997;
	addc.cc.u64 %rd28468, %rd28468, %rd35998;
	addc.cc.u64 %rd28469, %rd28469, %rd35999;
	addc.cc.u64 %rd28470, %rd28470, %rd36000;
	addc.cc.u64 %rd28471, %rd28471, %rd36001;
	addc.u64 %rd25592, %rd25592, %rd36002;
	
	// end inline asm
	st.global.u64 	[%rd36012], %rd28467;
	st.global.u64 	[%rd36016], %rd28468;
	st.global.u64 	[%rd36018], %rd28469;
	st.global.u64 	[%rd36019], %rd28470;
	st.global.u64 	[%rd36020], %rd28471;
	st.global.u64 	[%rd36021], %rd25592;
	ld.global.u64 	%rd28485, [%rd36012];
	ld.global.u64 	%rd28486, [%rd36016];
	ld.global.u64 	%rd28487, [%rd36018];
	ld.global.u64 	%rd28488, [%rd36019];
	ld.global.u64 	%rd28489, [%rd36020];
	// begin inline asm
	add.cc.u64 %rd28485, %rd28485, %rd35997;
	addc.cc.u64 %rd28486, %rd28486, %rd35998;
	addc.cc.u64 %rd28487, %rd28487, %rd35999;
	addc.cc.u64 %rd28488, %rd28488, %rd36000;
	addc.cc.u64 %rd28489, %rd28489, %rd36001;
	addc.u64 %rd25592, %rd25592, %rd36002;
	
	// end inline asm
	st.global.u64 	[%rd36012], %rd28485;
	st.global.u64 	[%rd36016], %rd28486;
	st.global.u64 	[%rd36018], %rd28487;
	st.global.u64 	[%rd36019], %rd28488;
	st.global.u64 	[%rd36020], %rd28489;
	st.global.u64 	[%rd36021], %rd25592;
	ld.global.u64 	%rd28503, [%rd36012];
	ld.global.u64 	%rd28504, [%rd36016];
	ld.global.u64 	%rd28505, [%rd36018];
	ld.global.u64 	%rd28506, [%rd36019];
	ld.global.u64 	%rd28507, [%rd36020];
	// begin inline asm
	add.cc.u64 %rd28503, %rd28503, %rd35997;
	addc.cc.u64 %rd28504, %rd28504, %rd35998;
	addc.cc.u64 %rd28505, %rd28505, %rd35999;
	addc.cc.u64 %rd28506, %rd28506, %rd36000;
	addc.cc.u64 %rd28507, %rd28507, %rd36001;
	addc.u64 %rd25592, %rd25592, %rd36002;
	
	// end inline asm
	st.global.u64 	[%rd36012], %rd28503;
	st.global.u64 	[%rd36016], %rd28504;
	st.global.u64 	[%rd36018], %rd28505;
	st.global.u64 	[%rd36019], %rd28506;
	st.global.u64 	[%rd36020], %rd28507;
	st.global.u64 	[%rd36021], %rd25592;
	ld.global.u64 	%rd28521, [%rd36012];
	ld.global.u64 	%rd28522, [%rd36016];
	ld.global.u64 	%rd28523, [%rd36018];
	ld.global.u64 	%rd28524, [%rd36019];
	ld.global.u64 	%rd28525, [%rd36020];
	// begin inline asm
	add.cc.u64 %rd28521, %rd28521, %rd35997;
	addc.cc.u64 %rd28522, %rd28522, %rd35998;
	addc.cc.u64 %rd28523, %rd28523, %rd35999;
	addc.cc.u64 %rd28524, %rd28524, %rd36000;
	addc.cc.u64 %rd28525, %rd28525, %rd36001;
	addc.u64 %rd25592, %rd25592, %rd36002;
	
	// end inline asm
	st.global.u64 	[%rd36012], %rd28521;
	st.global.u64 	[%rd36016], %rd28522;
	st.global.u64 	[%rd36018], %rd28523;
	st.global.u64 	[%rd36019], %rd28524;
	st.global.u64 	[%rd36020], %rd28525;
	st.global.u64 	[%rd36021], %rd25592;
	ld.global.u64 	%rd28539, [%rd36012];
	ld.global.u64 	%rd28540, [%rd36016];
	ld.global.u64 	%rd28541, [%rd36018];
	ld.global.u64 	%rd28542, [%rd36019];
	ld.global.u64 	%rd28543, [%rd36020];
	// begin inline asm
	add.cc.u64 %rd28539, %rd28539, %rd35997;
	addc.cc.u64 %rd28540, %rd28540, %rd35998;
	addc.cc.u64 %rd28541, %rd28541, %rd35999;
	addc.cc.u64 %rd28542, %rd28542, %rd36000;
	addc.cc.u64 %rd28543, %rd28543, %rd36001;
	addc.u64 %rd25592, %rd25592, %rd36002;
	
	// end inline asm
	st.global.u64 	[%rd36012], %rd28539;
	st.global.u64 	[%rd36016], %rd28540;
	st.global.u64 	[%rd36018], %rd28541;
	st.global.u64 	[%rd36019], %rd28542;
	st.global.u64 	[%rd36020], %rd28543;
	st.global.u64 	[%rd36021], %rd25592;
	ld.global.u64 	%rd28557, [%rd36012];
	ld.global.u64 	%rd28558, [%rd36016];
	ld.global.u64 	%rd28559, [%rd36018];
	ld.global.u64 	%rd28560, [%rd36019];
	ld.global.u64 	%rd28561, [%rd36020];
	// begin inline asm
	add.cc.u64 %rd28557, %rd28557, %rd35997;
	addc.cc.u64 %rd28558, %rd28558, %rd35998;
	addc.cc.u64 %rd28559, %rd28559, %rd35999;
	addc.cc.u64 %rd28560, %rd28560, %rd36000;
	addc.cc.u64 %rd28561, %rd28561, %rd36001;
	addc.u64 %rd25592, %rd25592, %rd36002;
	
	// end inline asm
	st.global.u64 	[%rd36012], %rd28557;
	st.global.u64 	[%rd36016], %rd28558;
	st.global.u64 	[%rd36018], %rd28559;
	st.global.u64 	[%rd36019], %rd28560;
	st.global.u64 	[%rd36020], %rd28561;
	st.global.u64 	[%rd36021], %rd25592;
	ld.global.u64 	%rd28575, [%rd36012];
	ld.global.u64 	%rd28576, [%rd36016];
	ld.global.u64 	%rd28577, [%rd36018];
	ld.global.u64 	%rd28578, [%rd36019];
	ld.global.u64 	%rd28579, [%rd36020];
	// begin inline asm
	add.cc.u64 %rd28575, %rd28575, %rd35997;
	addc.cc.u64 %rd28576, %rd28576, %rd35998;
	addc.cc.u64 %rd28577, %rd28577, %rd35999;
	addc.cc.u64 %rd28578, %rd28578, %rd36000;
	addc.cc.u64 %rd28579, %rd28579, %rd36001;
	addc.u64 %rd25592, %rd25592, %rd36002;
	
	// end inline asm
	st.global.u64 	[%rd36012], %rd28575;
	st.global.u64 	[%rd36016], %rd28576;
	st.global.u64 	[%rd36018], %rd28577;
	st.global.u64 	[%rd36019], %rd28578;
	st.global.u64 	[%rd36020], %rd28579;
	st.global.u64 	[%rd36021], %rd25592;
	ld.global.u64 	%rd28593, [%rd36012];
	ld.global.u64 	%rd28594, [%rd36016];
	ld.global.u64 	%rd28595, [%rd36018];
	ld.global.u64 	%rd28596, [%rd36019];
	ld.global.u64 	%rd28597, [%rd36020];
	// begin inline asm
	add.cc.u64 %rd28593, %rd28593, %rd35997;
	addc.cc.u64 %rd28594, %rd28594, %rd35998;
	addc.cc.u64 %rd28595, %rd28595, %rd35999;
	addc.cc.u64 %rd28596, %rd28596, %rd36000;
	addc.cc.u64 %rd28597, %rd28597, %rd36001;
	addc.u64 %rd25592, %rd25592, %rd36002;
	
	// end inline asm
	st.global.u64 	[%rd36012], %rd28593;
	st.global.u64 	[%rd36016], %rd28594;
	st.global.u64 	[%rd36018], %rd28595;
	st.global.u64 	[%rd36019], %rd28596;
	st.global.u64 	[%rd36020], %rd28597;
	st.global.u64 	[%rd36021], %rd25592;
	ld.global.u64 	%rd28611, [%rd36012];
	ld.global.u64 	%rd28612, [%rd36016];
	ld.global.u64 	%rd28613, [%rd36018];
	ld.global.u64 	%rd28614, [%rd36019];
	ld.global.u64 	%rd28615, [%rd36020];
	// begin inline asm
	add.cc.u64 %rd28611, %rd28611, %rd35997;
	addc.cc.u64 %rd28612, %rd28612, %rd35998;
	addc.cc.u64 %rd28613, %rd28613, %rd35999;
	addc.cc.u64 %rd28614, %rd28614, %rd36000;
	addc.cc.u64 %rd28615, %rd28615, %rd36001;
	addc.u64 %rd25592, %rd25592, %rd36002;
	
	// end inline asm
	st.global.u64 	[%rd36012], %rd28611;
	st.global.u64 	[%rd36016], %rd28612;
	st.global.u64 	[%rd36018], %rd28613;
	st.global.u64 	[%rd36019], %rd28614;
	st.global.u64 	[%rd36020], %rd28615;
	st.global.u64 	[%rd36021], %rd25592;
	ld.global.u64 	%rd28629, [%rd36012];
	ld.global.u64 	%rd28630, [%rd36016];
	ld.global.u64 	%rd28631, [%rd36018];
	ld.global.u64 	%rd28632, [%rd36019];
	ld.global.u64 	%rd28633, [%rd36020];
	// begin inline asm
	add.cc.u64 %rd28629, %rd28629, %rd35997;
	addc.cc.u64 %rd28630, %rd28630, %rd35998;
	addc.cc.u64 %rd28631, %rd28631, %rd35999;
	addc.cc.u64 %rd28632, %rd28632, %rd36000;
	addc.cc.u64 %rd28633, %rd28633, %rd36001;
	addc.u64 %rd25592, %rd25592, %rd36002;
	
	// end inline asm
	st.global.u64 	[%rd36012], %rd28629;
	st.global.u64 	[%rd36016], %rd28630;
	st.global.u64 	[%rd36018], %rd28631;
	st.global.u64 	[%rd36019], %rd28632;
	st.global.u64 	[%rd36020], %rd28633;
	st.global.u64 	[%rd36021], %rd25592;
	ld.global.u64 	%rd28647, [%rd36012];
	ld.global.u64 	%rd28648, [%rd36016];
	ld.global.u64 	%rd28649, [%rd36018];
	ld.global.u64 	%rd28650, [%rd36019];
	ld.global.u64 	%rd28651, [%rd36020];
	// begin inline asm
	add.cc.u64 %rd28647, %rd28647, %rd35997;
	addc.cc.u64 %rd28648, %rd28648, %rd35998;
	addc.cc.u64 %rd28649, %rd28649, %rd35999;
	addc.cc.u64 %rd28650, %rd28650, %rd36000;
	addc.cc.u64 %rd28651, %rd28651, %rd36001;
	addc.u64 %rd25592, %rd25592, %rd36002;
	
	// end inline asm
	st.global.u64 	[%rd36012], %rd28647;
	st.global.u64 	[%rd36016], %rd28648;
	st.global.u64 	[%rd36018], %rd28649;
	st.global.u64 	[%rd36019], %rd28650;
	st.global.u64 	[%rd36020], %rd28651;
	st.global.u64 	[%rd36021], %rd25592;
	ld.global.u64 	%rd28665, [%rd36012];
	ld.global.u64 	%rd28666, [%rd36016];
	ld.global.u64 	%rd28667, [%rd36018];
	ld.global.u64 	%rd28668, [%rd36019];
	ld.global.u64 	%rd28669, [%rd36020];
	// begin inline asm
	add.cc.u64 %rd28665, %rd28665, %rd35997;
	addc.cc.u64 %rd28666, %rd28666, %rd35998;
	addc.cc.u64 %rd28667, %rd28667, %rd35999;
	addc.cc.u64 %rd28668, %rd28668, %rd36000;
	addc.cc.u64 %rd28669, %rd28669, %rd36001;
	addc.u64 %rd25592, %rd25592, %rd36002;
	
	// end inline asm
	st.global.u64 	[%rd36012], %rd28665;
	st.global.u64 	[%rd36016], %rd28666;
	st.global.u64 	[%rd36018], %rd28667;
	st.global.u64 	[%rd36019], %rd28668;
	st.global.u64 	[%rd36020], %rd28669;
	st.global.u64 	[%rd36021], %rd25592;
	ld.global.u64 	%rd28683, [%rd36012];
	ld.global.u64 	%rd28684, [%rd36016];
	ld.global.u64 	%rd28685, [%rd36018];
	ld.global.u64 	%rd28686, [%rd36019];
	ld.global.u64 	%rd28687, [%rd36020];
	// begin inline asm
	add.cc.u64 %rd28683, %rd28683, %rd35997;
	addc.cc.u64 %rd28684, %rd28684, %rd35998;
	addc.cc.u64 %rd28685, %rd28685, %rd35999;
	addc.cc.u64 %rd28686, %rd28686, %rd36000;
	addc.cc.u64 %rd28687, %rd28687, %rd36001;
	addc.u64 %rd25592, %rd25592, %rd36002;
	
	// end inline asm
	st.global.u64 	[%rd36012], %rd28683;
	st.global.u64 	[%rd36016], %rd28684;
	st.global.u64 	[%rd36018], %rd28685;
	st.global.u64 	[%rd36019], %rd28686;
	st.global.u64 	[%rd36020], %rd28687;
	st.global.u64 	[%rd36021], %rd25592;
	ld.global.u64 	%rd28701, [%rd36012];
	ld.global.u64 	%rd28702, [%rd36016];
	ld.global.u64 	%rd28703, [%rd36018];
	ld.global.u64 	%rd28704, [%rd36019];
	ld.global.u64 	%rd28705, [%rd36020];
	// begin inline asm
	add.cc.u64 %rd28701, %rd28701, %rd35997;
	addc.cc.u64 %rd28702, %rd28702, %rd35998;
	addc.cc.u64 %rd28703, %rd28703, %rd35999;
	addc.cc.u64 %rd28704, %rd28704, %rd36000;
	addc.cc.u64 %rd28705, %rd28705, %rd36001;
	addc.u64 %rd25592, %rd25592, %rd36002;
	
	// end inline asm
	st.global.u64 	[%rd36012], %rd28701;
	st.global.u64 	[%rd36016], %rd28702;
	st.global.u64 	[%rd36018], %rd28703;
	st.global.u64 	[%rd36019], %rd28704;
	st.global.u64 	[%rd36020], %rd28705;
	st.global.u64 	[%rd36021], %rd25592;
	ld.global.u64 	%rd28719, [%rd36012];
	ld.global.u64 	%rd28720, [%rd36016];
	ld.global.u64 	%rd28721, [%rd36018];
	ld.global.u64 	%rd28722, [%rd36019];
	ld.global.u64 	%rd28723, [%rd36020];
	// begin inline asm
	add.cc.u64 %rd28719, %rd28719, %rd35997;
	addc.cc.u64 %rd28720, %rd28720, %rd35998;
	addc.cc.u64 %rd28721, %rd28721, %rd35999;
	addc.cc.u64 %rd28722, %rd28722, %rd36000;
	addc.cc.u64 %rd28723, %rd28723, %rd36001;
	addc.u64 %rd25592, %rd25592, %rd36002;
	
	// end inline asm
	st.global.u64 	[%rd36012], %rd28719;
	st.global.u64 	[%rd36016], %rd28720;
	st.global.u64 	[%rd36018], %rd28721;
	st.global.u64 	[%rd36019], %rd28722;
	st.global.u64 	[%rd36020], %rd28723;
	st.global.u64 	[%rd36021], %rd25592;
	ld.global.u64 	%rd28737, [%rd36012];
	ld.global.u64 	%rd28738, [%rd36016];
	ld.global.u64 	%rd28739, [%rd36018];
	ld.global.u64 	%rd28740, [%rd36019];
	ld.global.u64 	%rd28741, [%rd36020];
	// begin inline asm
	add.cc.u64 %rd28737, %rd28737, %rd35997;
	addc.cc.u64 %rd28738, %rd28738, %rd35998;
	addc.cc.u64 %rd28739, %rd28739, %rd35999;
	addc.cc.u64 %rd28740, %rd28740, %rd36000;
	addc.cc.u64 %rd28741, %rd28741, %rd36001;
	addc.u64 %rd25592, %rd25592, %rd36002;
	
	// end inline asm
	st.global.u64 	[%rd36012], %rd28737;
	st.global.u64 	[%rd36016], %rd28738;
	st.global.u64 	[%rd36018], %rd28739;
	st.global.u64 	[%rd36019], %rd28740;
	st.global.u64 	[%rd36020], %rd28741;
	st.global.u64 	[%rd36021], %rd25592;
	ld.global.u64 	%rd28755, [%rd36012];
	ld.global.u64 	%rd28756, [%rd36016];
	ld.global.u64 	%rd28757, [%rd36018];
	ld.global.u64 	%rd28758, [%rd36019];
	ld.global.u64 	%rd28759, [%rd36020];
	// begin inline asm
	add.cc.u64 %rd28755, %rd28755, %rd35997;
	addc.cc.u64 %rd28756, %rd28756, %rd35998;
	addc.cc.u64 %rd28757, %rd28757, %rd35999;
	addc.cc.u64 %rd28758, %rd28758, %rd36000;
	addc.cc.u64 %rd28759, %rd28759, %rd36001;
	addc.u64 %rd25592, %rd25592, %rd36002;
	
	// end inline asm
	st.global.u64 	[%rd36012], %rd28755;
	st.global.u64 	[%rd36016], %rd28756;
	st.global.u64 	[%rd36018], %rd28757;
	st.global.u64 	[%rd36019], %rd28758;
	st.global.u64 	[%rd36020], %rd28759;
	st.global.u64 	[%rd36021], %rd25592;
	ld.global.u64 	%rd28773, [%rd36012];
	ld.global.u64 	%rd28774, [%rd36016];
	ld.global.u64 	%rd28775, [%rd36018];
	ld.global.u64 	%rd28776, [%rd36019];
	ld.global.u64 	%rd28777, [%rd36020];
	// begin inline asm
	add.cc.u64 %rd28773, %rd28773, %rd35997;
	addc.cc.u64 %rd28774, %rd28774, %rd35998;
	addc.cc.u64 %rd28775, %rd28775, %rd35999;
	addc.cc.u64 %rd28776, %rd28776, %rd36000;
	addc.cc.u64 %rd28777, %rd28777, %rd36001;
	addc.u64 %rd25592, %rd25592, %rd36002;
	
	// end inline asm
	st.global.u64 	[%rd36012], %rd28773;
	st.global.u64 	[%rd36016], %rd28774;
	st.global.u64 	[%rd36018], %rd28775;
	st.global.u64 	[%rd36019], %rd28776;
	st.global.u64 	[%rd36020], %rd28777;
	st.global.u64 	[%rd36021], %rd25592;
	ld.global.u64 	%rd28791, [%rd36012];
	ld.global.u64 	%rd28792, [%rd36016];
	ld.global.u64 	%rd28793, [%rd36018];
	ld.global.u64 	%rd28794, [%rd36019];
	ld.global.u64 	%rd28795, [%rd36020];
	// begin inline asm
	add.cc.u64 %rd28791, %rd28791, %rd35997;
	addc.cc.u64 %rd28792, %rd28792, %rd35998;
	addc.cc.u64 %rd28793, %rd28793, %rd35999;
	addc.cc.u64 %rd28794, %rd28794, %rd36000;
	addc.cc.u64 %rd28795, %rd28795, %rd36001;
	addc.u64 %rd25592, %rd25592, %rd36002;
	
	// end inline asm
	st.global.u64 	[%rd36012], %rd28791;
	st.global.u64 	[%rd36016], %rd28792;
	st.global.u64 	[%rd36018], %rd28793;
	st.global.u64 	[%rd36019], %rd28794;
	st.global.u64 	[%rd36020], %rd28795;
	st.global.u64 	[%rd36021], %rd25592;
	ld.global.u64 	%rd28809, [%rd36012];
	ld.global.u64 	%rd28810, [%rd36016];
	ld.global.u64 	%rd28811, [%rd36018];
	ld.global.u64 	%rd28812, [%rd36019];
	ld.global.u64 	%rd28813, [%rd36020];
	// begin inline asm
	add.cc.u64 %rd28809, %rd28809, %rd35997;
	addc.cc.u64 %rd28810, %rd28810, %rd35998;
	addc.cc.u64 %rd28811, %rd28811, %rd35999;
	addc.cc.u64 %rd28812, %rd28812, %rd36000;
	addc.cc.u64 %rd28813, %rd28813, %rd36001;
	addc.u64 %rd25592, %rd25592, %rd36002;
	
	// end inline asm
	st.global.u64 	[%rd36012], %rd28809;
	st.global.u64 	[%rd36016], %rd28810;
	st.global.u64 	[%rd36018], %rd28811;
	st.global.u64 	[%rd36019], %rd28812;
	st.global.u64 	[%rd36020], %rd28813;
	st.global.u64 	[%rd36021], %rd25592;
	ld.global.u64 	%rd28827, [%rd36012];
	ld.global.u64 	%rd28828, [%rd36016];
	ld.global.u64 	%rd28829, [%rd36018];
	ld.global.u64 	%rd28830, [%rd36019];
	ld.global.u64 	%rd28831, [%rd36020];
	// begin inline asm
	add.cc.u64 %rd28827, %rd28827, %rd35997;
	addc.cc.u64 %rd28828, %rd28828, %rd35998;
	addc.cc.u64 %rd28829, %rd28829, %rd35999;
	addc.cc.u64 %rd28830, %rd28830, %rd36000;
	addc.cc.u64 %rd28831, %rd28831, %rd36001;
	addc.u64 %rd25592, %rd25592, %rd36002;
	
	// end inline asm
	st.global.u64 	[%rd36012], %rd28827;
	st.global.u64 	[%rd36016], %rd28828;
	st.global.u64 	[%rd36018], %rd28829;
	st.global.u64 	[%rd36019], %rd28830;
	st.global.u64 	[%rd36020], %rd28831;
	st.global.u64 	[%rd36021], %rd25592;
	ld.global.u64 	%rd28845, [%rd36012];
	ld.global.u64 	%rd28846, [%rd36016];
	ld.global.u64 	%rd28847, [%rd36018];
	ld.global.u64 	%rd28848, [%rd36019];
	ld.global.u64 	%rd28849, [%rd36020];
	// begin inline asm
	add.cc.u64 %rd28845, %rd28845, %rd35997;
	addc.cc.u64 %rd28846, %rd28846, %rd35998;
	addc.cc.u64 %rd28847, %rd28847, %rd35999;
	addc.cc.u64 %rd28848, %rd28848, %rd36000;
	addc.cc.u64 %rd28849, %rd28849, %rd36001;
	addc.u64 %rd25592, %rd25592, %rd36002;
	
	// end inline asm
	st.global.u64 	[%rd36012], %rd28845;
	st.global.u64 	[%rd36016], %rd28846;
	st.global.u64 	[%rd36018], %rd28847;
	st.global.u64 	[%rd36019], %rd28848;
	st.global.u64 	[%rd36020], %rd28849;
	st.global.u64 	[%rd36021], %rd25592;
	ld.global.u64 	%rd28863, [%rd36012];
	ld.global.u64 	%rd28864, [%rd36016];
	ld.global.u64 	%rd28865, [%rd36018];
	ld.global.u64 	%rd28866, [%rd36019];
	ld.global.u64 	%rd28867, [%rd36020];
	// begin inline asm
	add.cc.u64 %rd28863, %rd28863, %rd35997;
	addc.cc.u64 %rd28864, %rd28864, %rd35998;
	addc.cc.u64 %rd28865, %rd28865, %rd35999;
	addc.cc.u64 %rd28866, %rd28866, %rd36000;
	addc.cc.u64 %rd28867, %rd28867, %rd36001;
	addc.u64 %rd25592, %rd25592, %rd36002;
	
	// end inline asm
	st.global.u64 	[%rd36012], %rd28863;
	st.global.u64 	[%rd36016], %rd28864;
	st.global.u64 	[%rd36018], %rd28865;
	st.global.u64 	[%rd36019], %rd28866;
	st.global.u64 	[%rd36020], %rd28867;
	st.global.u64 	[%rd36021], %rd25592;
	ld.global.u64 	%rd28881, [%rd36012];
	ld.global.u64 	%rd28882, [%rd36016];
	ld.global.u64 	%rd28883, [%rd36018];
	ld.global.u64 	%rd28884, [%rd36019];
	ld.global.u64 	%rd28885, [%rd36020];
	// begin inline asm
	add.cc.u64 %rd28881, %rd28881, %rd35997;
	addc.cc.u64 %rd28882, %rd28882, %rd35998;
	addc.cc.u64 %rd28883, %rd28883, %rd35999;
	addc.cc.u64 %rd28884, %rd28884, %rd36000;
	addc.cc.u64 %rd28885, %rd28885, %rd36001;
	addc.u64 %rd25592, %rd25592, %rd36002;
	
	// end inline asm
	st.global.u64 	[%rd36012], %rd28881;
	st.global.u64 	[%rd36016], %rd28882;
	st.global.u64 	[%rd36018], %rd28883;
	st.global.u64 	[%rd36019], %rd28884;
	st.global.u64 	[%rd36020], %rd28885;
	st.global.u64 	[%rd36021], %rd25592;
	ld.global.u64 	%rd28899, [%rd36012];
	ld.global.u64 	%rd28900, [%rd36016];
	ld.global.u64 	%rd28901, [%rd36018];
	ld.global.u64 	%rd28902, [%rd36019];
	ld.global.u64 	%rd28903, [%rd36020];
	// begin inline asm
	add.cc.u64 %rd28899, %rd28899, %rd35997;
	addc.cc.u64 %rd28900, %rd28900, %rd35998;
	addc.cc.u64 %rd28901, %rd28901, %rd35999;
	addc.cc.u64 %rd28902, %rd28902, %rd36000;
	addc.cc.u64 %rd28903, %rd28903, %rd36001;
	addc.u64 %rd25592, %rd25592, %rd36002;
	
	// end inline asm
	st.global.u64 	[%rd36012], %rd28899;
	st.global.u64 	[%rd36016], %rd28900;
	st.global.u64 	[%rd36018], %rd28901;
	st.global.u64 	[%rd36019], %rd28902;
	st.global.u64 	[%rd36020], %rd28903;
	st.global.u64 	[%rd36021], %rd25592;
	ld.global.u64 	%rd28917, [%rd36012];
	ld.global.u64 	%rd28918, [%rd36016];
	ld.global.u64 	%rd28919, [%rd36018];
	ld.global.u64 	%rd28920, [%rd36019];
	ld.global.u64 	%rd28921, [%rd36020];
	// begin inline asm
	add.cc.u64 %rd28917, %rd28917, %rd35997;
	addc.cc.u64 %rd28918, %rd28918, %rd35998;
	addc.cc.u64 %rd28919, %rd28919, %rd35999;
	addc.cc.u64 %rd28920, %rd28920, %rd36000;
	addc.cc.u64 %rd28921, %rd28921, %rd36001;
	addc.u64 %rd25592, %rd25592, %rd36002;
	
	// end inline asm
	st.global.u64 	[%rd36012], %rd28917;
	st.global.u64 	[%rd36016], %rd28918;
	st.global.u64 	[%rd36018], %rd28919;
	st.global.u64 	[%rd36019], %rd28920;
	st.global.u64 	[%rd36020], %rd28921;
	st.global.u64 	[%rd36021], %rd25592;
	ld.global.u64 	%rd28935, [%rd36012];
	ld.global.u64 	%rd28936, [%rd36016];
	ld.global.u64 	%rd28937, [%rd36018];
	ld.global.u64 	%rd28938, [%rd36019];
	ld.global.u64 	%rd28939, [%rd36020];
	// begin inline asm
	add.cc.u64 %rd28935, %rd28935, %rd35997;
	addc.cc.u64 %rd28936, %rd28936, %rd35998;
	addc.cc.u64 %rd28937, %rd28937, %rd35999;
	addc.cc.u64 %rd28938, %rd28938, %rd36000;
	addc.cc.u64 %rd28939, %rd28939, %rd36001;
	addc.u64 %rd25592, %rd25592, %rd36002;
	
	// end inline asm
	st.global.u64 	[%rd36012], %rd28935;
	st.global.u64 	[%rd36016], %rd28936;
	st.global.u64 	[%rd36018], %rd28937;
	st.global.u64 	[%rd36019], %rd28938;
	st.global.u64 	[%rd36020], %rd28939;
	st.global.u64 	[%rd36021], %rd25592;
	ld.global.u64 	%rd28953, [%rd36012];
	ld.global.u64 	%rd28954, [%rd36016];
	ld.global.u64 	%rd28955, [%rd36018];
	ld.global.u64 	%rd28956, [%rd36019];
	ld.global.u64 	%rd28957, [%rd36020];
	// begin inline asm
	add.cc.u64 %rd28953, %rd28953, %rd35997;
	addc.cc.u64 %rd28954, %rd28954, %rd35998;
	addc.cc.u64 %rd28955, %rd28955, %rd35999;
	addc.cc.u64 %rd28956, %rd28956, %rd36000;
	addc.cc.u64 %rd28957, %rd28957, %rd36001;
	addc.u64 %rd25592, %rd25592, %rd36002;
	
	// end inline asm
	st.global.u64 	[%rd36012], %rd28953;
	st.global.u64 	[%rd36016], %rd28954;
	st.global.u64 	[%rd36018], %rd28955;
	st.global.u64 	[%rd36019], %rd28956;
	st.global.u64 	[%rd36020], %rd28957;
	st.global.u64 	[%rd36021], %rd25592;
	ld.global.u64 	%rd28971, [%rd36012];
	ld.global.u64 	%rd28972, [%rd36016];
	ld.global.u64 	%rd28973, [%rd36018];
	ld.global.u64 	%rd28974, [%rd36019];
	ld.global.u64 	%rd28975, [%rd36020];
	// begin inline asm
	add.cc.u64 %rd28971, %rd28971, %rd35997;
	addc.cc.u64 %rd28972, %rd28972, %rd35998;
	addc.cc.u64 %rd28973, %rd28973, %rd35999;
	addc.cc.u64 %rd28974, %rd28974, %rd36000;
	addc.cc.u64 %rd28975, %rd28975, %rd36001;
	addc.u64 %rd25592, %rd25592, %rd36002;
	
	// end inline asm
	st.global.u64 	[%rd36012], %rd28971;
	st.global.u64 	[%rd36016], %rd28972;
	st.global.u64 	[%rd36018], %rd28973;
	st.global.u64 	[%rd36019], %rd28974;
	st.global.u64 	[%rd36020], %rd28975;
	st.global.u64 	[%rd36021], %rd25592;
	ld.global.u64 	%rd28989, [%rd36012];
	ld.global.u64 	%rd28990, [%rd36016];
	ld.global.u64 	%rd28991, [%rd36018];
	ld.global.u64 	%rd28992, [%rd36019];
	ld.global.u64 	%rd28993, [%rd36020];
	// begin inline asm
	add.cc.u64 %rd28989, %rd28989, %rd35997;
	addc.cc.u64 %rd28990, %rd28990, %rd35998;
	addc.cc.u64 %rd28991, %rd28991, %rd35999;
	addc.cc.u64 %rd28992, %rd28992, %rd36000;
	addc.cc.u64 %rd28993, %rd28993, %rd36001;
	addc.u64 %rd25592, %rd25592, %rd36002;
	
	// end inline asm
	st.global.u64 	[%rd36012], %rd28989;
	st.global.u64 	[%rd36016], %rd28990;
	st.global.u64 	[%rd36018], %rd28991;
	st.global.u64 	[%rd36019], %rd28992;
	st.global.u64 	[%rd36020], %rd28993;
	st.global.u64 	[%rd36021], %rd25592;
	ld.global.u64 	%rd29007, [%rd36012];
	ld.global.u64 	%rd29008, [%rd36016];
	ld.global.u64 	%rd29009, [%rd36018];
	ld.global.u64 	%rd29010, [%rd36019];
	ld.global.u64 	%rd29011, [%rd36020];
	// begin inline asm
	add.cc.u64 %rd29007, %rd29007, %rd35997;
	addc.cc.u64 %rd29008, %rd29008, %rd35998;
	addc.cc.u64 %rd29009, %rd29009, %rd35999;
	addc.cc.u64 %rd29010, %rd29010, %rd36000;
	addc.cc.u64 %rd29011, %rd29011, %rd36001;
	addc.u64 %rd25592, %rd25592, %rd36002;
	
	// end inline asm
	st.global.u64 	[%rd36012], %rd29007;
	st.global.u64 	[%rd36016], %rd29008;
	st.global.u64 	[%rd36018], %rd29009;
	st.global.u64 	[%rd36019], %rd29010;
	st.global.u64 	[%rd36020], %rd29011;
	st.global.u64 	[%rd36021], %rd25592;
	ld.global.u64 	%rd29025, [%rd36012];
	ld.global.u64 	%rd29026, [%rd36016];
	ld.global.u64 	%rd29027, [%rd36018];
	ld.global.u64 	%rd29028, [%rd36019];
	ld.global.u64 	%rd29029, [%rd36020];
	// begin inline asm
	add.cc.u64 %rd29025, %rd29025, %rd35997;
	addc.cc.u64 %rd29026, %rd29026, %rd35998;
	addc.cc.u64 %rd29027, %rd29027, %rd35999;
	addc.cc.u64 %rd29028, %rd29028, %rd36000;
	addc.cc.u64 %rd29029, %rd29029, %rd36001;
	addc.u64 %rd25592, %rd25592, %rd36002;
	
	// end inline asm
	st.global.u64 	[%rd36012], %rd29025;
	st.global.u64 	[%rd36016], %rd29026;
	st.global.u64 	[%rd36018], %rd29027;
	st.global.u64 	[%rd36019], %rd29028;
	st.global.u64 	[%rd36020], %rd29029;
	st.global.u64 	[%rd36021], %rd25592;
	ld.global.u64 	%rd29043, [%rd36012];
	ld.global.u64 	%rd29044, [%rd36016];
	ld.global.u64 	%rd29045, [%rd36018];
	ld.global.u64 	%rd29046, [%rd36019];
	ld.global.u64 	%rd29047, [%rd36020];
	// begin inline asm
	add.cc.u64 %rd29043, %rd29043, %rd35997;
	addc.cc.u64 %rd29044, %rd29044, %rd35998;
	addc.cc.u64 %rd29045, %rd29045, %rd35999;
	addc.cc.u64 %rd29046, %rd29046, %rd36000;
	addc.cc.u64 %rd29047, %rd29047, %rd36001;
	addc.u64 %rd25592, %rd25592, %rd36002;
	
	// end inline asm
	st.global.u64 	[%rd36012], %rd29043;
	st.global.u64 	[%rd36016], %rd29044;
	st.global.u64 	[%rd36018], %rd29045;
	st.global.u64 	[%rd36019], %rd29046;
	st.global.u64 	[%rd36020], %rd29047;
	st.global.u64 	[%rd36021], %rd25592;
	ld.global.u64 	%rd29061, [%rd36012];
	ld.global.u64 	%rd29062, [%rd36016];
	ld.global.u64 	%rd29063, [%rd36018];
	ld.global.u64 	%rd29064, [%rd36019];
	ld.global.u64 	%rd29065, [%rd36020];
	// begin inline asm
	add.cc.u64 %rd29061, %rd29061, %rd35997;
	addc.cc.u64 %rd29062, %rd29062, %rd35998;
	addc.cc.u64 %rd29063, %rd29063, %rd35999;
	addc.cc.u64 %rd29064, %rd29064, %rd36000;
	addc.cc.u64 %rd29065, %rd29065, %rd36001;
	addc.u64 %rd25592, %rd25592, %rd36002;
	
	// end inline asm
	st.global.u64 	[%rd36012], %rd29061;
	st.global.u64 	[%rd36016], %rd29062;
	st.global.u64 	[%rd36018], %rd29063;
	st.global.u64 	[%rd36019], %rd29064;
	st.global.u64 	[%rd36020], %rd29065;
	st.global.u64 	[%rd36021], %rd25592;
	ld.global.u64 	%rd29079, [%rd36012];
	ld.global.u64 	%rd29080, [%rd36016];
	ld.global.u64 	%rd29081, [%rd36018];
	ld.global.u64 	%rd29082, [%rd36019];
	ld.global.u64 	%rd29083, [%rd36020];
	// begin inline asm
	add.cc.u64 %rd29079, %rd29079, %rd35997;
	addc.cc.u64 %rd29080, %rd29080, %rd35998;
	addc.cc.u64 %rd29081, %rd29081, %rd35999;
	addc.cc.u64 %rd29082, %rd29082, %rd36000;
	addc.cc.u64 %rd29083, %rd29083, %rd36001;
	addc.u64 %rd25592, %rd25592, %rd36002;
	
	// end inline asm
	st.global.u64 	[%rd36012], %rd29079;
	st.global.u64 	[%rd36016], %rd29080;
	st.global.u64 	[%rd36018], %rd29081;
	st.global.u64 	[%rd36019], %rd29082;
	st.global.u64 	[%rd36020], %rd29083;
	st.global.u64 	[%rd36021], %rd25592;
	ld.global.u64 	%rd29097, [%rd36012];
	ld.global.u64 	%rd29098, [%rd36016];
	ld.global.u64 	%rd29099, [%rd36018];
	ld.global.u64 	%rd29100, [%rd36019];
	ld.global.u64 	%rd29101, [%rd36020];
	// begin inline asm
	add.cc.u64 %rd29097, %rd29097, %rd35997;
	addc.cc.u64 %rd29098, %rd29098, %rd35998;
	addc.cc.u64 %rd29099, %rd29099, %rd35999;
	addc.cc.u64 %rd29100, %rd29100, %rd36000;
	addc.cc.u64 %rd29101, %rd29101, %rd36001;
	addc.u64 %rd25592, %rd25592, %rd36002;
	
	// end inline asm
	st.global.u64 	[%rd36012], %rd29097;
	st.global.u64 	[%rd36016], %rd29098;
	st.global.u64 	[%rd36018], %rd29099;
	st.global.u64 	[%rd36019], %rd29100;
	st.global.u64 	[%rd36020], %rd29101;
	st.global.u64 	[%rd36021], %rd25592;
	ld.global.u64 	%rd29115, [%rd36012];
	ld.global.u64 	%rd29116, [%rd36016];
	ld.global.u64 	%rd29117, [%rd36018];
	ld.global.u64 	%rd29118, [%rd36019];
	ld.global.u64 	%rd29119, [%rd36020];
	// begin inline asm
	add.cc.u64 %rd29115, %rd29115, %rd35997;
	addc.cc.u64 %rd29116, %rd29116, %rd35998;
	addc.cc.u64 %rd29117, %rd29117, %rd35999;
	addc.cc.u64 %rd29118, %rd29118, %rd36000;
	addc.cc.u64 %rd29119, %rd29119, %rd36001;
	addc.u64 %rd25592, %rd25592, %rd36002;
	
	// end inline asm
	st.global.u64 	[%rd36012], %rd29115;
	st.global.u64 	[%rd36016], %rd29116;
	st.global.u64 	[%rd36018], %rd29117;
	st.global.u64 	[%rd36019], %rd29118;
	st.global.u64 	[%rd36020], %rd29119;
	st.global.u64 	[%rd36021], %rd25592;
	ld.global.u64 	%rd29133, [%rd36012];
	ld.global.u64 	%rd29134, [%rd36016];
	ld.global.u64 	%rd29135, [%rd36018];
	ld.global.u64 	%rd29136, [%rd36019];
	ld.global.u64 	%rd29137, [%rd36020];
	// begin inline asm
	add.cc.u64 %rd29133, %rd29133, %rd35997;
	addc.cc.u64 %rd29134, %rd29134, %rd35998;
	addc.cc.u64 %rd29135, %rd29135, %rd35999;
	addc.cc.u64 %rd29136, %rd29136, %rd36000;
	addc.cc.u64 %rd29137, %rd29137, %rd36001;
	addc.u64 %rd25592, %rd25592, %rd36002;
	
	// end inline asm
	st.global.u64 	[%rd36012], %rd29133;
	st.global.u64 	[%rd36016], %rd29134;
	st.global.u64 	[%rd36018], %rd29135;
	st.global.u64 	[%rd36019], %rd29136;
	st.global.u64 	[%rd36020], %rd29137;
	st.global.u64 	[%rd36021], %rd25592;
	ld.global.u64 	%rd29151, [%rd36012];
	ld.global.u64 	%rd29152, [%rd36016];
	ld.global.u64 	%rd29153, [%rd36018];
	ld.global.u64 	%rd29154, [%rd36019];
	ld.global.u64 	%rd29155, [%rd36020];
	// begin inline asm
	add.cc.u64 %rd29151, %rd29151, %rd35997;
	addc.cc.u64 %rd29152, %rd29152, %rd35998;
	addc.cc.u64 %rd29153, %rd29153, %rd35999;
	addc.cc.u64 %rd29154, %rd29154, %rd36000;
	addc.cc.u64 %rd29155, %rd29155, %rd36001;
	addc.u64 %rd25592, %rd25592, %rd36002;
	
	// end inline asm
	st.global.u64 	[%rd36012], %rd29151;
	st.global.u64 	[%rd36016], %rd29152;
	st.global.u64 	[%rd36018], %rd29153;
	st.global.u64 	[%rd36019], %rd29154;
	st.global.u64 	[%rd36020], %rd29155;
	st.global.u64 	[%rd36021], %rd25592;
	ld.global.u64 	%rd29169, [%rd36012];
	ld.global.u64 	%rd29170, [%rd36016];
	ld.global.u64 	%rd29171, [%rd36018];
	ld.global.u64 	%rd29172, [%rd36019];
	ld.global.u64 	%rd29173, [%rd36020];
	// begin inline asm
	add.cc.u64 %rd29169, %rd29169, %rd35997;
	addc.cc.u64 %rd29170, %rd29170, %rd35998;
	addc.cc.u64 %rd29171, %rd29171, %rd35999;
	addc.cc.u64 %rd29172, %rd29172, %rd36000;
	addc.cc.u64 %rd29173, %rd29173, %rd36001;
	addc.u64 %rd25592, %rd25592, %rd36002;
	
	// end inline asm
	st.global.u64 	[%rd36012], %rd29169;
	st.global.u64 	[%rd36016], %rd29170;
	st.global.u64 	[%rd36018], %rd29171;
	st.global.u64 	[%rd36019], %rd29172;
	st.global.u64 	[%rd36020], %rd29173;
	st.global.u64 	[%rd36021], %rd25592;
	ld.global.u64 	%rd29187, [%rd36012];
	ld.global.u64 	%rd29188, [%rd36016];
	ld.global.u64 	%rd29189, [%rd36018];
	ld.global.u64 	%rd29190, [%rd36019];
	ld.global.u64 	%rd29191, [%rd36020];
	// begin inline asm
	add.cc.u64 %rd29187, %rd29187, %rd35997;
	addc.cc.u64 %rd29188, %rd29188, %rd35998;
	addc.cc.u64 %rd29189, %rd29189, %rd35999;
	addc.cc.u64 %rd29190, %rd29190, %rd36000;
	addc.cc.u64 %rd29191, %rd29191, %rd36001;
	addc.u64 %rd25592, %rd25592, %rd36002;
	
	// end inline asm
	st.global.u64 	[%rd36012], %rd29187;
	st.global.u64 	[%rd36016], %rd29188;
	st.global.u64 	[%rd36018], %rd29189;
	st.global.u64 	[%rd36019], %rd29190;
	st.global.u64 	[%rd36020], %rd29191;
	st.global.u64 	[%rd36021], %rd25592;
	ld.global.u64 	%rd29205, [%rd36012];
	ld.global.u64 	%rd29206, [%rd36016];
	ld.global.u64 	%rd29207, [%rd36018];
	ld.global.u64 	%rd29208, [%rd36019];
	ld.global.u64 	%rd29209, [%rd36020];
	// begin inline asm
	add.cc.u64 %rd29205, %rd29205, %rd35997;
	addc.cc.u64 %rd29206, %rd29206, %rd35998;
	addc.cc.u64 %rd29207, %rd29207, %rd35999;
	addc.cc.u64 %rd29208, %rd29208, %rd36000;
	addc.cc.u64 %rd29209, %rd29209, %rd36001;
	addc.u64 %rd25592, %rd25592, %rd36002;
	
	// end inline asm
	st.global.u64 	[%rd36012], %rd29205;
	st.global.u64 	[%rd36016], %rd29206;
	st.global.u64 	[%rd36018], %rd29207;
	st.global.u64 	[%rd36019], %rd29208;
	st.global.u64 	[%rd36020], %rd29209;
	st.global.u64 	[%rd36021], %rd25592;
	ld.global.u64 	%rd29223, [%rd36012];
	ld.global.u64 	%rd29224, [%rd36016];
	ld.global.u64 	%rd29225, [%rd36018];
	ld.global.u64 	%rd29226, [%rd36019];
	ld.global.u64 	%rd29227, [%rd36020];
	// begin inline asm
	add.cc.u64 %rd29223, %rd29223, %rd35997;
	addc.cc.u64 %rd29224, %rd29224, %rd35998;
	addc.cc.u64 %rd29225, %rd29225, %rd35999;
	addc.cc.u64 %rd29226, %rd29226, %rd36000;
	addc.cc.u64 %rd29227, %rd29227, %rd36001;
	addc.u64 %rd25592, %rd25592, %rd36002;
	
	// end inline asm
	st.global.u64 	[%rd36012], %rd29223;
	st.global.u64 	[%rd36016], %rd29224;
	st.global.u64 	[%rd36018], %rd29225;
	st.global.u64 	[%rd36019], %rd29226;
	st.global.u64 	[%rd36020], %rd29227;
	st.global.u64 	[%rd36021], %rd25592;
	ld.global.u64 	%rd29241, [%rd36012];
	ld.global.u64 	%rd29242, [%rd36016];
	ld.global.u64 	%rd29243, [%rd36018];
	ld.global.u64 	%rd29244, [%rd36019];
	ld.global.u64 	%rd29245, [%rd36020];
	// begin inline asm
	add.cc.u64 %rd29241, %rd29241, %rd35997;
	addc.cc.u64 %rd29242, %rd29242, %rd35998;
	addc.cc.u64 %rd29243, %rd29243, %rd35999;
	addc.cc.u64 %rd29244, %rd29244, %rd36000;
	addc.cc.u64 %rd29245, %rd29245, %rd36001;
	addc.u64 %rd25592, %rd25592, %rd36002;
	
	// end inline asm
	st.global.u64 	[%rd36012], %rd29241;
	st.global.u64 	[%rd36016], %rd29242;
	st.global.u64 	[%rd36018], %rd29243;
	st.global.u64 	[%rd36019], %rd29244;
	st.global.u64 	[%rd36020], %rd29245;
	st.global.u64 	[%rd36021], %rd25592;
	ld.global.u64 	%rd29259, [%rd36012];
	ld.global.u64 	%rd29260, [%rd36016];
	ld.global.u64 	%rd29261, [%rd36018];
	ld.global.u64 	%rd29262, [%rd36019];
	ld.global.u64 	%rd29263, [%rd36020];
	// begin inline asm
	add.cc.u64 %rd29259, %rd29259, %rd35997;
	addc.cc.u64 %rd29260, %rd29260, %rd35998;
	addc.cc.u64 %rd29261, %rd29261, %rd35999;
	addc.cc.u64 %rd29262, %rd29262, %rd36000;
	addc.cc.u64 %rd29263, %rd29263, %rd36001;
	addc.u64 %rd25592, %rd25592, %rd36002;
	
	// end inline asm
	st.global.u64 	[%rd36012], %rd29259;
	st.global.u64 	[%rd36016], %rd29260;
	st.global.u64 	[%rd36018], %rd29261;
	st.global.u64 	[%rd36019], %rd29262;
	st.global.u64 	[%rd36020], %rd29263;
	st.global.u64 	[%rd36021], %rd25592;
	ld.global.u64 	%rd29277, [%rd36012];
	ld.global.u64 	%rd29278, [%rd36016];
	ld.global.u64 	%rd29279, [%rd36018];
	ld.global.u64 	%rd29280, [%rd36019];
	ld.global.u64 	%rd29281, [%rd36020];
	// begin inline asm
	add.cc.u64 %rd29277, %rd29277, %rd35997;
	addc.cc.u64 %rd29278, %rd29278, %rd35998;
	addc.cc.u64 %rd29279, %rd29279, %rd35999;
	addc.cc.u64 %rd29280, %rd29280, %rd36000;
	addc.cc.u64 %rd29281, %rd29281, %rd36001;
	addc.u64 %rd25592, %rd25592, %rd36002;
	
	// end inline asm
	st.global.u64 	[%rd36012], %rd29277;
	st.global.u64 	[%rd36016], %rd29278;
	st.global.u64 	[%rd36018], %rd29279;
	st.global.u64 	[%rd36019], %rd29280;
	st.global.u64 	[%rd36020], %rd29281;
	st.global.u64 	[%rd36021], %rd25592;
	ld.global.u64 	%rd29295, [%rd36012];
	ld.global.u64 	%rd29296, [%rd36016];
	ld.global.u64 	%rd29297, [%rd36018];
	ld.global.u64 	%rd29298, [%rd36019];
	ld.global.u64 	%rd29299, [%rd36020];
	// begin inline asm
	add.cc.u64 %rd29295, %rd29295, %rd35997;
	addc.cc.u64 %rd29296, %rd29296, %rd35998;
	addc.cc.u64 %rd29297, %rd29297, %rd35999;
	addc.cc.u64 %rd29298, %rd29298, %rd36000;
	addc.cc.u64 %rd29299, %rd29299, %rd36001;
	addc.u64 %rd25592, %rd25592, %rd36002;
	
	// end inline asm
	st.global.u64 	[%rd36012], %rd29295;
	st.global.u64 	[%rd36016], %rd29296;
	st.global.u64 	[%rd36018], %rd29297;
	st.global.u64 	[%rd36019], %rd29298;
	st.global.u64 	[%rd36020], %rd29299;
	st.global.u64 	[%rd36021], %rd25592;
	ld.global.u64 	%rd29313, [%rd36012];
	ld.global.u64 	%rd29314, [%rd36016];
	ld.global.u64 	%rd29315, [%rd36018];
	ld.global.u64 	%rd29316, [%rd36019];
	ld.global.u64 	%rd29317, [%rd36020];
	// begin inline asm
	add.cc.u64 %rd29313, %rd29313, %rd35997;
	addc.cc.u64 %rd29314, %rd29314, %rd35998;
	addc.cc.u64 %rd29315, %rd29315, %rd35999;
	addc.cc.u64 %rd29316, %rd29316, %rd36000;
	addc.cc.u64 %rd29317, %rd29317, %rd36001;
	addc.u64 %rd25592, %rd25592, %rd36002;
	
	// end inline asm
	st.global.u64 	[%rd36012], %rd29313;
	st.global.u64 	[%rd36016], %rd29314;
	st.global.u64 	[%rd36018], %rd29315;
	st.global.u64 	[%rd36019], %rd29316;
	st.global.u64 	[%rd36020], %rd29317;
	st.global.u64 	[%rd36021], %rd25592;
	ld.global.u64 	%rd29331, [%rd36012];
	ld.global.u64 	%rd29332, [%rd36016];
	ld.global.u64 	%rd29333, [%rd36018];
	ld.global.u64 	%rd29334, [%rd36019];
	ld.global.u64 	%rd29335, [%rd36020];
	// begin inline asm
	add.cc.u64 %rd29331, %rd29331, %rd35997;
	addc.cc.u64 %rd29332, %rd29332, %rd35998;
	addc.cc.u64 %rd29333, %rd29333, %rd35999;
	addc.cc.u64 %rd29334, %rd29334, %rd36000;
	addc.cc.u64 %rd29335, %rd29335, %rd36001;
	addc.u64 %rd25592, %rd25592, %rd36002;
	
	// end inline asm
	st.global.u64 	[%rd36012], %rd29331;
	st.global.u64 	[%rd36016], %rd29332;
	st.global.u64 	[%rd36018], %rd29333;
	st.global.u64 	[%rd36019], %rd29334;
	st.global.u64 	[%rd36020], %rd29335;
	st.global.u64 	[%rd36021], %rd25592;
	ld.global.u64 	%rd29349, [%rd36012];
	ld.global.u64 	%rd29350, [%rd36016];
	ld.global.u64 	%rd29351, [%rd36018];
	ld.global.u64 	%rd29352, [%rd36019];
	ld.global.u64 	%rd29353, [%rd36020];
	// begin inline asm
	add.cc.u64 %rd29349, %rd29349, %rd35997;
	addc.cc.u64 %rd29350, %rd29350, %rd35998;
	addc.cc.u64 %rd29351, %rd29351, %rd35999;
	addc.cc.u64 %rd29352, %rd29352, %rd36000;
	addc.cc.u64 %rd29353, %rd29353, %rd36001;
	addc.u64 %rd25592, %rd25592, %rd36002;
	
	// end inline asm
	st.global.u64 	[%rd36012], %rd29349;
	st.global.u64 	[%rd36016], %rd29350;
	st.global.u64 	[%rd36018], %rd29351;
	st.global.u64 	[%rd36019], %rd29352;
	st.global.u64 	[%rd36020], %rd29353;
	st.global.u64 	[%rd36021], %rd25592;
	ld.global.u64 	%rd29367, [%rd36012];
	ld.global.u64 	%rd29368, [%rd36016];
	ld.global.u64 	%rd29369, [%rd36018];
	ld.global.u64 	%rd29370, [%rd36019];
	ld.global.u64 	%rd29371, [%rd36020];
	// begin inline asm
	add.cc.u64 %rd29367, %rd29367, %rd35997;
	addc.cc.u64 %rd29368, %rd29368, %rd35998;
	addc.cc.u64 %rd29369, %rd29369, %rd35999;
	addc.cc.u64 %rd29370, %rd29370, %rd36000;
	addc.cc.u64 %rd29371, %rd29371, %rd36001;
	addc.u64 %rd25592, %rd25592, %rd36002;
	
	// end inline asm
	st.global.u64 	[%rd36012], %rd29367;
	st.global.u64 	[%rd36016], %rd29368;
	st.global.u64 	[%rd36018], %rd29369;
	st.global.u64 	[%rd36019], %rd29370;
	st.global.u64 	[%rd36020], %rd29371;
	st.global.u64 	[%rd36021], %rd25592;
	ld.global.u64 	%rd29385, [%rd36012];
	ld.global.u64 	%rd29386, [%rd36016];
	ld.global.u64 	%rd29387, [%rd36018];
	ld.global.u64 	%rd29388, [%rd36019];
	ld.global.u64 	%rd29389, [%rd36020];
	// begin inline asm
	add.cc.u64 %rd29385, %rd29385, %rd35997;
	addc.cc.u64 %rd29386, %rd29386, %rd35998;
	addc.cc.u64 %rd29387, %rd29387, %rd35999;
	addc.cc.u64 %rd29388, %rd29388, %rd36000;
	addc.cc.u64 %rd29389, %rd29389, %rd36001;
	addc.u64 %rd25592, %rd25592, %rd36002;
	
	// end inline asm
	st.global.u64 	[%rd36012], %rd29385;
	st.global.u64 	[%rd36016], %rd29386;
	st.global.u64 	[%rd36018], %rd29387;
	st.global.u64 	[%rd36019], %rd29388;
	st.global.u64 	[%rd36020], %rd29389;
	st.global.u64 	[%rd36021], %rd25592;
	ld.global.u64 	%rd29403, [%rd36012];
	ld.global.u64 	%rd29404, [%rd36016];
	ld.global.u64 	%rd29405, [%rd36018];
	ld.global.u64 	%rd29406, [%rd36019];
	ld.global.u64 	%rd29407, [%rd36020];
	// begin inline asm
	add.cc.u64 %rd29403, %rd29403, %rd35997;
	addc.cc.u64 %rd29404, %rd29404, %rd35998;
	addc.cc.u64 %rd29405, %rd29405, %rd35999;
	addc.cc.u64 %rd29406, %rd29406, %rd36000;
	addc.cc.u64 %rd29407, %rd29407, %rd36001;
	addc.u64 %rd25592, %rd25592, %rd36002;
	
	// end inline asm
	st.global.u64 	[%rd36012], %rd29403;
	st.global.u64 	[%rd36016], %rd29404;
	st.global.u64 	[%rd36018], %rd29405;
	st.global.u64 	[%rd36019], %rd29406;
	st.global.u64 	[%rd36020], %rd29407;
	st.global.u64 	[%rd36021], %rd25592;
	ld.global.u64 	%rd29421, [%rd36012];
	ld.global.u64 	%rd29422, [%rd36016];
	ld.global.u64 	%rd29423, [%rd36018];
	ld.global.u64 	%rd29424, [%rd36019];
	ld.global.u64 	%rd29425, [%rd36020];
	// begin inline asm
	add.cc.u64 %rd29421, %rd29421, %rd35997;
	addc.cc.u64 %rd29422, %rd29422, %rd35998;
	addc.cc.u64 %rd29423, %rd29423, %rd35999;
	addc.cc.u64 %rd29424, %rd29424, %rd36000;
	addc.cc.u64 %rd29425, %rd29425, %rd36001;
	addc.u64 %rd25592, %rd25592, %rd36002;
	
	// end inline asm
	st.global.u64 	[%rd36012], %rd29421;
	st.global.u64 	[%rd36016], %rd29422;
	st.global.u64 	[%rd36018], %rd29423;
	st.global.u64 	[%rd36019], %rd29424;
	st.global.u64 	[%rd36020], %rd29425;
	st.global.u64 	[%rd36021], %rd25592;
	ld.global.u64 	%rd29439, [%rd36012];
	ld.global.u64 	%rd29440, [%rd36016];
	ld.global.u64 	%rd29441, [%rd36018];
	ld.global.u64 	%rd29442, [%rd36019];
	ld.global.u64 	%rd29443, [%rd36020];
	// begin inline asm
	add.cc.u64 %rd29439, %rd29439, %rd35997;
	addc.cc.u64 %rd29440, %rd29440, %rd35998;
	addc.cc.u64 %rd29441, %rd29441, %rd35999;
	addc.cc.u64 %rd29442, %rd29442, %rd36000;
	addc.cc.u64 %rd29443, %rd29443, %rd36001;
	addc.u64 %rd25592, %rd25592, %rd36002;
	
	// end inline asm
	st.global.u64 	[%rd36012], %rd29439;
	st.global.u64 	[%rd36016], %rd29440;
	st.global.u64 	[%rd36018], %rd29441;
	st.global.u64 	[%rd36019], %rd29442;
	st.global.u64 	[%rd36020], %rd29443;
	st.global.u64 	[%rd36021], %rd25592;
	ld.global.u64 	%rd29457, [%rd36012];
	ld.global.u64 	%rd29458, [%rd36016];
	ld.global.u64 	%rd29459, [%rd36018];
	ld.global.u64 	%rd29460, [%rd36019];
	ld.global.u64 	%rd29461, [%rd36020];
	// begin inline asm
	add.cc.u64 %rd29457, %rd29457, %rd35997;
	addc.cc.u64 %rd29458, %rd29458, %rd35998;
	addc.cc.u64 %rd29459, %rd29459, %rd35999;
	addc.cc.u64 %rd29460, %rd29460, %rd36000;
	addc.cc.u64 %rd29461, %rd29461, %rd36001;
	addc.u64 %rd25592, %rd25592, %rd36002;
	
	// end inline asm
	st.global.u64 	[%rd36012], %rd29457;
	st.global.u64 	[%rd36016], %rd29458;
	st.global.u64 	[%rd36018], %rd29459;
	st.global.u64 	[%rd36019], %rd29460;
	st.global.u64 	[%rd36020], %rd29461;
	st.global.u64 	[%rd36021], %rd25592;
	ld.global.u64 	%rd29475, [%rd36012];
	ld.global.u64 	%rd29476, [%rd36016];
	ld.global.u64 	%rd29477, [%rd36018];
	ld.global.u64 	%rd29478, [%rd36019];
	ld.global.u64 	%rd29479, [%rd36020];
	// begin inline asm
	add.cc.u64 %rd29475, %rd29475, %rd35997;
	addc.cc.u64 %rd29476, %rd29476, %rd35998;
	addc.cc.u64 %rd29477, %rd29477, %rd35999;
	addc.cc.u64 %rd29478, %rd29478, %rd36000;
	addc.cc.u64 %rd29479, %rd29479, %rd36001;
	addc.u64 %rd25592, %rd25592, %rd36002;
	
	// end inline asm
	st.global.u64 	[%rd36012], %rd29475;
	st.global.u64 	[%rd36016], %rd29476;
	st.global.u64 	[%rd36018], %rd29477;
	st.global.u64 	[%rd36019], %rd29478;
	st.global.u64 	[%rd36020], %rd29479;
	st.global.u64 	[%rd36021], %rd25592;
	ld.global.u64 	%rd29493, [%rd36012];
	ld.global.u64 	%rd29494, [%rd36016];
	ld.global.u64 	%rd29495, [%rd36018];
	ld.global.u64 	%rd29496, [%rd36019];
	ld.global.u64 	%rd29497, [%rd36020];
	// begin inline asm
	add.cc.u64 %rd29493, %rd29493, %rd35997;
	addc.cc.u64 %rd29494, %rd29494, %rd35998;
	addc.cc.u64 %rd29495, %rd29495, %rd35999;
	addc.cc.u64 %rd29496, %rd29496, %rd36000;
	addc.cc.u64 %rd29497, %rd29497, %rd36001;
	addc.u64 %rd25592, %rd25592, %rd36002;
	
	// end inline asm
	st.global.u64 	[%rd36012], %rd29493;
	st.global.u64 	[%rd36016], %rd29494;
	st.global.u64 	[%rd36018], %rd29495;
	st.global.u64 	[%rd36019], %rd29496;
	st.global.u64 	[%rd36020], %rd29497;
	st.global.u64 	[%rd36021], %rd25592;
	ld.global.u64 	%rd29511, [%rd36012];
	ld.global.u64 	%rd29512, [%rd36016];
	ld.global.u64 	%rd29513, [%rd36018];
	ld.global.u64 	%rd29514, [%rd36019];
	ld.global.u64 	%rd29515, [%rd36020];
	// begin inline asm
	add.cc.u64 %rd29511, %rd29511, %rd35997;
	addc.cc.u64 %rd29512, %rd29512, %rd35998;
	addc.cc.u64 %rd29513, %rd29513, %rd35999;
	addc.cc.u64 %rd29514, %rd29514, %rd36000;
	addc.cc.u64 %rd29515, %rd29515, %rd36001;
	addc.u64 %rd25592, %rd25592, %rd36002;
	
	// end inline asm
	st.global.u64 	[%rd36012], %rd29511;
	st.global.u64 	[%rd36016], %rd29512;
	st.global.u64 	[%rd36018], %rd29513;
	st.global.u64 	[%rd36019], %rd29514;
	st.global.u64 	[%rd36020], %rd29515;
	st.global.u64 	[%rd36021], %rd25592;
	ld.global.u64 	%rd29529, [%rd36012];
	ld.global.u64 	%rd29530, [%rd36016];
	ld.global.u64 	%rd29531, [%rd36018];
	ld.global.u64 	%rd29532, [%rd36019];
	ld.global.u64 	%rd29533, [%rd36020];
	// begin inline asm
	add.cc.u64 %rd29529, %rd29529, %rd35997;
	addc.cc.u64 %rd29530, %rd29530, %rd35998;
	addc.cc.u64 %rd29531, %rd29531, %rd35999;
	addc.cc.u64 %rd29532, %rd29532, %rd36000;
	addc.cc.u64 %rd29533, %rd29533, %rd36001;
	addc.u64 %rd25592, %rd25592, %rd36002;
	
	// end inline asm
	st.global.u64 	[%rd36012], %rd29529;
	st.global.u64 	[%rd36016], %rd29530;
	st.global.u64 	[%rd36018], %rd29531;
	st.global.u64 	[%rd36019], %rd29532;
	st.global.u64 	[%rd36020], %rd29533;
	st.global.u64 	[%rd36021], %rd25592;
	ld.global.u64 	%rd29547, [%rd36012];
	ld.global.u64 	%rd29548, [%rd36016];
	ld.global.u64 	%rd29549, [%rd36018];
	ld.global.u64 	%rd29550, [%rd36019];
	ld.global.u64 	%rd29551, [%rd36020];
	// begin inline asm
	add.cc.u64 %rd29547, %rd29547, %rd35997;
	addc.cc.u64 %rd29548, %rd29548, %rd35998;
	addc.cc.u64 %rd29549, %rd29549, %rd35999;
	addc.cc.u64 %rd29550, %rd29550, %rd36000;
	addc.cc.u64 %rd29551, %rd29551, %rd36001;
	addc.u64 %rd25592, %rd25592, %rd36002;
	
	// end inline asm
	st.global.u64 	[%rd36012], %rd29547;
	st.global.u64 	[%rd36016], %rd29548;
	st.global.u64 	[%rd36018], %rd29549;
	st.global.u64 	[%rd36019], %rd29550;
	st.global.u64 	[%rd36020], %rd29551;
	st.global.u64 	[%rd36021], %rd25592;
	ld.global.u64 	%rd29565, [%rd36012];
	ld.global.u64 	%rd29566, [%rd36016];
	ld.global.u64 	%rd29567, [%rd36018];
	ld.global.u64 	%rd29568, [%rd36019];
	ld.global.u64 	%rd29569, [%rd36020];
	// begin inline asm
	add.cc.u64 %rd29565, %rd29565, %rd35997;
	addc.cc.u64 %rd29566, %rd29566, %rd35998;
	addc.cc.u64 %rd29567, %rd29567, %rd35999;
	addc.cc.u64 %rd29568, %rd29568, %rd36000;
	addc.cc.u64 %rd29569, %rd29569, %rd36001;
	addc.u64 %rd25592, %rd25592, %rd36002;
	
	// end inline asm
	st.global.u64 	[%rd36012], %rd29565;
	st.global.u64 	[%rd36016], %rd29566;
	st.global.u64 	[%rd36018], %rd29567;
	st.global.u64 	[%rd36019], %rd29568;
	st.global.u64 	[%rd36020], %rd29569;
	st.global.u64 	[%rd36021], %rd25592;
	ld.global.u64 	%rd29583, [%rd36012];
	ld.global.u64 	%rd29584, [%rd36016];
	ld.global.u64 	%rd29585, [%rd36018];
	ld.global.u64 	%rd29586, [%rd36019];
	ld.global.u64 	%rd29587, [%rd36020];
	// begin inline asm
	add.cc.u64 %rd29583, %rd29583, %rd35997;
	addc.cc.u64 %rd29584, %rd29584, %rd35998;
	addc.cc.u64 %rd29585, %rd29585, %rd35999;
	addc.cc.u64 %rd29586, %rd29586, %rd36000;
	addc.cc.u64 %rd29587, %rd29587, %rd36001;
	addc.u64 %rd25592, %rd25592, %rd36002;
	
	// end inline asm
	st.global.u64 	[%rd36012], %rd29583;
	st.global.u64 	[%rd36016], %rd29584;
	st.global.u64 	[%rd36018], %rd29585;
	st.global.u64 	[%rd36019], %rd29586;
	st.global.u64 	[%rd36020], %rd29587;
	st.global.u64 	[%rd36021], %rd25592;
	ld.global.u64 	%rd29601, [%rd36012];
	ld.global.u64 	%rd29602, [%rd36016];
	ld.global.u64 	%rd29603, [%rd36018];
	ld.global.u64 	%rd29604, [%rd36019];
	ld.global.u64 	%rd29605, [%rd36020];
	// begin inline asm
	add.cc.u64 %rd29601, %rd29601, %rd35997;
	addc.cc.u64 %rd29602, %rd29602, %rd35998;
	addc.cc.u64 %rd29603, %rd29603, %rd35999;
	addc.cc.u64 %rd29604, %rd29604, %rd36000;
	addc.cc.u64 %rd29605, %rd29605, %rd36001;
	addc.u64 %rd25592, %rd25592, %rd36002;
	
	// end inline asm
	st.global.u64 	[%rd36012], %rd29601;
	st.global.u64 	[%rd36016], %rd29602;
	st.global.u64 	[%rd36018], %rd29603;
	st.global.u64 	[%rd36019], %rd29604;
	st.global.u64 	[%rd36020], %rd29605;
	st.global.u64 	[%rd36021], %rd25592;
	ld.global.u64 	%rd29619, [%rd36012];
	ld.global.u64 	%rd29620, [%rd36016];
	ld.global.u64 	%rd29621, [%rd36018];
	ld.global.u64 	%rd29622, [%rd36019];
	ld.global.u64 	%rd29623, [%rd36020];
	// begin inline asm
	add.cc.u64 %rd29619, %rd29619, %rd35997;
	addc.cc.u64 %rd29620, %rd29620, %rd35998;
	addc.cc.u64 %rd29621, %rd29621, %rd35999;
	addc.cc.u64 %rd29622, %rd29622, %rd36000;
	addc.cc.u64 %rd29623, %rd29623, %rd36001;
	addc.u64 %rd25592, %rd25592, %rd36002;
	
	// end inline asm
	st.global.u64 	[%rd36012], %rd29619;
	st.global.u64 	[%rd36016], %rd29620;
	st.global.u64 	[%rd36018], %rd29621;
	st.global.u64 	[%rd36019], %rd29622;
	st.global.u64 	[%rd36020], %rd29623;
	st.global.u64 	[%rd36021], %rd25592;
	ld.global.u64 	%rd29637, [%rd36012];
	ld.global.u64 	%rd29638, [%rd36016];
	ld.global.u64 	%rd29639, [%rd36018];
	ld.global.u64 	%rd29640, [%rd36019];
	ld.global.u64 	%rd29641, [%rd36020];
	// begin inline asm
	add.cc.u64 %rd29637, %rd29637, %rd35997;
	addc.cc.u64 %rd29638, %rd29638, %rd35998;
	addc.cc.u64 %rd29639, %rd29639, %rd35999;
	addc.cc.u64 %rd29640, %rd29640, %rd36000;
	addc.cc.u64 %rd29641, %rd29641, %rd36001;
	addc.u64 %rd25592, %rd25592, %rd36002;
	
	// end inline asm
	st.global.u64 	[%rd36012], %rd29637;
	st.global.u64 	[%rd36016], %rd29638;
	st.global.u64 	[%rd36018], %rd29639;
	st.global.u64 	[%rd36019], %rd29640;
	st.global.u64 	[%rd36020], %rd29641;
	st.global.u64 	[%rd36021], %rd25592;
	ld.global.u64 	%rd29655, [%rd36012];
	ld.global.u64 	%rd29656, [%rd36016];
	ld.global.u64 	%rd29657, [%rd36018];
	ld.global.u64 	%rd29658, [%rd36019];
	ld.global.u64 	%rd29659, [%rd36020];
	// begin inline asm
	add.cc.u64 %rd29655, %rd29655, %rd35997;
	addc.cc.u64 %rd29656, %rd29656, %rd35998;
	addc.cc.u64 %rd29657, %rd29657, %rd35999;
	addc.cc.u64 %rd29658, %rd29658, %rd36000;
	addc.cc.u64 %rd29659, %rd29659, %rd36001;
	addc.u64 %rd25592, %rd25592, %rd36002;
	
	// end inline asm
	st.global.u64 	[%rd36012], %rd29655;
	st.global.u64 	[%rd36016], %rd29656;
	st.global.u64 	[%rd36018], %rd29657;
	st.global.u64 	[%rd36019], %rd29658;
	st.global.u64 	[%rd36020], %rd29659;
	st.global.u64 	[%rd36021], %rd25592;
	ld.global.u64 	%rd29673, [%rd36012];
	ld.global.u64 	%rd29674, [%rd36016];
	ld.global.u64 	%rd29675, [%rd36018];
	ld.global.u64 	%rd29676, [%rd36019];
	ld.global.u64 	%rd29677, [%rd36020];
	// begin inline asm
	add.cc.u64 %rd29673, %rd29673, %rd35997;
	addc.cc.u64 %rd29674, %rd29674, %rd35998;
	addc.cc.u64 %rd29675, %rd29675, %rd35999;
	addc.cc.u64 %rd29676, %rd29676, %rd36000;
	addc.cc.u64 %rd29677, %rd29677, %rd36001;
	addc.u64 %rd25592, %rd25592, %rd36002;
	
	// end inline asm
	st.global.u64 	[%rd36012], %rd29673;
	st.global.u64 	[%rd36016], %rd29674;
	st.global.u64 	[%rd36018], %rd29675;
	st.global.u64 	[%rd36019], %rd29676;
	st.global.u64 	[%rd36020], %rd29677;
	st.global.u64 	[%rd36021], %rd25592;
	ld.global.u64 	%rd29691, [%rd36012];
	ld.global.u64 	%rd29692, [%rd36016];
	ld.global.u64 	%rd29693, [%rd36018];
	ld.global.u64 	%rd29694, [%rd36019];
	ld.global.u64 	%rd29695, [%rd36020];
	// begin inline asm
	add.cc.u64 %rd29691, %rd29691, %rd35997;
	addc.cc.u64 %rd29692, %rd29692, %rd35998;
	addc.cc.u64 %rd29693, %rd29693, %rd35999;
	addc.cc.u64 %rd29694, %rd29694, %rd36000;
	addc.cc.u64 %rd29695, %rd29695, %rd36001;
	addc.u64 %rd25592, %rd25592, %rd36002;
	
	// end inline asm
	st.global.u64 	[%rd36012], %rd29691;
	st.global.u64 	[%rd36016], %rd29692;
	st.global.u64 	[%rd36018], %rd29693;
	st.global.u64 	[%rd36019], %rd29694;
	st.global.u64 	[%rd36020], %rd29695;
	st.global.u64 	[%rd36021], %rd25592;
	ld.global.u64 	%rd29709, [%rd36012];
	ld.global.u64 	%rd29710, [%rd36016];
	ld.global.u64 	%rd29711, [%rd36018];
	ld.global.u64 	%rd29712, [%rd36019];
	ld.global.u64 	%rd29713, [%rd36020];
	// begin inline asm
	add.cc.u64 %rd29709, %rd29709, %rd35997;
	addc.cc.u64 %rd29710, %rd29710, %rd35998;
	addc.cc.u64 %rd29711, %rd29711, %rd35999;
	addc.cc.u64 %rd29712, %rd29712, %rd36000;
	addc.cc.u64 %rd29713, %rd29713, %rd36001;
	addc.u64 %rd25592, %rd25592, %rd36002;
	
	// end inline asm
	st.global.u64 	[%rd36012], %rd29709;
	st.global.u64 	[%rd36016], %rd29710;
	st.global.u64 	[%rd36018], %rd29711;
	st.global.u64 	[%rd36019], %rd29712;
	st.global.u64 	[%rd36020], %rd29713;
	st.global.u64 	[%rd36021], %rd25592;
	ld.global.u64 	%rd29727, [%rd36012];
	ld.global.u64 	%rd29728, [%rd36016];
	ld.global.u64 	%rd29729, [%rd36018];
	ld.global.u64 	%rd29730, [%rd36019];
	ld.global.u64 	%rd29731, [%rd36020];
	// begin inline asm
	add.cc.u64 %rd29727, %rd29727, %rd35997;
	addc.cc.u64 %rd29728, %rd29728, %rd35998;
	addc.cc.u64 %rd29729, %rd29729, %rd35999;
	addc.cc.u64 %rd29730, %rd29730, %rd36000;
	addc.cc.u64 %rd29731, %rd29731, %rd36001;
	addc.u64 %rd25592, %rd25592, %rd36002;
	
	// end inline asm
	st.global.u64 	[%rd36012], %rd29727;
	st.global.u64 	[%rd36016], %rd29728;
	st.global.u64 	[%rd36018], %rd29729;
	st.global.u64 	[%rd36019], %rd29730;
	st.global.u64 	[%rd36020], %rd29731;
	st.global.u64 	[%rd36021], %rd25592;
	ld.global.u64 	%rd29745, [%rd36012];
	ld.global.u64 	%rd29746, [%rd36016];
	ld.global.u64 	%rd29747, [%rd36018];
	ld.global.u64 	%rd29748, [%rd36019];
	ld.global.u64 	%rd29749, [%rd36020];
	// begin inline asm
	add.cc.u64 %rd29745, %rd29745, %rd35997;
	addc.cc.u64 %rd29746, %rd29746, %rd35998;
	addc.cc.u64 %rd29747, %rd29747, %rd35999;
	addc.cc.u64 %rd29748, %rd29748, %rd36000;
	addc.cc.u64 %rd29749, %rd29749, %rd36001;
	addc.u64 %rd25592, %rd25592, %rd36002;
	
	// end inline asm
	st.global.u64 	[%rd36012], %rd29745;
	st.global.u64 	[%rd36016], %rd29746;
	st.global.u64 	[%rd36018], %rd29747;
	st.global.u64 	[%rd36019], %rd29748;
	st.global.u64 	[%rd36020], %rd29749;
	st.global.u64 	[%rd36021], %rd25592;
	ld.global.u64 	%rd29763, [%rd36012];
	ld.global.u64 	%rd29764, [%rd36016];
	ld.global.u64 	%rd29765, [%rd36018];
	ld.global.u64 	%rd29766, [%rd36019];
	ld.global.u64 	%rd29767, [%rd36020];
	// begin inline asm
	add.cc.u64 %rd29763, %rd29763, %rd35997;
	addc.cc.u64 %rd29764, %rd29764, %rd35998;
	addc.cc.u64 %rd29765, %rd29765, %rd35999;
	addc.cc.u64 %rd29766, %rd29766, %rd36000;
	addc.cc.u64 %rd29767, %rd29767, %rd36001;
	addc.u64 %rd25592, %rd25592, %rd36002;
	
	// end inline asm
	st.global.u64 	[%rd36012], %rd29763;
	st.global.u64 	[%rd36016], %rd29764;
	st.global.u64 	[%rd36018], %rd29765;
	st.global.u64 	[%rd36019], %rd29766;
	st.global.u64 	[%rd36020], %rd29767;
	st.global.u64 	[%rd36021], %rd25592;
	ld.global.u64 	%rd29781, [%rd36012];
	ld.global.u64 	%rd29782, [%rd36016];
	ld.global.u64 	%rd29783, [%rd36018];
	ld.global.u64 	%rd29784, [%rd36019];
	ld.global.u64 	%rd29785, [%rd36020];
	// begin inline asm
	add.cc.u64 %rd29781, %rd29781, %rd35997;
	addc.cc.u64 %rd29782, %rd29782, %rd35998;
	addc.cc.u64 %rd29783, %rd29783, %rd35999;
	addc.cc.u64 %rd29784, %rd29784, %rd36000;
	addc.cc.u64 %rd29785, %rd29785, %rd36001;
	addc.u64 %rd25592, %rd25592, %rd36002;
	
	// end inline asm
	st.global.u64 	[%rd36012], %rd29781;
	st.global.u64 	[%rd36016], %rd29782;
	st.global.u64 	[%rd36018], %rd29783;
	st.global.u64 	[%rd36019], %rd29784;
	st.global.u64 	[%rd36020], %rd29785;
	st.global.u64 	[%rd36021], %rd25592;
	ld.global.u64 	%rd29799, [%rd36012];
	ld.global.u64 	%rd29800, [%rd36016];
	ld.global.u64 	%rd29801, [%rd36018];
	ld.global.u64 	%rd29802, [%rd36019];
	ld.global.u64 	%rd29803, [%rd36020];
	// begin inline asm
	add.cc.u64 %rd29799, %rd29799, %rd35997;
	addc.cc.u64 %rd29800, %rd29800, %rd35998;
	addc.cc.u64 %rd29801, %rd29801, %rd35999;
	addc.cc.u64 %rd29802, %rd29802, %rd36000;
	addc.cc.u64 %rd29803, %rd29803, %rd36001;
	addc.u64 %rd25592, %rd25592, %rd36002;
	
	// end inline asm
	st.global.u64 	[%rd36012], %rd29799;
	st.global.u64 	[%rd36016], %rd29800;
	st.global.u64 	[%rd36018], %rd29801;
	st.global.u64 	[%rd36019], %rd29802;
	st.global.u64 	[%rd36020], %rd29803;
	st.global.u64 	[%rd36021], %rd25592;
	ld.global.u64 	%rd29817, [%rd36012];
	ld.global.u64 	%rd29818, [%rd36016];
	ld.global.u64 	%rd29819, [%rd36018];
	ld.global.u64 	%rd29820, [%rd36019];
	ld.global.u64 	%rd29821, [%rd36020];
	// begin inline asm
	add.cc.u64 %rd29817, %rd29817, %rd35997;
	addc.cc.u64 %rd29818, %rd29818, %rd35998;
	addc.cc.u64 %rd29819, %rd29819, %rd35999;
	addc.cc.u64 %rd29820, %rd29820, %rd36000;
	addc.cc.u64 %rd29821, %rd29821, %rd36001;
	addc.u64 %rd25592, %rd25592, %rd36002;
	
	// end inline asm
	st.global.u64 	[%rd36012], %rd29817;
	st.global.u64 	[%rd36016], %rd29818;
	st.global.u64 	[%rd36018], %rd29819;
	st.global.u64 	[%rd36019], %rd29820;
	st.global.u64 	[%rd36020], %rd29821;
	st.global.u64 	[%rd36021], %rd25592;
	ld.global.u64 	%rd29835, [%rd36012];
	ld.global.u64 	%rd29836, [%rd36016];
	ld.global.u64 	%rd29837, [%rd36018];
	ld.global.u64 	%rd29838, [%rd36019];
	ld.global.u64 	%rd29839, [%rd36020];
	// begin inline asm
	add.cc.u64 %rd29835, %rd29835, %rd35997;
	addc.cc.u64 %rd29836, %rd29836, %rd35998;
	addc.cc.u64 %rd29837, %rd29837, %rd35999;
	addc.cc.u64 %rd29838, %rd29838, %rd36000;
	addc.cc.u64 %rd29839, %rd29839, %rd36001;
	addc.u64 %rd25592, %rd25592, %rd36002;
	
	// end inline asm
	st.global.u64 	[%rd36012], %rd29835;
	st.global.u64 	[%rd36016], %rd29836;
	st.global.u64 	[%rd36018], %rd29837;
	st.global.u64 	[%rd36019], %rd29838;
	st.global.u64 	[%rd36020], %rd29839;
	st.global.u64 	[%rd36021], %rd25592;
	ld.global.u64 	%rd29853, [%rd36012];
	ld.global.u64 	%rd29854, [%rd36016];
	ld.global.u64 	%rd29855, [%rd36018];
	ld.global.u64 	%rd29856, [%rd36019];
	ld.global.u64 	%rd29857, [%rd36020];
	// begin inline asm
	add.cc.u64 %rd29853, %rd29853, %rd35997;
	addc.cc.u64 %rd29854, %rd29854, %rd35998;
	addc.cc.u64 %rd29855, %rd29855, %rd35999;
	addc.cc.u64 %rd29856, %rd29856, %rd36000;
	addc.cc.u64 %rd29857, %rd29857, %rd36001;
	addc.u64 %rd25592, %rd25592, %rd36002;
	
	// end inline asm
	st.global.u64 	[%rd36012], %rd29853;
	st.global.u64 	[%rd36016], %rd29854;
	st.global.u64 	[%rd36018], %rd29855;
	st.global.u64 	[%rd36019], %rd29856;
	st.global.u64 	[%rd36020], %rd29857;
	st.global.u64 	[%rd36021], %rd25592;
	ld.global.u64 	%rd29871, [%rd36012];
	ld.global.u64 	%rd29872, [%rd36016];
	ld.global.u64 	%rd29873, [%rd36018];
	ld.global.u64 	%rd29874, [%rd36019];
	ld.global.u64 	%rd29875, [%rd36020];
	// begin inline asm
	add.cc.u64 %rd29871, %rd29871, %rd35997;
	addc.cc.u64 %rd29872, %rd29872, %rd35998;
	addc.cc.u64 %rd29873, %rd29873, %rd35999;
	addc.cc.u64 %rd29874, %rd29874, %rd36000;
	addc.cc.u64 %rd29875, %rd29875, %rd36001;
	addc.u64 %rd25592, %rd25592, %rd36002;
	
	// end inline asm
	st.global.u64 	[%rd36012], %rd29871;
	st.global.u64 	[%rd36016], %rd29872;
	st.global.u64 	[%rd36018], %rd29873;
	st.global.u64 	[%rd36019], %rd29874;
	st.global.u64 	[%rd36020], %rd29875;
	st.global.u64 	[%rd36021], %rd25592;
	ld.global.u64 	%rd29889, [%rd36012];
	ld.global.u64 	%rd29890, [%rd36016];
	ld.global.u64 	%rd29891, [%rd36018];
	ld.global.u64 	%rd29892, [%rd36019];
	ld.global.u64 	%rd29893, [%rd36020];
	// begin inline asm
	add.cc.u64 %rd29889, %rd29889, %rd35997;
	addc.cc.u64 %rd29890, %rd29890, %rd35998;
	addc.cc.u64 %rd29891, %rd29891, %rd35999;
	addc.cc.u64 %rd29892, %rd29892, %rd36000;
	addc.cc.u64 %rd29893, %rd29893, %rd36001;
	addc.u64 %rd25592, %rd25592, %rd36002;
	
	// end inline asm
	st.global.u64 	[%rd36012], %rd29889;
	st.global.u64 	[%rd36016], %rd29890;
	st.global.u64 	[%rd36018], %rd29891;
	st.global.u64 	[%rd36019], %rd29892;
	st.global.u64 	[%rd36020], %rd29893;
	st.global.u64 	[%rd36021], %rd25592;
	ld.global.u64 	%rd29907, [%rd36012];
	ld.global.u64 	%rd29908, [%rd36016];
	ld.global.u64 	%rd29909, [%rd36018];
	ld.global.u64 	%rd29910, [%rd36019];
	ld.global.u64 	%rd29911, [%rd36020];
	// begin inline asm
	add.cc.u64 %rd29907, %rd29907, %rd35997;
	addc.cc.u64 %rd29908, %rd29908, %rd35998;
	addc.cc.u64 %rd29909, %rd29909, %rd35999;
	addc.cc.u64 %rd29910, %rd29910, %rd36000;
	addc.cc.u64 %rd29911, %rd29911, %rd36001;
	addc.u64 %rd25592, %rd25592, %rd36002;
	
	// end inline asm
	st.global.u64 	[%rd36012], %rd29907;
	st.global.u64 	[%rd36016], %rd29908;
	st.global.u64 	[%rd36018], %rd29909;
	st.global.u64 	[%rd36019], %rd29910;
	st.global.u64 	[%rd36020], %rd29911;
	st.global.u64 	[%rd36021], %rd25592;
	ld.global.u64 	%rd29925, [%rd36012];
	ld.global.u64 	%rd29926, [%rd36016];
	ld.global.u64 	%rd29927, [%rd36018];
	ld.global.u64 	%rd29928, [%rd36019];
	ld.global.u64 	%rd29929, [%rd36020];
	// begin inline asm
	add.cc.u64 %rd29925, %rd29925, %rd35997;
	addc.cc.u64 %rd29926, %rd29926, %rd35998;
	addc.cc.u64 %rd29927, %rd29927, %rd35999;
	addc.cc.u64 %rd29928, %rd29928, %rd36000;
	addc.cc.u64 %rd29929, %rd29929, %rd36001;
	addc.u64 %rd25592, %rd25592, %rd36002;
	
	// end inline asm
	st.global.u64 	[%rd36012], %rd29925;
	st.global.u64 	[%rd36016], %rd29926;
	st.global.u64 	[%rd36018], %rd29927;
	st.global.u64 	[%rd36019], %rd29928;
	st.global.u64 	[%rd36020], %rd29929;
	st.global.u64 	[%rd36021], %rd25592;
	ld.global.u64 	%rd29943, [%rd36012];
	ld.global.u64 	%rd29944, [%rd36016];
	ld.global.u64 	%rd29945, [%rd36018];
	ld.global.u64 	%rd29946, [%rd36019];
	ld.global.u64 	%rd29947, [%rd36020];
	// begin inline asm
	add.cc.u64 %rd29943, %rd29943, %rd35997;
	addc.cc.u64 %rd29944, %rd29944, %rd35998;
	addc.cc.u64 %rd29945, %rd29945, %rd35999;
	addc.cc.u64 %rd29946, %rd29946, %rd36000;
	addc.cc.u64 %rd29947, %rd29947, %rd36001;
	addc.u64 %rd25592, %rd25592, %rd36002;
	
	// end inline asm
	st.global.u64 	[%rd36012], %rd29943;
	st.global.u64 	[%rd36016], %rd29944;
	st.global.u64 	[%rd36018], %rd29945;
	st.global.u64 	[%rd36019], %rd29946;
	st.global.u64 	[%rd36020], %rd29947;
	st.global.u64 	[%rd36021], %rd25592;
	ld.global.u64 	%rd29961, [%rd36012];
	ld.global.u64 	%rd29962, [%rd36016];
	ld.global.u64 	%rd29963, [%rd36018];
	ld.global.u64 	%rd29964, [%rd36019];
	ld.global.u64 	%rd29965, [%rd36020];
	// begin inline asm
	add.cc.u64 %rd29961, %rd29961, %rd35997;
	addc.cc.u64 %rd29962, %rd29962, %rd35998;
	addc.cc.u64 %rd29963, %rd29963, %rd35999;
	addc.cc.u64 %rd29964, %rd29964, %rd36000;
	addc.cc.u64 %rd29965, %rd29965, %rd36001;
	addc.u64 %rd25592, %rd25592, %rd36002;
	
	// end inline asm
	st.global.u64 	[%rd36012], %rd29961;
	st.global.u64 	[%rd36016], %rd29962;
	st.global.u64 	[%rd36018], %rd29963;
	st.global.u64 	[%rd36019], %rd29964;
	st.global.u64 	[%rd36020], %rd29965;
	st.global.u64 	[%rd36021], %rd25592;
	ld.global.u64 	%rd29979, [%rd36012];
	ld.global.u64 	%rd29980, [%rd36016];
	ld.global.u64 	%rd29981, [%rd36018];
	ld.global.u64 	%rd29982, [%rd36019];
	ld.global.u64 	%rd29983, [%rd36020];
	// begin inline asm
	add.cc.u64 %rd29979, %rd29979, %rd35997;
	addc.cc.u64 %rd29980, %rd29980, %rd35998;
	addc.cc.u64 %rd29981, %rd29981, %rd35999;
	addc.cc.u64 %rd29982, %rd29982, %rd36000;
	addc.cc.u64 %rd29983, %rd29983, %rd36001;
	addc.u64 %rd25592, %rd25592, %rd36002;
	
	// end inline asm
	st.global.u64 	[%rd36012], %rd29979;
	st.global.u64 	[%rd36016], %rd29980;
	st.global.u64 	[%rd36018], %rd29981;
	st.global.u64 	[%rd36019], %rd29982;
	st.global.u64 	[%rd36020], %rd29983;
	st.global.u64 	[%rd36021], %rd25592;
	ld.global.u64 	%rd29997, [%rd36012];
	ld.global.u64 	%rd29998, [%rd36016];
	ld.global.u64 	%rd29999, [%rd36018];
	ld.global.u64 	%rd30000, [%rd36019];
	ld.global.u64 	%rd30001, [%rd36020];
	// begin inline asm
	add.cc.u64 %rd29997, %rd29997, %rd35997;
	addc.cc.u64 %rd29998, %rd29998, %rd35998;
	addc.cc.u64 %rd29999, %rd29999, %rd35999;
	addc.cc.u64 %rd30000, %rd30000, %rd36000;
	addc.cc.u64 %rd30001, %rd30001, %rd36001;
	addc.u64 %rd25592, %rd25592, %rd36002;
	
	// end inline asm
	st.global.u64 	[%rd36012], %rd29997;
	st.global.u64 	[%rd36016], %rd29998;
	st.global.u64 	[%rd36018], %rd29999;
	st.global.u64 	[%rd36019], %rd30000;
	st.global.u64 	[%rd36020], %rd30001;
	st.global.u64 	[%rd36021], %rd25592;
	ld.global.u64 	%rd30015, [%rd36012];
	ld.global.u64 	%rd30016, [%rd36016];
	ld.global.u64 	%rd30017, [%rd36018];
	ld.global.u64 	%rd30018, [%rd36019];
	ld.global.u64 	%rd30019, [%rd36020];
	// begin inline asm
	add.cc.u64 %rd30015, %rd30015, %rd35997;
	addc.cc.u64 %rd30016, %rd30016, %rd35998;
	addc.cc.u64 %rd30017, %rd30017, %rd35999;
	addc.cc.u64 %rd30018, %rd30018, %rd36000;
	addc.cc.u64 %rd30019, %rd30019, %rd36001;
	addc.u64 %rd25592, %rd25592, %rd36002;
	
	// end inline asm
	st.global.u64 	[%rd36012], %rd30015;
	st.global.u64 	[%rd36016], %rd30016;
	st.global.u64 	[%rd36018], %rd30017;
	st.global.u64 	[%rd36019], %rd30018;
	st.global.u64 	[%rd36020], %rd30019;
	st.global.u64 	[%rd36021], %rd25592;
	ld.global.u64 	%rd30033, [%rd36012];
	ld.global.u64 	%rd30034, [%rd36016];
	ld.global.u64 	%rd30035, [%rd36018];
	ld.global.u64 	%rd30036, [%rd36019];
	ld.global.u64 	%rd30037, [%rd36020];
	// begin inline asm
	add.cc.u64 %rd30033, %rd30033, %rd35997;
	addc.cc.u64 %rd30034, %rd30034, %rd35998;
	addc.cc.u64 %rd30035, %rd30035, %rd35999;
	addc.cc.u64 %rd30036, %rd30036, %rd36000;
	addc.cc.u64 %rd30037, %rd30037, %rd36001;
	addc.u64 %rd25592, %rd25592, %rd36002;
	
	// end inline asm
	st.global.u64 	[%rd36012], %rd30033;
	st.global.u64 	[%rd36016], %rd30034;
	st.global.u64 	[%rd36018], %rd30035;
	st.global.u64 	[%rd36019], %rd30036;
	st.global.u64 	[%rd36020], %rd30037;
	st.global.u64 	[%rd36021], %rd25592;
	ld.global.u64 	%rd30051, [%rd36012];
	ld.global.u64 	%rd30052, [%rd36016];
	ld.global.u64 	%rd30053, [%rd36018];
	ld.global.u64 	%rd30054, [%rd36019];
	ld.global.u64 	%rd30055, [%rd36020];
	// begin inline asm
	add.cc.u64 %rd30051, %rd30051, %rd35997;
	addc.cc.u64 %rd30052, %rd30052, %rd35998;
	addc.cc.u64 %rd30053, %rd30053, %rd35999;
	addc.cc.u64 %rd30054, %rd30054, %rd36000;
	addc.cc.u64 %rd30055, %rd30055, %rd36001;
	addc.u64 %rd25592, %rd25592, %rd36002;
	
	// end inline asm
	st.global.u64 	[%rd36012], %rd30051;
	st.global.u64 	[%rd36016], %rd30052;
	st.global.u64 	[%rd36018], %rd30053;
	st.global.u64 	[%rd36019], %rd30054;
	st.global.u64 	[%rd36020], %rd30055;
	st.global.u64 	[%rd36021], %rd25592;
	ld.global.u64 	%rd30069, [%rd36012];
	ld.global.u64 	%rd30070, [%rd36016];
	ld.global.u64 	%rd30071, [%rd36018];
	ld.global.u64 	%rd30072, [%rd36019];
	ld.global.u64 	%rd30073, [%rd36020];
	// begin inline asm
	add.cc.u64 %rd30069, %rd30069, %rd35997;
	addc.cc.u64 %rd30070, %rd30070, %rd35998;
	addc.cc.u64 %rd30071, %rd30071, %rd35999;
	addc.cc.u64 %rd30072, %rd30072, %rd36000;
	addc.cc.u64 %rd30073, %rd30073, %rd36001;
	addc.u64 %rd25592, %rd25592, %rd36002;
	
	// end inline asm
	st.global.u64 	[%rd36012], %rd30069;
	st.global.u64 	[%rd36016], %rd30070;
	st.global.u64 	[%rd36018], %rd30071;
	st.global.u64 	[%rd36019], %rd30072;
	st.global.u64 	[%rd36020], %rd30073;
	st.global.u64 	[%rd36021], %rd25592;
	ld.global.u64 	%rd30087, [%rd36012];
	ld.global.u64 	%rd30088, [%rd36016];
	ld.global.u64 	%rd30089, [%rd36018];
	ld.global.u64 	%rd30090, [%rd36019];
	ld.global.u64 	%rd30091, [%rd36020];
	// begin inline asm
	add.cc.u64 %rd30087, %rd30087, %rd35997;
	addc.cc.u64 %rd30088, %rd30088, %rd35998;
	addc.cc.u64 %rd30089, %rd30089, %rd35999;
	addc.cc.u64 %rd30090, %rd30090, %rd36000;
	addc.cc.u64 %rd30091, %rd30091, %rd36001;
	addc.u64 %rd25592, %rd25592, %rd36002;
	
	// end inline asm
	st.global.u64 	[%rd36012], %rd30087;
	st.global.u64 	[%rd36016], %rd30088;
	st.global.u64 	[%rd36018], %rd30089;
	st.global.u64 	[%rd36019], %rd30090;
	st.global.u64 	[%rd36020], %rd30091;
	st.global.u64 	[%rd36021], %rd25592;
	ld.global.u64 	%rd30105, [%rd36012];
	ld.global.u64 	%rd30106, [%rd36016];
	ld.global.u64 	%rd30107, [%rd36018];
	ld.global.u64 	%rd30108, [%rd36019];
	ld.global.u64 	%rd30109, [%rd36020];
	// begin inline asm
	add.cc.u64 %rd30105, %rd30105, %rd35997;
	addc.cc.u64 %rd30106, %rd30106, %rd35998;
	addc.cc.u64 %rd30107, %rd30107, %rd35999;
	addc.cc.u64 %rd30108, %rd30108, %rd36000;
	addc.cc.u64 %rd30109, %rd30109, %rd36001;
	addc.u64 %rd25592, %rd25592, %rd36002;
	
	// end inline asm
	st.global.u64 	[%rd36012], %rd30105;
	st.global.u64 	[%rd36016], %rd30106;
	st.global.u64 	[%rd36018], %rd30107;
	st.global.u64 	[%rd36019], %rd30108;
	st.global.u64 	[%rd36020], %rd30109;
	st.global.u64 	[%rd36021], %rd25592;
	ld.global.u64 	%rd30123, [%rd36012];
	ld.global.u64 	%rd30124, [%rd36016];
	ld.global.u64 	%rd30125, [%rd36018];
	ld.global.u64 	%rd30126, [%rd36019];
	ld.global.u64 	%rd30127, [%rd36020];
	// begin inline asm
	add.cc.u64 %rd30123, %rd30123, %rd35997;
	addc.cc.u64 %rd30124, %rd30124, %rd35998;
	addc.cc.u64 %rd30125, %rd30125, %rd35999;
	addc.cc.u64 %rd30126, %rd30126, %rd36000;
	addc.cc.u64 %rd30127, %rd30127, %rd36001;
	addc.u64 %rd25592, %rd25592, %rd36002;
	
	// end inline asm
	st.global.u64 	[%rd36012], %rd30123;
	st.global.u64 	[%rd36016], %rd30124;
	st.global.u64 	[%rd36018], %rd30125;
	st.global.u64 	[%rd36019], %rd30126;
	st.global.u64 	[%rd36020], %rd30127;
	st.global.u64 	[%rd36021], %rd25592;
	ld.global.u64 	%rd30141, [%rd36012];
	ld.global.u64 	%rd30142, [%rd36016];
	ld.global.u64 	%rd30143, [%rd36018];
	ld.global.u64 	%rd30144, [%rd36019];
	ld.global.u64 	%rd30145, [%rd36020];
	// begin inline asm
	add.cc.u64 %rd30141, %rd30141, %rd35997;
	addc.cc.u64 %rd30142, %rd30142, %rd35998;
	addc.cc.u64 %rd30143, %rd30143, %rd35999;
	addc.cc.u64 %rd30144, %rd30144, %rd36000;
	addc.cc.u64 %rd30145, %rd30145, %rd36001;
	addc.u64 %rd25592, %rd25592, %rd36002;
	
	// end inline asm
	st.global.u64 	[%rd36012], %rd30141;
	st.global.u64 	[%rd36016], %rd30142;
	st.global.u64 	[%rd36018], %rd30143;
	st.global.u64 	[%rd36019], %rd30144;
	st.global.u64 	[%rd36020], %rd30145;
	st.global.u64 	[%rd36021], %rd25592;
	ld.global.u64 	%rd30159, [%rd36012];
	ld.global.u64 	%rd30160, [%rd36016];
	ld.global.u64 	%rd30161, [%rd36018];
	ld.global.u64 	%rd30162, [%rd36019];
	ld.global.u64 	%rd30163, [%rd36020];
	// begin inline asm
	add.cc.u64 %rd30159, %rd30159, %rd35997;
	addc.cc.u64 %rd30160, %rd30160, %rd35998;
	addc.cc.u64 %rd30161, %rd30161, %rd35999;
	addc.cc.u64 %rd30162, %rd30162, %rd36000;
	addc.cc.u64 %rd30163, %rd30163, %rd36001;
	addc.u64 %rd25592, %rd25592, %rd36002;
	
	// end inline asm
	st.global.u64 	[%rd36012], %rd30159;
	st.global.u64 	[%rd36016], %rd30160;
	st.global.u64 	[%rd36018], %rd30161;
	st.global.u64 	[%rd36019], %rd30162;
	st.global.u64 	[%rd36020], %rd30163;
	st.global.u64 	[%rd36021], %rd25592;
	ld.global.u64 	%rd30177, [%rd36012];
	ld.global.u64 	%rd30178, [%rd36016];
	ld.global.u64 	%rd30179, [%rd36018];
	ld.global.u64 	%rd30180, [%rd36019];
	ld.global.u64 	%rd30181, [%rd36020];
	// begin inline asm
	add.cc.u64 %rd30177, %rd30177, %rd35997;
	addc.cc.u64 %rd30178, %rd30178, %rd35998;
	addc.cc.u64 %rd30179, %rd30179, %rd35999;
	addc.cc.u64 %rd30180, %rd30180, %rd36000;
	addc.cc.u64 %rd30181, %rd30181, %rd36001;
	addc.u64 %rd25592, %rd25592, %rd36002;
	
	// end inline asm
	st.global.u64 	[%rd36012], %rd30177;
	st.global.u64 	[%rd36016], %rd30178;
	st.global.u64 	[%rd36018], %rd30179;
	st.global.u64 	[%rd36019], %rd30180;
	st.global.u64 	[%rd36020], %rd30181;
	st.global.u64 	[%rd36021], %rd25592;
	ld.global.u64 	%rd30195, [%rd36012];
	ld.global.u64 	%rd30196, [%rd36016];
	ld.global.u64 	%rd30197, [%rd36018];
	ld.global.u64 	%rd30198, [%rd36019];
	ld.global.u64 	%rd30199, [%rd36020];
	// begin inline asm
	add.cc.u64 %rd30195, %rd30195, %rd35997;
	addc.cc.u64 %rd30196, %rd30196, %rd35998;
	addc.cc.u64 %rd30197, %rd30197, %rd35999;
	addc.cc.u64 %rd30198, %rd30198, %rd36000;
	addc.cc.u64 %rd30199, %rd30199, %rd36001;
	addc.u64 %rd25592, %rd25592, %rd36002;
	
	// end inline asm
	st.global.u64 	[%rd36012], %rd30195;
	st.global.u64 	[%rd36016], %rd30196;
	st.global.u64 	[%rd36018], %rd30197;
	st.global.u64 	[%rd36019], %rd30198;
	st.global.u64 	[%rd36020], %rd30199;
	st.global.u64 	[%rd36021], %rd25592;
	ld.global.u64 	%rd30213, [%rd36012];
	ld.global.u64 	%rd30214, [%rd36016];
	ld.global.u64 	%rd30215, [%rd36018];
	ld.global.u64 	%rd30216, [%rd36019];
	ld.global.u64 	%rd30217, [%rd36020];
	// begin inline asm
	add.cc.u64 %rd30213, %rd30213, %rd35997;
	addc.cc.u64 %rd30214, %rd30214, %rd35998;
	addc.cc.u64 %rd30215, %rd30215, %rd35999;
	addc.cc.u64 %rd30216, %rd30216, %rd36000;
	addc.cc.u64 %rd30217, %rd30217, %rd36001;
	addc.u64 %rd25592, %rd25592, %rd36002;
	
	// end inline asm
	st.global.u64 	[%rd36012], %rd30213;
	st.global.u64 	[%rd36016], %rd30214;
	st.global.u64 	[%rd36018], %rd30215;
	st.global.u64 	[%rd36019], %rd30216;
	st.global.u64 	[%rd36020], %rd30217;
	st.global.u64 	[%rd36021], %rd25592;
	ld.global.u64 	%rd30231, [%rd36012];
	ld.global.u64 	%rd30232, [%rd36016];
	ld.global.u64 	%rd30233, [%rd36018];
	ld.global.u64 	%rd30234, [%rd36019];
	ld.global.u64 	%rd30235, [%rd36020];
	// begin inline asm
	add.cc.u64 %rd30231, %rd30231, %rd35997;
	addc.cc.u64 %rd30232, %rd30232, %rd35998;
	addc.cc.u64 %rd30233, %rd30233, %rd35999;
	addc.cc.u64 %rd30234, %rd30234, %rd36000;
	addc.cc.u64 %rd30235, %rd30235, %rd36001;
	addc.u64 %rd25592, %rd25592, %rd36002;
	
	// end inline asm
	st.global.u64 	[%rd36012], %rd30231;
	st.global.u64 	[%rd36016], %rd30232;
	st.global.u64 	[%rd36018], %rd30233;
	st.global.u64 	[%rd36019], %rd30234;
	st.global.u64 	[%rd36020], %rd30235;
	st.global.u64 	[%rd36021], %rd25592;
	ld.global.u64 	%rd30249, [%rd36012];
	ld.global.u64 	%rd30250, [%rd36016];
	ld.global.u64 	%rd30251, [%rd36018];
	ld.global.u64 	%rd30252, [%rd36019];
	ld.global.u64 	%rd30253, [%rd36020];
	// begin inline asm
	add.cc.u64 %rd30249, %rd30249, %rd35997;
	addc.cc.u64 %rd30250, %rd30250, %rd35998;
	addc.cc.u64 %rd30251, %rd30251, %rd35999;
	addc.cc.u64 %rd30252, %rd30252, %rd36000;
	addc.cc.u64 %rd30253, %rd30253, %rd36001;
	addc.u64 %rd25592, %rd25592, %rd36002;
	
	// end inline asm
	st.global.u64 	[%rd36012], %rd30249;
	st.global.u64 	[%rd36016], %rd30250;
	st.global.u64 	[%rd36018], %rd30251;
	st.global.u64 	[%rd36019], %rd30252;
	st.global.u64 	[%rd36020], %rd30253;
	st.global.u64 	[%rd36021], %rd25592;
	ld.global.u64 	%rd30267, [%rd36012];
	ld.global.u64 	%rd30268, [%rd36016];
	ld.global.u64 	%rd30269, [%rd36018];
	ld.global.u64 	%rd30270, [%rd36019];
	ld.global.u64 	%rd30271, [%rd36020];
	// begin inline asm
	add.cc.u64 %rd30267, %rd30267, %rd35997;
	addc.cc.u64 %rd30268, %rd30268, %rd35998;
	addc.cc.u64 %rd30269, %rd30269, %rd35999;
	addc.cc.u64 %rd30270, %rd30270, %rd36000;
	addc.cc.u64 %rd30271, %rd30271, %rd36001;
	addc.u64 %rd25592, %rd25592, %rd36002;
	
	// end inline asm
	st.global.u64 	[%rd36012], %rd30267;
	st.global.u64 	[%rd36016], %rd30268;
	st.global.u64 	[%rd36018], %rd30269;
	st.global.u64 	[%rd36019], %rd30270;
	st.global.u64 	[%rd36020], %rd30271;
	st.global.u64 	[%rd36021], %rd25592;
	ld.global.u64 	%rd30285, [%rd36012];
	ld.global.u64 	%rd30286, [%rd36016];
	ld.global.u64 	%rd30287, [%rd36018];
	ld.global.u64 	%rd30288, [%rd36019];
	ld.global.u64 	%rd30289, [%rd36020];
	// begin inline asm
	add.cc.u64 %rd30285, %rd30285, %rd35997;
	addc.cc.u64 %rd30286, %rd30286, %rd35998;
	addc.cc.u64 %rd30287, %rd30287, %rd35999;
	addc.cc.u64 %rd30288, %rd30288, %rd36000;
	addc.cc.u64 %rd30289, %rd30289, %rd36001;
	addc.u64 %rd25592, %rd25592, %rd36002;
	
	// end inline asm
	st.global.u64 	[%rd36012], %rd30285;
	st.global.u64 	[%rd36016], %rd30286;
	st.global.u64 	[%rd36018], %rd30287;
	st.global.u64 	[%rd36019], %rd30288;
	st.global.u64 	[%rd36020], %rd30289;
	st.global.u64 	[%rd36021], %rd25592;
	ld.global.u64 	%rd30303, [%rd36012];
	ld.global.u64 	%rd30304, [%rd36016];
	ld.global.u64 	%rd30305, [%rd36018];
	ld.global.u64 	%rd30306, [%rd36019];
	ld.global.u64 	%rd30307, [%rd36020];
	// begin inline asm
	add.cc.u64 %rd30303, %rd30303, %rd35997;
	addc.cc.u64 %rd30304, %rd30304, %rd35998;
	addc.cc.u64 %rd30305, %rd30305, %rd35999;
	addc.cc.u64 %rd30306, %rd30306, %rd36000;
	addc.cc.u64 %rd30307, %rd30307, %rd36001;
	addc.u64 %rd25592, %rd25592, %rd36002;
	
	// end inline asm
	st.global.u64 	[%rd36012], %rd30303;
	st.global.u64 	[%rd36016], %rd30304;
	st.global.u64 	[%rd36018], %rd30305;
	st.global.u64 	[%rd36019], %rd30306;
	st.global.u64 	[%rd36020], %rd30307;
	st.global.u64 	[%rd36021], %rd25592;
	ld.global.u64 	%rd30321, [%rd36012];
	ld.global.u64 	%rd30322, [%rd36016];
	ld.global.u64 	%rd30323, [%rd36018];
	ld.global.u64 	%rd30324, [%rd36019];
	ld.global.u64 	%rd30325, [%rd36020];
	// begin inline asm
	add.cc.u64 %rd30321, %rd30321, %rd35997;
	addc.cc.u64 %rd30322, %rd30322, %rd35998;
	addc.cc.u64 %rd30323, %rd30323, %rd35999;
	addc.cc.u64 %rd30324, %rd30324, %rd36000;
	addc.cc.u64 %rd30325, %rd30325, %rd36001;
	addc.u64 %rd25592, %rd25592, %rd36002;
	
	// end inline asm
	st.global.u64 	[%rd36012], %rd30321;
	st.global.u64 	[%rd36016], %rd30322;
	st.global.u64 	[%rd36018], %rd30323;
	st.global.u64 	[%rd36019], %rd30324;
	st.global.u64 	[%rd36020], %rd30325;
	st.global.u64 	[%rd36021], %rd25592;
	ld.global.u64 	%rd30339, [%rd36012];
	ld.global.u64 	%rd30340, [%rd36016];
	ld.global.u64 	%rd30341, [%rd36018];
	ld.global.u64 	%rd30342, [%rd36019];
	ld.global.u64 	%rd30343, [%rd36020];
	// begin inline asm
	add.cc.u64 %rd30339, %rd30339, %rd35997;
	addc.cc.u64 %rd30340, %rd30340, %rd35998;
	addc.cc.u64 %rd30341, %rd30341, %rd35999;
	addc.cc.u64 %rd30342, %rd30342, %rd36000;
	addc.cc.u64 %rd30343, %rd30343, %rd36001;
	addc.u64 %rd25592, %rd25592, %rd36002;
	
	// end inline asm
	st.global.u64 	[%rd36012], %rd30339;
	st.global.u64 	[%rd36016], %rd30340;
	st.global.u64 	[%rd36018], %rd30341;
	st.global.u64 	[%rd36019], %rd30342;
	st.global.u64 	[%rd36020], %rd30343;
	st.global.u64 	[%rd36021], %rd25592;
	ld.global.u64 	%rd30357, [%rd36012];
	ld.global.u64 	%rd30358, [%rd36016];
	ld.global.u64 	%rd30359, [%rd36018];
	ld.global.u64 	%rd30360, [%rd36019];
	ld.global.u64 	%rd30361, [%rd36020];
	// begin inline asm
	add.cc.u64 %rd30357, %rd30357, %rd35997;
	addc.cc.u64 %rd30358, %rd30358, %rd35998;
	addc.cc.u64 %rd30359, %rd30359, %rd35999;
	addc.cc.u64 %rd30360, %rd30360, %rd36000;
	addc.cc.u64 %rd30361, %rd30361, %rd36001;
	addc.u64 %rd25592, %rd25592, %rd36002;
	
	// end inline asm
	st.global.u64 	[%rd36012], %rd30357;
	st.global.u64 	[%rd36016], %rd30358;
	st.global.u64 	[%rd36018], %rd30359;
	st.global.u64 	[%rd36019], %rd30360;
	st.global.u64 	[%rd36020], %rd30361;
	st.global.u64 	[%rd36021], %rd25592;
	ld.global.u64 	%rd30375, [%rd36012];
	ld.global.u64 	%rd30376, [%rd36016];
	ld.global.u64 	%rd30377, [%rd36018];
	ld.global.u64 	%rd30378, [%rd36019];
	ld.global.u64 	%rd30379, [%rd36020];
	// begin inline asm
	add.cc.u64 %rd30375, %rd30375, %rd35997;
	addc.cc.u64 %rd30376, %rd30376, %rd35998;
	addc.cc.u64 %rd30377, %rd30377, %rd35999;
	addc.cc.u64 %rd30378, %rd30378, %rd36000;
	addc.cc.u64 %rd30379, %rd30379, %rd36001;
	addc.u64 %rd25592, %rd25592, %rd36002;
	
	// end inline asm
	st.global.u64 	[%rd36012], %rd30375;
	st.global.u64 	[%rd36016], %rd30376;
	st.global.u64 	[%rd36018], %rd30377;
	st.global.u64 	[%rd36019], %rd30378;
	st.global.u64 	[%rd36020], %rd30379;
	st.global.u64 	[%rd36021], %rd25592;
	ld.global.u64 	%rd30393, [%rd36012];
	ld.global.u64 	%rd30394, [%rd36016];
	ld.global.u64 	%rd30395, [%rd36018];
	ld.global.u64 	%rd30396, [%rd36019];
	ld.global.u64 	%rd30397, [%rd36020];
	// begin inline asm
	add.cc.u64 %rd30393, %rd30393, %rd35997;
	addc.cc.u64 %rd30394, %rd30394, %rd35998;
	addc.cc.u64 %rd30395, %rd30395, %rd35999;
	addc.cc.u64 %rd30396, %rd30396, %rd36000;
	addc.cc.u64 %rd30397, %rd30397, %rd36001;
	addc.u64 %rd25592, %rd25592, %rd36002;
	
	// end inline asm
	st.global.u64 	[%rd36012], %rd30393;
	st.global.u64 	[%rd36016], %rd30394;
	st.global.u64 	[%rd36018], %rd30395;
	st.global.u64 	[%rd36019], %rd30396;
	st.global.u64 	[%rd36020], %rd30397;
	st.global.u64 	[%rd36021], %rd25592;
	ld.global.u64 	%rd30411, [%rd36012];
	ld.global.u64 	%rd30412, [%rd36016];
	ld.global.u64 	%rd30413, [%rd36018];
	ld.global.u64 	%rd30414, [%rd36019];
	ld.global.u64 	%rd30415, [%rd36020];
	// begin inline asm
	add.cc.u64 %rd30411, %rd30411, %rd35997;
	addc.cc.u64 %rd30412, %rd30412, %rd35998;
	addc.cc.u64 %rd30413, %rd30413, %rd35999;
	addc.cc.u64 %rd30414, %rd30414, %rd36000;
	addc.cc.u64 %rd30415, %rd30415, %rd36001;
	addc.u64 %rd25592, %rd25592, %rd36002;
	
	// end inline asm
	st.global.u64 	[%rd36012], %rd30411;
	st.global.u64 	[%rd36016], %rd30412;
	st.global.u64 	[%rd36018], %rd30413;
	st.global.u64 	[%rd36019], %rd30414;
	st.global.u64 	[%rd36020], %rd30415;
	st.global.u64 	[%rd36021], %rd25592;
	ld.global.u64 	%rd30429, [%rd36012];
	ld.global.u64 	%rd30430, [%rd36016];
	ld.global.u64 	%rd30431, [%rd36018];
	ld.global.u64 	%rd30432, [%rd36019];
	ld.global.u64 	%rd30433, [%rd36020];
	// begin inline asm
	add.cc.u64 %rd30429, %rd30429, %rd35997;
	addc.cc.u64 %rd30430, %rd30430, %rd35998;
	addc.cc.u64 %rd30431, %rd30431, %rd35999;
	addc.cc.u64 %rd30432, %rd30432, %rd36000;
	addc.cc.u64 %rd30433, %rd30433, %rd36001;
	addc.u64 %rd25592, %rd25592, %rd36002;
	
	// end inline asm
	st.global.u64 	[%rd36012], %rd30429;
	st.global.u64 	[%rd36016], %rd30430;
	st.global.u64 	[%rd36018], %rd30431;
	st.global.u64 	[%rd36019], %rd30432;
	st.global.u64 	[%rd36020], %rd30433;
	st.global.u64 	[%rd36021], %rd25592;
	ld.global.u64 	%rd30447, [%rd36012];
	ld.global.u64 	%rd30448, [%rd36016];
	ld.global.u64 	%rd30449, [%rd36018];
	ld.global.u64 	%rd30450, [%rd36019];
	ld.global.u64 	%rd30451, [%rd36020];
	// begin inline asm
	add.cc.u64 %rd30447, %rd30447, %rd35997;
	addc.cc.u64 %rd30448, %rd30448, %rd35998;
	addc.cc.u64 %rd30449, %rd30449, %rd35999;
	addc.cc.u64 %rd30450, %rd30450, %rd36000;
	addc.cc.u64 %rd30451, %rd30451, %rd36001;
	addc.u64 %rd25592, %rd25592, %rd36002;
	
	// end inline asm
	st.global.u64 	[%rd36012], %rd30447;
	st.global.u64 	[%rd36016], %rd30448;
	st.global.u64 	[%rd36018], %rd30449;
	st.global.u64 	[%rd36019], %rd30450;
	st.global.u64 	[%rd36020], %rd30451;
	st.global.u64 	[%rd36021], %rd25592;
	ld.global.u64 	%rd30465, [%rd36012];
	ld.global.u64 	%rd30466, [%rd36016];
	ld.global.u64 	%rd30467, [%rd36018];
	ld.global.u64 	%rd30468, [%rd36019];
	ld.global.u64 	%rd30469, [%rd36020];
	// begin inline asm
	add.cc.u64 %rd30465, %rd30465, %rd35997;
	addc.cc.u64 %rd30466, %rd30466, %rd35998;
	addc.cc.u64 %rd30467, %rd30467, %rd35999;
	addc.cc.u64 %rd30468, %rd30468, %rd36000;
	addc.cc.u64 %rd30469, %rd30469, %rd36001;
	addc.u64 %rd25592, %rd25592, %rd36002;
	
	// end inline asm
	st.global.u64 	[%rd36012], %rd30465;
	st.global.u64 	[%rd36016], %rd30466;
	st.global.u64 	[%rd36018], %rd30467;
	st.global.u64 	[%rd36019], %rd30468;
	st.global.u64 	[%rd36020], %rd30469;
	st.global.u64 	[%rd36021], %rd25592;
	ld.global.u64 	%rd30483, [%rd36012];
	ld.global.u64 	%rd30484, [%rd36016];
	ld.global.u64 	%rd30485, [%rd36018];
	ld.global.u64 	%rd30486, [%rd36019];
	ld.global.u64 	%rd30487, [%rd36020];
	// begin inline asm
	add.cc.u64 %rd30483, %rd30483, %rd35997;
	addc.cc.u64 %rd30484, %rd30484, %rd35998;
	addc.cc.u64 %rd30485, %rd30485, %rd35999;
	addc.cc.u64 %rd30486, %rd30486, %rd36000;
	addc.cc.u64 %rd30487, %rd30487, %rd36001;
	addc.u64 %rd25592, %rd25592, %rd36002;
	
	// end inline asm
	st.global.u64 	[%rd36012], %rd30483;
	st.global.u64 	[%rd36016], %rd30484;
	st.global.u64 	[%rd36018], %rd30485;
	st.global.u64 	[%rd36019], %rd30486;
	st.global.u64 	[%rd36020], %rd30487;
	st.global.u64 	[%rd36021], %rd25592;
	ld.global.u64 	%rd30501, [%rd36012];
	ld.global.u64 	%rd30502, [%rd36016];
	ld.global.u64 	%rd30503, [%rd36018];
	ld.global.u64 	%rd30504, [%rd36019];
	ld.global.u64 	%rd30505, [%rd36020];
	// begin inline asm
	add.cc.u64 %rd30501, %rd30501, %rd35997;
	addc.cc.u64 %rd30502, %rd30502, %rd35998;
	addc.cc.u64 %rd30503, %rd30503, %rd35999;
	addc.cc.u64 %rd30504, %rd30504, %rd36000;
	addc.cc.u64 %rd30505, %rd30505, %rd36001;
	addc.u64 %rd25592, %rd25592, %rd36002;
	
	// end inline asm
	st.global.u64 	[%rd36012], %rd30501;
	st.global.u64 	[%rd36016], %rd30502;
	st.global.u64 	[%rd36018], %rd30503;
	st.global.u64 	[%rd36019], %rd30504;
	st.global.u64 	[%rd36020], %rd30505;
	st.global.u64 	[%rd36021], %rd25592;
	ld.global.u64 	%rd30519, [%rd36012];
	ld.global.u64 	%rd30520, [%rd36016];
	ld.global.u64 	%rd30521, [%rd36018];
	ld.global.u64 	%rd30522, [%rd36019];
	ld.global.u64 	%rd30523, [%rd36020];
	// begin inline asm
	add.cc.u64 %rd30519, %rd30519, %rd35997;
	addc.cc.u64 %rd30520, %rd30520, %rd35998;
	addc.cc.u64 %rd30521, %rd30521, %rd35999;
	addc.cc.u64 %rd30522, %rd30522, %rd36000;
	addc.cc.u64 %rd30523, %rd30523, %rd36001;
	addc.u64 %rd25592, %rd25592, %rd36002;
	
	// end inline asm
	st.global.u64 	[%rd36012], %rd30519;
	st.global.u64 	[%rd36016], %rd30520;
	st.global.u64 	[%rd36018], %rd30521;
	st.global.u64 	[%rd36019], %rd30522;
	st.global.u64 	[%rd36020], %rd30523;
	st.global.u64 	[%rd36021], %rd25592;
	ld.global.u64 	%rd30537, [%rd36012];
	ld.global.u64 	%rd30538, [%rd36016];
	ld.global.u64 	%rd30539, [%rd36018];
	ld.global.u64 	%rd30540, [%rd36019];
	ld.global.u64 	%rd30541, [%rd36020];
	// begin inline asm
	add.cc.u64 %rd30537, %rd30537, %rd35997;
	addc.cc.u64 %rd30538, %rd30538, %rd35998;
	addc.cc.u64 %rd30539, %rd30539, %rd35999;
	addc.cc.u64 %rd30540, %rd30540, %rd36000;
	addc.cc.u64 %rd30541, %rd30541, %rd36001;
	addc.u64 %rd25592, %rd25592, %rd36002;
	
	// end inline asm
	st.global.u64 	[%rd36012], %rd30537;
	st.global.u64 	[%rd36016], %rd30538;
	st.global.u64 	[%rd36018], %rd30539;
	st.global.u64 	[%rd36019], %rd30540;
	st.global.u64 	[%rd36020], %rd30541;
	st.global.u64 	[%rd36021], %rd25592;
	ld.global.u64 	%rd30555, [%rd36012];
	ld.global.u64 	%rd30556, [%rd36016];
	ld.global.u64 	%rd30557, [%rd36018];
	ld.global.u64 	%rd30558, [%rd36019];
	ld.global.u64 	%rd30559, [%rd36020];
	// begin inline asm
	add.cc.u64 %rd30555, %rd30555, %rd35997;
	addc.cc.u64 %rd30556, %rd30556, %rd35998;
	addc.cc.u64 %rd30557, %rd30557, %rd35999;
	addc.cc.u64 %rd30558, %rd30558, %rd36000;
	addc.cc.u64 %rd30559, %rd30559, %rd36001;
	addc.u64 %rd25592, %rd25592, %rd36002;
	
	// end inline asm
	st.global.u64 	[%rd36012], %rd30555;
	st.global.u64 	[%rd36016], %rd30556;
	st.global.u64 	[%rd36018], %rd30557;
	st.global.u64 	[%rd36019], %rd30558;
	st.global.u64 	[%rd36020], %rd30559;
	st.global.u64 	[%rd36021], %rd25592;
	ld.global.u64 	%rd30573, [%rd36012];
	ld.global.u64 	%rd30574, [%rd36016];
	ld.global.u64 	%rd30575, [%rd36018];
	ld.global.u64 	%rd30576, [%rd36019];
	ld.global.u64 	%rd30577, [%rd36020];
	// begin inline asm
	add.cc.u64 %rd30573, %rd30573, %rd35997;
	addc.cc.u64 %rd30574, %rd30574, %rd35998;
	addc.cc.u64 %rd30575, %rd30575, %rd35999;
	addc.cc.u64 %rd30576, %rd30576, %rd36000;
	addc.cc.u64 %rd30577, %rd30577, %rd36001;
	addc.u64 %rd25592, %rd25592, %rd36002;
	
	// end inline asm
	st.global.u64 	[%rd36012], %rd30573;
	st.global.u64 	[%rd36016], %rd30574;
	st.global.u64 	[%rd36018], %rd30575;
	st.global.u64 	[%rd36019], %rd30576;
	st.global.u64 	[%rd36020], %rd30577;
	st.global.u64 	[%rd36021], %rd25592;
	ld.global.u64 	%rd30591, [%rd36012];
	ld.global.u64 	%rd30592, [%rd36016];
	ld.global.u64 	%rd30593, [%rd36018];
	ld.global.u64 	%rd30594, [%rd36019];
	ld.global.u64 	%rd30595, [%rd36020];
	// begin inline asm
	add.cc.u64 %rd30591, %rd30591, %rd35997;
	addc.cc.u64 %rd30592, %rd30592, %rd35998;
	addc.cc.u64 %rd30593, %rd30593, %rd35999;
	addc.cc.u64 %rd30594, %rd30594, %rd36000;
	addc.cc.u64 %rd30595, %rd30595, %rd36001;
	addc.u64 %rd25592, %rd25592, %rd36002;
	
	// end inline asm
	st.global.u64 	[%rd36012], %rd30591;
	st.global.u64 	[%rd36016], %rd30592;
	st.global.u64 	[%rd36018], %rd30593;
	st.global.u64 	[%rd36019], %rd30594;
	st.global.u64 	[%rd36020], %rd30595;
	st.global.u64 	[%rd36021], %rd25592;
	ld.global.u64 	%rd30609, [%rd36012];
	ld.global.u64 	%rd30610, [%rd36016];
	ld.global.u64 	%rd30611, [%rd36018];
	ld.global.u64 	%rd30612, [%rd36019];
	ld.global.u64 	%rd30613, [%rd36020];
	// begin inline asm
	add.cc.u64 %rd30609, %rd30609, %rd35997;
	addc.cc.u64 %rd30610, %rd30610, %rd35998;
	addc.cc.u64 %rd30611, %rd30611, %rd35999;
	addc.cc.u64 %rd30612, %rd30612, %rd36000;
	addc.cc.u64 %rd30613, %rd30613, %rd36001;
	addc.u64 %rd25592, %rd25592, %rd36002;
	
	// end inline asm
	st.global.u64 	[%rd36012], %rd30609;
	st.global.u64 	[%rd36016], %rd30610;
	st.global.u64 	[%rd36018], %rd30611;
	st.global.u64 	[%rd36019], %rd30612;
	st.global.u64 	[%rd36020], %rd30613;
	st.global.u64 	[%rd36021], %rd25592;
	ld.global.u64 	%rd30627, [%rd36012];
	ld.global.u64 	%rd30628, [%rd36016];
	ld.global.u64 	%rd30629, [%rd36018];
	ld.global.u64 	%rd30630, [%rd36019];
	ld.global.u64 	%rd30631, [%rd36020];
	// begin inline asm
	add.cc.u64 %rd30627, %rd30627, %rd35997;
	addc.cc.u64 %rd30628, %rd30628, %rd35998;
	addc.cc.u64 %rd30629, %rd30629, %rd35999;
	addc.cc.u64 %rd30630, %rd30630, %rd36000;
	addc.cc.u64 %rd30631, %rd30631, %rd36001;
	addc.u64 %rd25592, %rd25592, %rd36002;
	
	// end inline asm
	st.global.u64 	[%rd36012], %rd30627;
	st.global.u64 	[%rd36016], %rd30628;
	st.global.u64 	[%rd36018], %rd30629;
	st.global.u64 	[%rd36019], %rd30630;
	st.global.u64 	[%rd36020], %rd30631;
	st.global.u64 	[%rd36021], %rd25592;
	ld.global.u64 	%rd30645, [%rd36012];
	ld.global.u64 	%rd30646, [%rd36016];
	ld.global.u64 	%rd30647, [%rd36018];
	ld.global.u64 	%rd30648, [%rd36019];
	ld.global.u64 	%rd30649, [%rd36020];
	// begin inline asm
	add.cc.u64 %rd30645, %rd30645, %rd35997;
	addc.cc.u64 %rd30646, %rd30646, %rd35998;
	addc.cc.u64 %rd30647, %rd30647, %rd35999;
	addc.cc.u64 %rd30648, %rd30648, %rd36000;
	addc.cc.u64 %rd30649, %rd30649, %rd36001;
	addc.u64 %rd25592, %rd25592, %rd36002;
	
	// end inline asm
	st.global.u64 	[%rd36012], %rd30645;
	st.global.u64 	[%rd36016], %rd30646;
	st.global.u64 	[%rd36018], %rd30647;
	st.global.u64 	[%rd36019], %rd30648;
	st.global.u64 	[%rd36020], %rd30649;
	st.global.u64 	[%rd36021], %rd25592;
	ld.global.u64 	%rd30663, [%rd36012];
	ld.global.u64 	%rd30664, [%rd36016];
	ld.global.u64 	%rd30665, [%rd36018];
	ld.global.u64 	%rd30666, [%rd36019];
	ld.global.u64 	%rd30667, [%rd36020];
	// begin inline asm
	add.cc.u64 %rd30663, %rd30663, %rd35997;
	addc.cc.u64 %rd30664, %rd30664, %rd35998;
	addc.cc.u64 %rd30665, %rd30665, %rd35999;
	addc.cc.u64 %rd30666, %rd30666, %rd36000;
	addc.cc.u64 %rd30667, %rd30667, %rd36001;
	addc.u64 %rd25592, %rd25592, %rd36002;
	
	// end inline asm
	st.global.u64 	[%rd36012], %rd30663;
	st.global.u64 	[%rd36016], %rd30664;
	st.global.u64 	[%rd36018], %rd30665;
	st.global.u64 	[%rd36019], %rd30666;
	st.global.u64 	[%rd36020], %rd30667;
	st.global.u64 	[%rd36021], %rd25592;
	ld.global.u64 	%rd30681, [%rd36012];
	ld.global.u64 	%rd30682, [%rd36016];
	ld.global.u64 	%rd30683, [%rd36018];
	ld.global.u64 	%rd30684, [%rd36019];
	ld.global.u64 	%rd30685, [%rd36020];
	// begin inline asm
	add.cc.u64 %rd30681, %rd30681, %rd35997;
	addc.cc.u64 %rd30682, %rd30682, %rd35998;
	addc.cc.u64 %rd30683, %rd30683, %rd35999;
	addc.cc.u64 %rd30684, %rd30684, %rd36000;
	addc.cc.u64 %rd30685, %rd30685, %rd36001;
	addc.u64 %rd25592, %rd25592, %rd36002;
	
	// end inline asm
	st.global.u64 	[%rd36012], %rd30681;
	st.global.u64 	[%rd36016], %rd30682;
	st.global.u64 	[%rd36018], %rd30683;
	st.global.u64 	[%rd36019], %rd30684;
	st.global.u64 	[%rd36020], %rd30685;
	st.global.u64 	[%rd36021], %rd25592;
	ld.global.u64 	%rd30699, [%rd36012];
	ld.global.u64 	%rd30700, [%rd36016];
	ld.global.u64 	%rd30701, [%rd36018];
	ld.global.u64 	%rd30702, [%rd36019];
	ld.global.u64 	%rd30703, [%rd36020];
	// begin inline asm
	add.cc.u64 %rd30699, %rd30699, %rd35997;
	addc.cc.u64 %rd30700, %rd30700, %rd35998;
	addc.cc.u64 %rd30701, %rd30701, %rd35999;
	addc.cc.u64 %rd30702, %rd30702, %rd36000;
	addc.cc.u64 %rd30703, %rd30703, %rd36001;
	addc.u64 %rd25592, %rd25592, %rd36002;
	
	// end inline asm
	st.global.u64 	[%rd36012], %rd30699;
	st.global.u64 	[%rd36016], %rd30700;
	st.global.u64 	[%rd36018], %rd30701;
	st.global.u64 	[%rd36019], %rd30702;
	st.global.u64 	[%rd36020], %rd30703;
	st.global.u64 	[%rd36021], %rd25592;
	ld.global.u64 	%rd30717, [%rd36012];
	ld.global.u64 	%rd30718, [%rd36016];
	ld.global.u64 	%rd30719, [%rd36018];
	ld.global.u64 	%rd30720, [%rd36019];
	ld.global.u64 	%rd30721, [%rd36020];
	// begin inline asm
	add.cc.u64 %rd30717, %rd30717, %rd35997;
	addc.cc.u64 %rd30718, %rd30718, %rd35998;
	addc.cc.u64 %rd30719, %rd30719, %rd35999;
	addc.cc.u64 %rd30720, %rd30720, %rd36000;
	addc.cc.u64 %rd30721, %rd30721, %rd36001;
	addc.u64 %rd25592, %rd25592, %rd36002;
	
	// end inline asm
	st.global.u64 	[%rd36012], %rd30717;
	st.global.u64 	[%rd36016], %rd30718;
	st.global.u64 	[%rd36018], %rd30719;
	st.global.u64 	[%rd36019], %rd30720;
	st.global.u64 	[%rd36020], %rd30721;
	st.global.u64 	[%rd36021], %rd25592;
	ld.global.u64 	%rd30735, [%rd36012];
	ld.global.u64 	%rd30736, [%rd36016];
	ld.global.u64 	%rd30737, [%rd36018];
	ld.global.u64 	%rd30738, [%rd36019];
	ld.global.u64 	%rd30739, [%rd36020];
	// begin inline asm
	add.cc.u64 %rd30735, %rd30735, %rd35997;
	addc.cc.u64 %rd30736, %rd30736, %rd35998;
	addc.cc.u64 %rd30737, %rd30737, %rd35999;
	addc.cc.u64 %rd30738, %rd30738, %rd36000;
	addc.cc.u64 %rd30739, %rd30739, %rd36001;
	addc.u64 %rd25592, %rd25592, %rd36002;
	
	// end inline asm
	st.global.u64 	[%rd36012], %rd30735;
	st.global.u64 	[%rd36016], %rd30736;
	st.global.u64 	[%rd36018], %rd30737;
	st.global.u64 	[%rd36019], %rd30738;
	st.global.u64 	[%rd36020], %rd30739;
	st.global.u64 	[%rd36021], %rd25592;
	ld.global.u64 	%rd30753, [%rd36012];
	ld.global.u64 	%rd30754, [%rd36016];
	ld.global.u64 	%rd30755, [%rd36018];
	ld.global.u64 	%rd30756, [%rd36019];
	ld.global.u64 	%rd30757, [%rd36020];
	// begin inline asm
	add.cc.u64 %rd30753, %rd30753, %rd35997;
	addc.cc.u64 %rd30754, %rd30754, %rd35998;
	addc.cc.u64 %rd30755, %rd30755, %rd35999;
	addc.cc.u64 %rd30756, %rd30756, %rd36000;
	addc.cc.u64 %rd30757, %rd30757, %rd36001;
	addc.u64 %rd25592, %rd25592, %rd36002;
	
	// end inline asm
	st.global.u64 	[%rd36012], %rd30753;
	st.global.u64 	[%rd36016], %rd30754;
	st.global.u64 	[%rd36018], %rd30755;
	st.global.u64 	[%rd36019], %rd30756;
	st.global.u64 	[%rd36020], %rd30757;
	st.global.u64 	[%rd36021], %rd25592;
	ld.global.u64 	%rd30771, [%rd36012];
	ld.global.u64 	%rd30772, [%rd36016];
	ld.global.u64 	%rd30773, [%rd36018];
	ld.global.u64 	%rd30774, [%rd36019];
	ld.global.u64 	%rd30775, [%rd36020];
	// begin inline asm
	add.cc.u64 %rd30771, %rd30771, %rd35997;
	addc.cc.u64 %rd30772, %rd30772, %rd35998;
	addc.cc.u64 %rd30773, %rd30773, %rd35999;
	addc.cc.u64 %rd30774, %rd30774, %rd36000;
	addc.cc.u64 %rd30775, %rd30775, %rd36001;
	addc.u64 %rd25592, %rd25592, %rd36002;
	
	// end inline asm
	st.global.u64 	[%rd36012], %rd30771;
	st.global.u64 	[%rd36016], %rd30772;
	st.global.u64 	[%rd36018], %rd30773;
	st.global.u64 	[%rd36019], %rd30774;
	st.global.u64 	[%rd36020], %rd30775;
	st.global.u64 	[%rd36021], %rd25592;
	ld.global.u64 	%rd30789, [%rd36012];
	ld.global.u64 	%rd30790, [%rd36016];
	ld.global.u64 	%rd30791, [%rd36018];
	ld.global.u64 	%rd30792, [%rd36019];
	ld.global.u64 	%rd30793, [%rd36020];
	// begin inline asm
	add.cc.u64 %rd30789, %rd30789, %rd35997;
	addc.cc.u64 %rd30790, %rd30790, %rd35998;
	addc.cc.u64 %rd30791, %rd30791, %rd35999;
	addc.cc.u64 %rd30792, %rd30792, %rd36000;
	addc.cc.u64 %rd30793, %rd30793, %rd36001;
	addc.u64 %rd25592, %rd25592, %rd36002;
	
	// end inline asm
	st.global.u64 	[%rd36012], %rd30789;
	st.global.u64 	[%rd36016], %rd30790;
	st.global.u64 	[%rd36018], %rd30791;
	st.global.u64 	[%rd36019], %rd30792;
	st.global.u64 	[%rd36020], %rd30793;
	st.global.u64 	[%rd36021], %rd25592;
	ld.global.u64 	%rd30807, [%rd36012];
	ld.global.u64 	%rd30808, [%rd36016];
	ld.global.u64 	%rd30809, [%rd36018];
	ld.global.u64 	%rd30810, [%rd36019];
	ld.global.u64 	%rd30811, [%rd36020];
	// begin inline asm
	add.cc.u64 %rd30807, %rd30807, %rd35997;
	addc.cc.u64 %rd30808, %rd30808, %rd35998;
	addc.cc.u64 %rd30809, %rd30809, %rd35999;
	addc.cc.u64 %rd30810, %rd30810, %rd36000;
	addc.cc.u64 %rd30811, %rd30811, %rd36001;
	addc.u64 %rd25592, %rd25592, %rd36002;
	
	// end inline asm
	st.global.u64 	[%rd36012], %rd30807;
	st.global.u64 	[%rd36016], %rd30808;
	st.global.u64 	[%rd36018], %rd30809;
	st.global.u64 	[%rd36019], %rd30810;
	st.global.u64 	[%rd36020], %rd30811;
	st.global.u64 	[%rd36021], %rd25592;
	ld.global.u64 	%rd30825, [%rd36012];
	ld.global.u64 	%rd30826, [%rd36016];
	ld.global.u64 	%rd30827, [%rd36018];
	ld.global.u64 	%rd30828, [%rd36019];
	ld.global.u64 	%rd30829, [%rd36020];
	// begin inline asm
	add.cc.u64 %rd30825, %rd30825, %rd35997;
	addc.cc.u64 %rd30826, %rd30826, %rd35998;
	addc.cc.u64 %rd30827, %rd30827, %rd35999;
	addc.cc.u64 %rd30828, %rd30828, %rd36000;
	addc.cc.u64 %rd30829, %rd30829, %rd36001;
	addc.u64 %rd25592, %rd25592, %rd36002;
	
	// end inline asm
	st.global.u64 	[%rd36012], %rd30825;
	st.global.u64 	[%rd36016], %rd30826;
	st.global.u64 	[%rd36018], %rd30827;
	st.global.u64 	[%rd36019], %rd30828;
	st.global.u64 	[%rd36020], %rd30829;
	st.global.u64 	[%rd36021], %rd25592;
	ld.global.u64 	%rd30843, [%rd36012];
	ld.global.u64 	%rd30844, [%rd36016];
	ld.global.u64 	%rd30845, [%rd36018];
	ld.global.u64 	%rd30846, [%rd36019];
	ld.global.u64 	%rd30847, [%rd36020];
	// begin inline asm
	add.cc.u64 %rd30843, %rd30843, %rd35997;
	addc.cc.u64 %rd30844, %rd30844, %rd35998;
	addc.cc.u64 %rd30845, %rd30845, %rd35999;
	addc.cc.u64 %rd30846, %rd30846, %rd36000;
	addc.cc.u64 %rd30847, %rd30847, %rd36001;
	addc.u64 %rd25592, %rd25592, %rd36002;
	
	// end inline asm
	st.global.u64 	[%rd36012], %rd30843;
	st.global.u64 	[%rd36016], %rd30844;
	st.global.u64 	[%rd36018], %rd30845;
	st.global.u64 	[%rd36019], %rd30846;
	st.global.u64 	[%rd36020], %rd30847;
	st.global.u64 	[%rd36021], %rd25592;
	ld.global.u64 	%rd30861, [%rd36012];
	ld.global.u64 	%rd30862, [%rd36016];
	ld.global.u64 	%rd30863, [%rd36018];
	ld.global.u64 	%rd30864, [%rd36019];
	ld.global.u64 	%rd30865, [%rd36020];
	// begin inline asm
	add.cc.u64 %rd30861, %rd30861, %rd35997;
	addc.cc.u64 %rd30862, %rd30862, %rd35998;
	addc.cc.u64 %rd30863, %rd30863, %rd35999;
	addc.cc.u64 %rd30864, %rd30864, %rd36000;
	addc.cc.u64 %rd30865, %rd30865, %rd36001;
	addc.u64 %rd25592, %rd25592, %rd36002;
	
	// end inline asm
	st.global.u64 	[%rd36012], %rd30861;
	st.global.u64 	[%rd36016], %rd30862;
	st.global.u64 	[%rd36018], %rd30863;
	st.global.u64 	[%rd36019], %rd30864;
	st.global.u64 	[%rd36020], %rd30865;
	st.global.u64 	[%rd36021], %rd25592;
	ld.global.u64 	%rd30879, [%rd36012];
	ld.global.u64 	%rd30880, [%rd36016];
	ld.global.u64 	%rd30881, [%rd36018];
	ld.global.u64 	%rd30882, [%rd36019];
	ld.global.u64 	%rd30883, [%rd36020];
	// begin inline asm
	add.cc.u64 %rd30879, %rd30879, %rd35997;
	addc.cc.u64 %rd30880, %rd30880, %rd35998;
	addc.cc.u64 %rd30881, %rd30881, %rd35999;
	addc.cc.u64 %rd30882, %rd30882, %rd36000;
	addc.cc.u64 %rd30883, %rd30883, %rd36001;
	addc.u64 %rd25592, %rd25592, %rd36002;
	
	// end inline asm
	st.global.u64 	[%rd36012], %rd30879;
	st.global.u64 	[%rd36016], %rd30880;
	st.global.u64 	[%rd36018], %rd30881;
	st.global.u64 	[%rd36019], %rd30882;
	st.global.u64 	[%rd36020], %rd30883;
	st.global.u64 	[%rd36021], %rd25592;
	ld.global.u64 	%rd30897, [%rd36012];
	ld.global.u64 	%rd30898, [%rd36016];
	ld.global.u64 	%rd30899, [%rd36018];
	ld.global.u64 	%rd30900, [%rd36019];
	ld.global.u64 	%rd30901, [%rd36020];
	// begin inline asm
	add.cc.u64 %rd30897, %rd30897, %rd35997;
	addc.cc.u64 %rd30898, %rd30898, %rd35998;
	addc.cc.u64 %rd30899, %rd30899, %rd35999;
	addc.cc.u64 %rd30900, %rd30900, %rd36000;
	addc.cc.u64 %rd30901, %rd30901, %rd36001;
	addc.u64 %rd25592, %rd25592, %rd36002;
	
	// end inline asm
	st.global.u64 	[%rd36012], %rd30897;
	st.global.u64 	[%rd36016], %rd30898;
	st.global.u64 	[%rd36018], %rd30899;
	st.global.u64 	[%rd36019], %rd30900;
	st.global.u64 	[%rd36020], %rd30901;
	st.global.u64 	[%rd36021], %rd25592;
	ld.global.u64 	%rd30915, [%rd36012];
	ld.global.u64 	%rd30916, [%rd36016];
	ld.global.u64 	%rd30917, [%rd36018];
	ld.global.u64 	%rd30918, [%rd36019];
	ld.global.u64 	%rd30919, [%rd36020];
	// begin inline asm
	add.cc.u64 %rd30915, %rd30915, %rd35997;
	addc.cc.u64 %rd30916, %rd30916, %rd35998;
	addc.cc.u64 %rd30917, %rd30917, %rd35999;
	addc.cc.u64 %rd30918, %rd30918, %rd36000;
	addc.cc.u64 %rd30919, %rd30919, %rd36001;
	addc.u64 %rd25592, %rd25592, %rd36002;
	
	// end inline asm
	st.global.u64 	[%rd36012], %rd30915;
	st.global.u64 	[%rd36016], %rd30916;
	st.global.u64 	[%rd36018], %rd30917;
	st.global.u64 	[%rd36019], %rd30918;
	st.global.u64 	[%rd36020], %rd30919;
	st.global.u64 	[%rd36021], %rd25592;
	ld.global.u64 	%rd30933, [%rd36012];
	ld.global.u64 	%rd30934, [%rd36016];
	ld.global.u64 	%rd30935, [%rd36018];
	ld.global.u64 	%rd30936, [%rd36019];
	ld.global.u64 	%rd30937, [%rd36020];
	// begin inline asm
	add.cc.u64 %rd30933, %rd30933, %rd35997;
	addc.cc.u64 %rd30934, %rd30934, %rd35998;
	addc.cc.u64 %rd30935, %rd30935, %rd35999;
	addc.cc.u64 %rd30936, %rd30936, %rd36000;
	addc.cc.u64 %rd30937, %rd30937, %rd36001;
	addc.u64 %rd25592, %rd25592, %rd36002;
	
	// end inline asm
	st.global.u64 	[%rd36012], %rd30933;
	st.global.u64 	[%rd36016], %rd30934;
	st.global.u64 	[%rd36018], %rd30935;
	st.global.u64 	[%rd36019], %rd30936;
	st.global.u64 	[%rd36020], %rd30937;
	st.global.u64 	[%rd36021], %rd25592;
	ld.global.u64 	%rd30951, [%rd36012];
	ld.global.u64 	%rd30952, [%rd36016];
	ld.global.u64 	%rd30953, [%rd36018];
	ld.global.u64 	%rd30954, [%rd36019];
	ld.global.u64 	%rd30955, [%rd36020];
	// begin inline asm
	add.cc.u64 %rd30951, %rd30951, %rd35997;
	addc.cc.u64 %rd30952, %rd30952, %rd35998;
	addc.cc.u64 %rd30953, %rd30953, %rd35999;
	addc.cc.u64 %rd30954, %rd30954, %rd36000;
	addc.cc.u64 %rd30955, %rd30955, %rd36001;
	addc.u64 %rd25592, %rd25592, %rd36002;
	
	// end inline asm
	st.global.u64 	[%rd36012], %rd30951;
	st.global.u64 	[%rd36016], %rd30952;
	st.global.u64 	[%rd36018], %rd30953;
	st.global.u64 	[%rd36019], %rd30954;
	st.global.u64 	[%rd36020], %rd30955;
	st.global.u64 	[%rd36021], %rd25592;
	ld.global.u64 	%rd30969, [%rd36012];
	ld.global.u64 	%rd30970, [%rd36016];
	ld.global.u64 	%rd30971, [%rd36018];
	ld.global.u64 	%rd30972, [%rd36019];
	ld.global.u64 	%rd30973, [%rd36020];
	// begin inline asm
	add.cc.u64 %rd30969, %rd30969, %rd35997;
	addc.cc.u64 %rd30970, %rd30970, %rd35998;
	addc.cc.u64 %rd30971, %rd30971, %rd35999;
	addc.cc.u64 %rd30972, %rd30972, %rd36000;
	addc.cc.u64 %rd30973, %rd30973, %rd36001;
	addc.u64 %rd25592, %rd25592, %rd36002;
	
	// end inline asm
	st.global.u64 	[%rd36012], %rd30969;
	st.global.u64 	[%rd36016], %rd30970;
	st.global.u64 	[%rd36018], %rd30971;
	st.global.u64 	[%rd36019], %rd30972;
	st.global.u64 	[%rd36020], %rd30973;
	st.global.u64 	[%rd36021], %rd25592;
	ld.global.u64 	%rd30987, [%rd36012];
	ld.global.u64 	%rd30988, [%rd36016];
	ld.global.u64 	%rd30989, [%rd36018];
	ld.global.u64 	%rd30990, [%rd36019];
	ld.global.u64 	%rd30991, [%rd36020];
	// begin inline asm
	add.cc.u64 %rd30987, %rd30987, %rd35997;
	addc.cc.u64 %rd30988, %rd30988, %rd35998;
	addc.cc.u64 %rd30989, %rd30989, %rd35999;
	addc.cc.u64 %rd30990, %rd30990, %rd36000;
	addc.cc.u64 %rd30991, %rd30991, %rd36001;
	addc.u64 %rd25592, %rd25592, %rd36002;
	
	// end inline asm
	st.global.u64 	[%rd36012], %rd30987;
	st.global.u64 	[%rd36016], %rd30988;
	st.global.u64 	[%rd36018], %rd30989;
	st.global.u64 	[%rd36019], %rd30990;
	st.global.u64 	[%rd36020], %rd30991;
	st.global.u64 	[%rd36021], %rd25592;
	ld.global.u64 	%rd31005, [%rd36012];
	ld.global.u64 	%rd31006, [%rd36016];
	ld.global.u64 	%rd31007, [%rd36018];
	ld.global.u64 	%rd31008, [%rd36019];
	ld.global.u64 	%rd31009, [%rd36020];
	// begin inline asm
	add.cc.u64 %rd31005, %rd31005, %rd35997;
	addc.cc.u64 %rd31006, %rd31006, %rd35998;
	addc.cc.u64 %rd31007, %rd31007, %rd35999;
	addc.cc.u64 %rd31008, %rd31008, %rd36000;
	addc.cc.u64 %rd31009, %rd31009, %rd36001;
	addc.u64 %rd25592, %rd25592, %rd36002;
	
	// end inline asm
	st.global.u64 	[%rd36012], %rd31005;
	st.global.u64 	[%rd36016], %rd31006;
	st.global.u64 	[%rd36018], %rd31007;
	st.global.u64 	[%rd36019], %rd31008;
	st.global.u64 	[%rd36020], %rd31009;
	st.global.u64 	[%rd36021], %rd25592;
	ld.global.u64 	%rd31023, [%rd36012];
	ld.global.u64 	%rd31024, [%rd36016];
	ld.global.u64 	%rd31025, [%rd36018];
	ld.global.u64 	%rd31026, [%rd36019];
	ld.global.u64 	%rd31027, [%rd36020];
	// begin inline asm
	add.cc.u64 %rd31023, %rd31023, %rd35997;
	addc.cc.u64 %rd31024, %rd31024, %rd35998;
	addc.cc.u64 %rd31025, %rd31025, %rd35999;
	addc.cc.u64 %rd31026, %rd31026, %rd36000;
	addc.cc.u64 %rd31027, %rd31027, %rd36001;
	addc.u64 %rd25592, %rd25592, %rd36002;
	
	// end inline asm
	st.global.u64 	[%rd36012], %rd31023;
	st.global.u64 	[%rd36016], %rd31024;
	st.global.u64 	[%rd36018], %rd31025;
	st.global.u64 	[%rd36019], %rd31026;
	st.global.u64 	[%rd36020], %rd31027;
	st.global.u64 	[%rd36021], %rd25592;
	ld.global.u64 	%rd31041, [%rd36012];
	ld.global.u64 	%rd31042, [%rd36016];
	ld.global.u64 	%rd31043, [%rd36018];
	ld.global.u64 	%rd31044, [%rd36019];
	ld.global.u64 	%rd31045, [%rd36020];
	// begin inline asm
	add.cc.u64 %rd31041, %rd31041, %rd35997;
	addc.cc.u64 %rd31042, %rd31042, %rd35998;
	addc.cc.u64 %rd31043, %rd31043, %rd35999;
	addc.cc.u64 %rd31044, %rd31044, %rd36000;
	addc.cc.u64 %rd31045, %rd31045, %rd36001;
	addc.u64 %rd25592, %rd25592, %rd36002;
	
	// end inline asm
	st.global.u64 	[%rd36012], %rd31041;
	st.global.u64 	[%rd36016], %rd31042;
	st.global.u64 	[%rd36018], %rd31043;
	st.global.u64 	[%rd36019], %rd31044;
	st.global.u64 	[%rd36020], %rd31045;
	st.global.u64 	[%rd36021], %rd25592;
	ld.global.u64 	%rd31059, [%rd36012];
	ld.global.u64 	%rd31060, [%rd36016];
	ld.global.u64 	%rd31061, [%rd36018];
	ld.global.u64 	%rd31062, [%rd36019];
	ld.global.u64 	%rd31063, [%rd36020];
	// begin inline asm
	add.cc.u64 %rd31059, %rd31059, %rd35997;
	addc.cc.u64 %rd31060, %rd31060, %rd35998;
	addc.cc.u64 %rd31061, %rd31061, %rd35999;
	addc.cc.u64 %rd31062, %rd31062, %rd36000;
	addc.cc.u64 %rd31063, %rd31063, %rd36001;
	addc.u64 %rd25592, %rd25592, %rd36002;
	
	// end inline asm
	st.global.u64 	[%rd36012], %rd31059;
	st.global.u64 	[%rd36016], %rd31060;
	st.global.u64 	[%rd36018], %rd31061;
	st.global.u64 	[%rd36019], %rd31062;
	st.global.u64 	[%rd36020], %rd31063;
	st.global.u64 	[%rd36021], %rd25592;
	ld.global.u64 	%rd31077, [%rd36012];
	ld.global.u64 	%rd31078, [%rd36016];
	ld.global.u64 	%rd31079, [%rd36018];
	ld.global.u64 	%rd31080, [%rd36019];
	ld.global.u64 	%rd31081, [%rd36020];
	// begin inline asm
	add.cc.u64 %rd31077, %rd31077, %rd35997;
	addc.cc.u64 %rd31078, %rd31078, %rd35998;
	addc.cc.u64 %rd31079, %rd31079, %rd35999;
	addc.cc.u64 %rd31080, %rd31080, %rd36000;
	addc.cc.u64 %rd31081, %rd31081, %rd36001;
	addc.u64 %rd25592, %rd25592, %rd36002;
	
	// end inline asm
	st.global.u64 	[%rd36012], %rd31077;
	st.global.u64 	[%rd36016], %rd31078;
	st.global.u64 	[%rd36018], %rd31079;
	st.global.u64 	[%rd36019], %rd31080;
	st.global.u64 	[%rd36020], %rd31081;
	st.global.u64 	[%rd36021], %rd25592;
	ld.global.u64 	%rd31095, [%rd36012];
	ld.global.u64 	%rd31096, [%rd36016];
	ld.global.u64 	%rd31097, [%rd36018];
	ld.global.u64 	%rd31098, [%rd36019];
	ld.global.u64 	%rd31099, [%rd36020];
	// begin inline asm
	add.cc.u64 %rd31095, %rd31095, %rd35997;
	addc.cc.u64 %rd31096, %rd31096, %rd35998;
	addc.cc.u64 %rd31097, %rd31097, %rd35999;
	addc.cc.u64 %rd31098, %rd31098, %rd36000;
	addc.cc.u64 %rd31099, %rd31099, %rd36001;
	addc.u64 %rd25592, %rd25592, %rd36002;
	
	// end inline asm
	st.global.u64 	[%rd36012], %rd31095;
	st.global.u64 	[%rd36016], %rd31096;
	st.global.u64 	[%rd36018], %rd31097;
	st.global.u64 	[%rd36019], %rd31098;
	st.global.u64 	[%rd36020], %rd31099;
	st.global.u64 	[%rd36021], %rd25592;
	ld.global.u64 	%rd31113, [%rd36012];
	ld.global.u64 	%rd31114, [%rd36016];
	ld.global.u64 	%rd31115, [%rd36018];
	ld.global.u64 	%rd31116, [%rd36019];
	ld.global.u64 	%rd31117, [%rd36020];
	// begin inline asm
	add.cc.u64 %rd31113, %rd31113, %rd35997;
	addc.cc.u64 %rd31114, %rd31114, %rd35998;
	addc.cc.u64 %rd31115, %rd31115, %rd35999;
	addc.cc.u64 %rd31116, %rd31116, %rd36000;
	addc.cc.u64 %rd31117, %rd31117, %rd36001;
	addc.u64 %rd25592, %rd25592, %rd36002;
	
	// end inline asm
	st.global.u64 	[%rd36012], %rd31113;
	st.global.u64 	[%rd36016], %rd31114;
	st.global.u64 	[%rd36018], %rd31115;
	st.global.u64 	[%rd36019], %rd31116;
	st.global.u64 	[%rd36020], %rd31117;
	st.global.u64 	[%rd36021], %rd25592;
	ld.global.u64 	%rd31131, [%rd36012];
	ld.global.u64 	%rd31132, [%rd36016];
	ld.global.u64 	%rd31133, [%rd36018];
	ld.global.u64 	%rd31134, [%rd36019];
	ld.global.u64 	%rd31135, [%rd36020];
	// begin inline asm
	add.cc.u64 %rd31131, %rd31131, %rd35997;
	addc.cc.u64 %rd31132, %rd31132, %rd35998;
	addc.cc.u64 %rd31133, %rd31133, %rd35999;
	addc.cc.u64 %rd31134, %rd31134, %rd36000;
	addc.cc.u64 %rd31135, %rd31135, %rd36001;
	addc.u64 %rd25592, %rd25592, %rd36002;
	
	// end inline asm
	st.global.u64 	[%rd36012], %rd31131;
	st.global.u64 	[%rd36016], %rd31132;
	st.global.u64 	[%rd36018], %rd31133;
	st.global.u64 	[%rd36019], %rd31134;
	st.global.u64 	[%rd36020], %rd31135;
	st.global.u64 	[%rd36021], %rd25592;
	ld.global.u64 	%rd31149, [%rd36012];
	ld.global.u64 	%rd31150, [%rd36016];
	ld.global.u64 	%rd31151, [%rd36018];
	ld.global.u64 	%rd31152, [%rd36019];
	ld.global.u64 	%rd31153, [%rd36020];
	// begin inline asm
	add.cc.u64 %rd31149, %rd31149, %rd35997;
	addc.cc.u64 %rd31150, %rd31150, %rd35998;
	addc.cc.u64 %rd31151, %rd31151, %rd35999;
	addc.cc.u64 %rd31152, %rd31152, %rd36000;
	addc.cc.u64 %rd31153, %rd31153, %rd36001;
	addc.u64 %rd25592, %rd25592, %rd36002;
	
	// end inline asm
	st.global.u64 	[%rd36012], %rd31149;
	st.global.u64 	[%rd36016], %rd31150;
	st.global.u64 	[%rd36018], %rd31151;
	st.global.u64 	[%rd36019], %rd31152;
	st.global.u64 	[%rd36020], %rd31153;
	st.global.u64 	[%rd36021], %rd25592;
	ld.global.u64 	%rd31167, [%rd36012];
	ld.global.u64 	%rd31168, [%rd36016];
	ld.global.u64 	%rd31169, [%rd36018];
	ld.global.u64 	%rd31170, [%rd36019];
	ld.global.u64 	%rd31171, [%rd36020];
	// begin inline asm
	add.cc.u64 %rd31167, %rd31167, %rd35997;
	addc.cc.u64 %rd31168, %rd31168, %rd35998;
	addc.cc.u64 %rd31169, %rd31169, %rd35999;
	addc.cc.u64 %rd31170, %rd31170, %rd36000;
	addc.cc.u64 %rd31171, %rd31171, %rd36001;
	addc.u64 %rd25592, %rd25592, %rd36002;
	
	// end inline asm
	st.global.u64 	[%rd36012], %rd31167;
	st.global.u64 	[%rd36016], %rd31168;
	st.global.u64 	[%rd36018], %rd31169;
	st.global.u64 	[%rd36019], %rd31170;
	st.global.u64 	[%rd36020], %rd31171;
	st.global.u64 	[%rd36021], %rd25592;
	ld.global.u64 	%rd31185, [%rd36012];
	ld.global.u64 	%rd31186, [%rd36016];
	ld.global.u64 	%rd31187, [%rd36018];
	ld.global.u64 	%rd31188, [%rd36019];
	ld.global.u64 	%rd31189, [%rd36020];
	// begin inline asm
	add.cc.u64 %rd31185, %rd31185, %rd35997;
	addc.cc.u64 %rd31186, %rd31186, %rd35998;
	addc.cc.u64 %rd31187, %rd31187, %rd35999;
	addc.cc.u64 %rd31188, %rd31188, %rd36000;
	addc.cc.u64 %rd31189, %rd31189, %rd36001;
	addc.u64 %rd25592, %rd25592, %rd36002;
	
	// end inline asm
	st.global.u64 	[%rd36012], %rd31185;
	st.global.u64 	[%rd36016], %rd31186;
	st.global.u64 	[%rd36018], %rd31187;
	st.global.u64 	[%rd36019], %rd31188;
	st.global.u64 	[%rd36020], %rd31189;
	st.global.u64 	[%rd36021], %rd25592;
	ld.global.u64 	%rd31203, [%rd36012];
	ld.global.u64 	%rd31204, [%rd36016];
	ld.global.u64 	%rd31205, [%rd36018];
	ld.global.u64 	%rd31206, [%rd36019];
	ld.global.u64 	%rd31207, [%rd36020];
	// begin inline asm
	add.cc.u64 %rd31203, %rd31203, %rd35997;
	addc.cc.u64 %rd31204, %rd31204, %rd35998;
	addc.cc.u64 %rd31205, %rd31205, %rd35999;
	addc.cc.u64 %rd31206, %rd31206, %rd36000;
	addc.cc.u64 %rd31207, %rd31207, %rd36001;
	addc.u64 %rd25592, %rd25592, %rd36002;
	
	// end inline asm
	st.global.u64 	[%rd36012], %rd31203;
	st.global.u64 	[%rd36016], %rd31204;
	st.global.u64 	[%rd36018], %rd31205;
	st.global.u64 	[%rd36019], %rd31206;
	st.global.u64 	[%rd36020], %rd31207;
	st.global.u64 	[%rd36021], %rd25592;
	ld.global.u64 	%rd31221, [%rd36012];
	ld.global.u64 	%rd31222, [%rd36016];
	ld.global.u64 	%rd31223, [%rd36018];
	ld.global.u64 	%rd31224, [%rd36019];
	ld.global.u64 	%rd31225, [%rd36020];
	// begin inline asm
	add.cc.u64 %rd31221, %rd31221, %rd35997;
	addc.cc.u64 %rd31222, %rd31222, %rd35998;
	addc.cc.u64 %rd31223, %rd31223, %rd35999;
	addc.cc.u64 %rd31224, %rd31224, %rd36000;
	addc.cc.u64 %rd31225, %rd31225, %rd36001;
	addc.u64 %rd25592, %rd25592, %rd36002;
	
	// end inline asm
	st.global.u64 	[%rd36012], %rd31221;
	st.global.u64 	[%rd36016], %rd31222;
	st.global.u64 	[%rd36018], %rd31223;
	st.global.u64 	[%rd36019], %rd31224;
	st.global.u64 	[%rd36020], %rd31225;
	st.global.u64 	[%rd36021], %rd25592;
	ld.global.u64 	%rd31239, [%rd36012];
	ld.global.u64 	%rd31240, [%rd36016];
	ld.global.u64 	%rd31241, [%rd36018];
	ld.global.u64 	%rd31242, [%rd36019];
	ld.global.u64 	%rd31243, [%rd36020];
	// begin inline asm
	add.cc.u64 %rd31239, %rd31239, %rd35997;
	addc.cc.u64 %rd31240, %rd31240, %rd35998;
	addc.cc.u64 %rd31241, %rd31241, %rd35999;
	addc.cc.u64 %rd31242, %rd31242, %rd36000;
	addc.cc.u64 %rd31243, %rd31243, %rd36001;
	addc.u64 %rd25592, %rd25592, %rd36002;
	
	// end inline asm
	st.global.u64 	[%rd36012], %rd31239;
	st.global.u64 	[%rd36016], %rd31240;
	st.global.u64 	[%rd36018], %rd31241;
	st.global.u64 	[%rd36019], %rd31242;
	st.global.u64 	[%rd36020], %rd31243;
	st.global.u64 	[%rd36021], %rd25592;
	ld.global.u64 	%rd31257, [%rd36012];
	ld.global.u64 	%rd31258, [%rd36016];
	ld.global.u64 	%rd31259, [%rd36018];
	ld.global.u64 	%rd31260, [%rd36019];
	ld.global.u64 	%rd31261, [%rd36020];
	// begin inline asm
	add.cc.u64 %rd31257, %rd31257, %rd35997;
	addc.cc.u64 %rd31258, %rd31258, %rd35998;
	addc.cc.u64 %rd31259, %rd31259, %rd35999;
	addc.cc.u64 %rd31260, %rd31260, %rd36000;
	addc.cc.u64 %rd31261, %rd31261, %rd36001;
	addc.u64 %rd25592, %rd25592, %rd36002;
	
	// end inline asm
	st.global.u64 	[%rd36012], %rd31257;
	st.global.u64 	[%rd36016], %rd31258;
	st.global.u64 	[%rd36018], %rd31259;
	st.global.u64 	[%rd36019], %rd31260;
	st.global.u64 	[%rd36020], %rd31261;
	st.global.u64 	[%rd36021], %rd25592;
	ld.global.u64 	%rd31275, [%rd36012];
	ld.global.u64 	%rd31276, [%rd36016];
	ld.global.u64 	%rd31277, [%rd36018];
	ld.global.u64 	%rd31278, [%rd36019];
	ld.global.u64 	%rd31279, [%rd36020];
	// begin inline asm
	add.cc.u64 %rd31275, %rd31275, %rd35997;
	addc.cc.u64 %rd31276, %rd31276, %rd35998;
	addc.cc.u64 %rd31277, %rd31277, %rd35999;
	addc.cc.u64 %rd31278, %rd31278, %rd36000;
	addc.cc.u64 %rd31279, %rd31279, %rd36001;
	addc.u64 %rd25592, %rd25592, %rd36002;
	
	// end inline asm
	st.global.u64 	[%rd36012], %rd31275;
	st.global.u64 	[%rd36016], %rd31276;
	st.global.u64 	[%rd36018], %rd31277;
	st.global.u64 	[%rd36019], %rd31278;
	st.global.u64 	[%rd36020], %rd31279;
	st.global.u64 	[%rd36021], %rd25592;
	ld.global.u64 	%rd31293, [%rd36012];
	ld.global.u64 	%rd31294, [%rd36016];
	ld.global.u64 	%rd31295, [%rd36018];
	ld.global.u64 	%rd31296, [%rd36019];
	ld.global.u64 	%rd31297, [%rd36020];
	// begin inline asm
	add.cc.u64 %rd31293, %rd31293, %rd35997;
	addc.cc.u64 %rd31294, %rd31294, %rd35998;
	addc.cc.u64 %rd31295, %rd31295, %rd35999;
	addc.cc.u64 %rd31296, %rd31296, %rd36000;
	addc.cc.u64 %rd31297, %rd31297, %rd36001;
	addc.u64 %rd25592, %rd25592, %rd36002;
	
	// end inline asm
	st.global.u64 	[%rd36012], %rd31293;
	st.global.u64 	[%rd36016], %rd31294;
	st.global.u64 	[%rd36018], %rd31295;
	st.global.u64 	[%rd36019], %rd31296;
	st.global.u64 	[%rd36020], %rd31297;
	st.global.u64 	[%rd36021], %rd25592;
	ld.global.u64 	%rd31311, [%rd36012];
	ld.global.u64 	%rd31312, [%rd36016];
	ld.global.u64 	%rd31313, [%rd36018];
	ld.global.u64 	%rd31314, [%rd36019];
	ld.global.u64 	%rd31315, [%rd36020];
	// begin inline asm
	add.cc.u64 %rd31311, %rd31311, %rd35997;
	addc.cc.u64 %rd31312, %rd31312, %rd35998;
	addc.cc.u64 %rd31313, %rd31313, %rd35999;
	addc.cc.u64 %rd31314, %rd31314, %rd36000;
	addc.cc.u64 %rd31315, %rd31315, %rd36001;
	addc.u64 %rd25592, %rd25592, %rd36002;
	
	// end inline asm
	st.global.u64 	[%rd36012], %rd31311;
	st.global.u64 	[%rd36016], %rd31312;
	st.global.u64 	[%rd36018], %rd31313;
	st.global.u64 	[%rd36019], %rd31314;
	st.global.u64 	[%rd36020], %rd31315;
	st.global.u64 	[%rd36021], %rd25592;
	ld.global.u64 	%rd31329, [%rd36012];
	ld.global.u64 	%rd31330, [%rd36016];
	ld.global.u64 	%rd31331, [%rd36018];
	ld.global.u64 	%rd31332, [%rd36019];
	ld.global.u64 	%rd31333, [%rd36020];
	// begin inline asm
	add.cc.u64 %rd31329, %rd31329, %rd35997;
	addc.cc.u64 %rd31330, %rd31330, %rd35998;
	addc.cc.u64 %rd31331, %rd31331, %rd35999;
	addc.cc.u64 %rd31332, %rd31332, %rd36000;
	addc.cc.u64 %rd31333, %rd31333, %rd36001;
	addc.u64 %rd25592, %rd25592, %rd36002;
	
	// end inline asm
	st.global.u64 	[%rd36012], %rd31329;
	st.global.u64 	[%rd36016], %rd31330;
	st.global.u64 	[%rd36018], %rd31331;
	st.global.u64 	[%rd36019], %rd31332;
	st.global.u64 	[%rd36020], %rd31333;
	st.global.u64 	[%rd36021], %rd25592;
	ld.global.u64 	%rd31347, [%rd36012];
	ld.global.u64 	%rd31348, [%rd36016];
	ld.global.u64 	%rd31349, [%rd36018];
	ld.global.u64 	%rd31350, [%rd36019];
	ld.global.u64 	%rd31351, [%rd36020];
	// begin inline asm
	add.cc.u64 %rd31347, %rd31347, %rd35997;
	addc.cc.u64 %rd31348, %rd31348, %rd35998;
	addc.cc.u64 %rd31349, %rd31349, %rd35999;
	addc.cc.u64 %rd31350, %rd31350, %rd36000;
	addc.cc.u64 %rd31351, %rd31351, %rd36001;
	addc.u64 %rd25592, %rd25592, %rd36002;
	
	// end inline asm
	st.global.u64 	[%rd36012], %rd31347;
	st.global.u64 	[%rd36016], %rd31348;
	st.global.u64 	[%rd36018], %rd31349;
	st.global.u64 	[%rd36019], %rd31350;
	st.global.u64 	[%rd36020], %rd31351;
	st.global.u64 	[%rd36021], %rd25592;
	ld.global.u64 	%rd31365, [%rd36012];
	ld.global.u64 	%rd31366, [%rd36016];
	ld.global.u64 	%rd31367, [%rd36018];
	ld.global.u64 	%rd31368, [%rd36019];
	ld.global.u64 	%rd31369, [%rd36020];
	// begin inline asm
	add.cc.u64 %rd31365, %rd31365, %rd35997;
	addc.cc.u64 %rd31366, %rd31366, %rd35998;
	addc.cc.u64 %rd31367, %rd31367, %rd35999;
	addc.cc.u64 %rd31368, %rd31368, %rd36000;
	addc.cc.u64 %rd31369, %rd31369, %rd36001;
	addc.u64 %rd25592, %rd25592, %rd36002;
	
	// end inline asm
	st.global.u64 	[%rd36012], %rd31365;
	st.global.u64 	[%rd36016], %rd31366;
	st.global.u64 	[%rd36018], %rd31367;
	st.global.u64 	[%rd36019], %rd31368;
	st.global.u64 	[%rd36020], %rd31369;
	st.global.u64 	[%rd36021], %rd25592;
	ld.global.u64 	%rd31383, [%rd36012];
	ld.global.u64 	%rd31384, [%rd36016];
	ld.global.u64 	%rd31385, [%rd36018];
	ld.global.u64 	%rd31386, [%rd36019];
	ld.global.u64 	%rd31387, [%rd36020];
	// begin inline asm
	add.cc.u64 %rd31383, %rd31383, %rd35997;
	addc.cc.u64 %rd31384, %rd31384, %rd35998;
	addc.cc.u64 %rd31385, %rd31385, %rd35999;
	addc.cc.u64 %rd31386, %rd31386, %rd36000;
	addc.cc.u64 %rd31387, %rd31387, %rd36001;
	addc.u64 %rd25592, %rd25592, %rd36002;
	
	// end inline asm
	st.global.u64 	[%rd36012], %rd31383;
	st.global.u64 	[%rd36016], %rd31384;
	st.global.u64 	[%rd36018], %rd31385;
	st.global.u64 	[%rd36019], %rd31386;
	st.global.u64 	[%rd36020], %rd31387;
	st.global.u64 	[%rd36021], %rd25592;
	ld.global.u64 	%rd31401, [%rd36012];
	ld.global.u64 	%rd31402, [%rd36016];
	ld.global.u64 	%rd31403, [%rd36018];
	ld.global.u64 	%rd31404, [%rd36019];
	ld.global.u64 	%rd31405, [%rd36020];
	// begin inline asm
	add.cc.u64 %rd31401, %rd31401, %rd35997;
	addc.cc.u64 %rd31402, %rd31402, %rd35998;
	addc.cc.u64 %rd31403, %rd31403, %rd35999;
	addc.cc.u64 %rd31404, %rd31404, %rd36000;
	addc.cc.u64 %rd31405, %rd31405, %rd36001;
	addc.u64 %rd25592, %rd25592, %rd36002;
	
	// end inline asm
	st.global.u64 	[%rd36012], %rd31401;
	st.global.u64 	[%rd36016], %rd31402;
	st.global.u64 	[%rd36018], %rd31403;
	st.global.u64 	[%rd36019], %rd31404;
	st.global.u64 	[%rd36020], %rd31405;
	st.global.u64 	[%rd36021], %rd25592;
	ld.global.u64 	%rd31419, [%rd36012];
	ld.global.u64 	%rd31420, [%rd36016];
	ld.global.u64 	%rd31421, [%rd36018];
	ld.global.u64 	%rd31422, [%rd36019];
	ld.global.u64 	%rd31423, [%rd36020];
	// begin inline asm
	add.cc.u64 %rd31419, %rd31419, %rd35997;
	addc.cc.u64 %rd31420, %rd31420, %rd35998;
	addc.cc.u64 %rd31421, %rd31421, %rd35999;
	addc.cc.u64 %rd31422, %rd31422, %rd36000;
	addc.cc.u64 %rd31423, %rd31423, %rd36001;
	addc.u64 %rd25592, %rd25592, %rd36002;
	
	// end inline asm
	st.global.u64 	[%rd36012], %rd31419;
	st.global.u64 	[%rd36016], %rd31420;
	st.global.u64 	[%rd36018], %rd31421;
	st.global.u64 	[%rd36019], %rd31422;
	st.global.u64 	[%rd36020], %rd31423;
	st.global.u64 	[%rd36021], %rd25592;
	ld.global.u64 	%rd31437, [%rd36012];
	ld.global.u64 	%rd31438, [%rd36016];
	ld.global.u64 	%rd31439, [%rd36018];
	ld.global.u64 	%rd31440, [%rd36019];
	ld.global.u64 	%rd31441, [%rd36020];
	// begin inline asm
	add.cc.u64 %rd31437, %rd31437, %rd35997;
	addc.cc.u64 %rd31438, %rd31438, %rd35998;
	addc.cc.u64 %rd31439, %rd31439, %rd35999;
	addc.cc.u64 %rd31440, %rd31440, %rd36000;
	addc.cc.u64 %rd31441, %rd31441, %rd36001;
	addc.u64 %rd25592, %rd25592, %rd36002;
	
	// end inline asm
	st.global.u64 	[%rd36012], %rd31437;
	st.global.u64 	[%rd36016], %rd31438;
	st.global.u64 	[%rd36018], %rd31439;
	st.global.u64 	[%rd36019], %rd31440;
	st.global.u64 	[%rd36020], %rd31441;
	st.global.u64 	[%rd36021], %rd25592;
	ld.global.u64 	%rd31455, [%rd36012];
	ld.global.u64 	%rd31456, [%rd36016];
	ld.global.u64 	%rd31457, [%rd36018];
	ld.global.u64 	%rd31458, [%rd36019];
	ld.global.u64 	%rd31459, [%rd36020];
	// begin inline asm
	add.cc.u64 %rd31455, %rd31455, %rd35997;
	addc.cc.u64 %rd31456, %rd31456, %rd35998;
	addc.cc.u64 %rd31457, %rd31457, %rd35999;
	addc.cc.u64 %rd31458, %rd31458, %rd36000;
	addc.cc.u64 %rd31459, %rd31459, %rd36001;
	addc.u64 %rd25592, %rd25592, %rd36002;
	
	// end inline asm
	st.global.u64 	[%rd36012], %rd31455;
	st.global.u64 	[%rd36016], %rd31456;
	st.global.u64 	[%rd36018], %rd31457;
	st.global.u64 	[%rd36019], %rd31458;
	st.global.u64 	[%rd36020], %rd31459;
	st.global.u64 	[%rd36021], %rd25592;
	ld.global.u64 	%rd31473, [%rd36012];
	ld.global.u64 	%rd31474, [%rd36016];
	ld.global.u64 	%rd31475, [%rd36018];
	ld.global.u64 	%rd31476, [%rd36019];
	ld.global.u64 	%rd31477, [%rd36020];
	// begin inline asm
	add.cc.u64 %rd31473, %rd31473, %rd35997;
	addc.cc.u64 %rd31474, %rd31474, %rd35998;
	addc.cc.u64 %rd31475, %rd31475, %rd35999;
	addc.cc.u64 %rd31476, %rd31476, %rd36000;
	addc.cc.u64 %rd31477, %rd31477, %rd36001;
	addc.u64 %rd25592, %rd25592, %rd36002;
	
	// end inline asm
	st.global.u64 	[%rd36012], %rd31473;
	st.global.u64 	[%rd36016], %rd31474;
	st.global.u64 	[%rd36018], %rd31475;
	st.global.u64 	[%rd36019], %rd31476;
	st.global.u64 	[%rd36020], %rd31477;
	st.global.u64 	[%rd36021], %rd25592;
	ld.global.u64 	%rd31491, [%rd36012];
	ld.global.u64 	%rd31492, [%rd36016];
	ld.global.u64 	%rd31493, [%rd36018];
	ld.global.u64 	%rd31494, [%rd36019];
	ld.global.u64 	%rd31495, [%rd36020];
	// begin inline asm
	add.cc.u64 %rd31491, %rd31491, %rd35997;
	addc.cc.u64 %rd31492, %rd31492, %rd35998;
	addc.cc.u64 %rd31493, %rd31493, %rd35999;
	addc.cc.u64 %rd31494, %rd31494, %rd36000;
	addc.cc.u64 %rd31495, %rd31495, %rd36001;
	addc.u64 %rd25592, %rd25592, %rd36002;
	
	// end inline asm
	st.global.u64 	[%rd36012], %rd31491;
	st.global.u64 	[%rd36016], %rd31492;
	st.global.u64 	[%rd36018], %rd31493;
	st.global.u64 	[%rd36019], %rd31494;
	st.global.u64 	[%rd36020], %rd31495;
	st.global.u64 	[%rd36021], %rd25592;
	ld.global.u64 	%rd31509, [%rd36012];
	ld.global.u64 	%rd31510, [%rd36016];
	ld.global.u64 	%rd31511, [%rd36018];
	ld.global.u64 	%rd31512, [%rd36019];
	ld.global.u64 	%rd31513, [%rd36020];
	// begin inline asm
	add.cc.u64 %rd31509, %rd31509, %rd35997;
	addc.cc.u64 %rd31510, %rd31510, %rd35998;
	addc.cc.u64 %rd31511, %rd31511, %rd35999;
	addc.cc.u64 %rd31512, %rd31512, %rd36000;
	addc.cc.u64 %rd31513, %rd31513, %rd36001;
	addc.u64 %rd25592, %rd25592, %rd36002;
	
	// end inline asm
	st.global.u64 	[%rd36012], %rd31509;
	st.global.u64 	[%rd36016], %rd31510;
	st.global.u64 	[%rd36018], %rd31511;
	st.global.u64 	[%rd36019], %rd31512;
	st.global.u64 	[%rd36020], %rd31513;
	st.global.u64 	[%rd36021], %rd25592;
	ld.global.u64 	%rd31527, [%rd36012];
	ld.global.u64 	%rd31528, [%rd36016];
	ld.global.u64 	%rd31529, [%rd36018];
	ld.global.u64 	%rd31530, [%rd36019];
	ld.global.u64 	%rd31531, [%rd36020];
	// begin inline asm
	add.cc.u64 %rd31527, %rd31527, %rd35997;
	addc.cc.u64 %rd31528, %rd31528, %rd35998;
	addc.cc.u64 %rd31529, %rd31529, %rd35999;
	addc.cc.u64 %rd31530, %rd31530, %rd36000;
	addc.cc.u64 %rd31531, %rd31531, %rd36001;
	addc.u64 %rd25592, %rd25592, %rd36002;
	
	// end inline asm
	st.global.u64 	[%rd36012], %rd31527;
	st.global.u64 	[%rd36016], %rd31528;
	st.global.u64 	[%rd36018], %rd31529;
	st.global.u64 	[%rd36019], %rd31530;
	st.global.u64 	[%rd36020], %rd31531;
	st.global.u64 	[%rd36021], %rd25592;
	ld.global.u64 	%rd31545, [%rd36012];
	ld.global.u64 	%rd31546, [%rd36016];
	ld.global.u64 	%rd31547, [%rd36018];
	ld.global.u64 	%rd31548, [%rd36019];
	ld.global.u64 	%rd31549, [%rd36020];
	// begin inline asm
	add.cc.u64 %rd31545, %rd31545, %rd35997;
	addc.cc.u64 %rd31546, %rd31546, %rd35998;
	addc.cc.u64 %rd31547, %rd31547, %rd35999;
	addc.cc.u64 %rd31548, %rd31548, %rd36000;
	addc.cc.u64 %rd31549, %rd31549, %rd36001;
	addc.u64 %rd25592, %rd25592, %rd36002;
	
	// end inline asm
	st.global.u64 	[%rd36012], %rd31545;
	st.global.u64 	[%rd36016], %rd31546;
	st.global.u64 	[%rd36018], %rd31547;
	st.global.u64 	[%rd36019], %rd31548;
	st.global.u64 	[%rd36020], %rd31549;
	st.global.u64 	[%rd36021], %rd25592;
	ld.global.u64 	%rd31563, [%rd36012];
	ld.global.u64 	%rd31564, [%rd36016];
	ld.global.u64 	%rd31565, [%rd36018];
	ld.global.u64 	%rd31566, [%rd36019];
	ld.global.u64 	%rd31567, [%rd36020];
	// begin inline asm
	add.cc.u64 %rd31563, %rd31563, %rd35997;
	addc.cc.u64 %rd31564, %rd31564, %rd35998;
	addc.cc.u64 %rd31565, %rd31565, %rd35999;
	addc.cc.u64 %rd31566, %rd31566, %rd36000;
	addc.cc.u64 %rd31567, %rd31567, %rd36001;
	addc.u64 %rd25592, %rd25592, %rd36002;
	
	// end inline asm
	st.global.u64 	[%rd36012], %rd31563;
	st.global.u64 	[%rd36016], %rd31564;
	st.global.u64 	[%rd36018], %rd31565;
	st.global.u64 	[%rd36019], %rd31566;
	st.global.u64 	[%rd36020], %rd31567;
	st.global.u64 	[%rd36021], %rd25592;
	ld.global.u64 	%rd31581, [%rd36012];
	ld.global.u64 	%rd31582, [%rd36016];
	ld.global.u64 	%rd31583, [%rd36018];
	ld.global.u64 	%rd31584, [%rd36019];
	ld.global.u64 	%rd31585, [%rd36020];
	// begin inline asm
	add.cc.u64 %rd31581, %rd31581, %rd35997;
	addc.cc.u64 %rd31582, %rd31582, %rd35998;
	addc.cc.u64 %rd31583, %rd31583, %rd35999;
	addc.cc.u64 %rd31584, %rd31584, %rd36000;
	addc.cc.u64 %rd31585, %rd31585, %rd36001;
	addc.u64 %rd25592, %rd25592, %rd36002;
	
	// end inline asm
	st.global.u64 	[%rd36012], %rd31581;
	st.global.u64 	[%rd36016], %rd31582;
	st.global.u64 	[%rd36018], %rd31583;
	st.global.u64 	[%rd36019], %rd31584;
	st.global.u64 	[%rd36020], %rd31585;
	st.global.u64 	[%rd36021], %rd25592;
	ld.global.u64 	%rd31599, [%rd36012];
	ld.global.u64 	%rd31600, [%rd36016];
	ld.global.u64 	%rd31601, [%rd36018];
	ld.global.u64 	%rd31602, [%rd36019];
	ld.global.u64 	%rd31603, [%rd36020];
	// begin inline asm
	add.cc.u64 %rd31599, %rd31599, %rd35997;
	addc.cc.u64 %rd31600, %rd31600, %rd35998;
	addc.cc.u64 %rd31601, %rd31601, %rd35999;
	addc.cc.u64 %rd31602, %rd31602, %rd36000;
	addc.cc.u64 %rd31603, %rd31603, %rd36001;
	addc.u64 %rd25592, %rd25592, %rd36002;
	
	// end inline asm
	st.global.u64 	[%rd36012], %rd31599;
	st.global.u64 	[%rd36016], %rd31600;
	st.global.u64 	[%rd36018], %rd31601;
	st.global.u64 	[%rd36019], %rd31602;
	st.global.u64 	[%rd36020], %rd31603;
	st.global.u64 	[%rd36021], %rd25592;
	ld.global.u64 	%rd31617, [%rd36012];
	ld.global.u64 	%rd31618, [%rd36016];
	ld.global.u64 	%rd31619, [%rd36018];
	ld.global.u64 	%rd31620, [%rd36019];
	ld.global.u64 	%rd31621, [%rd36020];
	// begin inline asm
	add.cc.u64 %rd31617, %rd31617, %rd35997;
	addc.cc.u64 %rd31618, %rd31618, %rd35998;
	addc.cc.u64 %rd31619, %rd31619, %rd35999;
	addc.cc.u64 %rd31620, %rd31620, %rd36000;
	addc.cc.u64 %rd31621, %rd31621, %rd36001;
	addc.u64 %rd25592, %rd25592, %rd36002;
	
	// end inline asm
	st.global.u64 	[%rd36012], %rd31617;
	st.global.u64 	[%rd36016], %rd31618;
	st.global.u64 	[%rd36018], %rd31619;
	st.global.u64 	[%rd36019], %rd31620;
	st.global.u64 	[%rd36020], %rd31621;
	st.global.u64 	[%rd36021], %rd25592;
	ld.global.u64 	%rd31635, [%rd36012];
	ld.global.u64 	%rd31636, [%rd36016];
	ld.global.u64 	%rd31637, [%rd36018];
	ld.global.u64 	%rd31638, [%rd36019];
	ld.global.u64 	%rd31639, [%rd36020];
	// begin inline asm
	add.cc.u64 %rd31635, %rd31635, %rd35997;
	addc.cc.u64 %rd31636, %rd31636, %rd35998;
	addc.cc.u64 %rd31637, %rd31637, %rd35999;
	addc.cc.u64 %rd31638, %rd31638, %rd36000;
	addc.cc.u64 %rd31639, %rd31639, %rd36001;
	addc.u64 %rd25592, %rd25592, %rd36002;
	
	// end inline asm
	st.global.u64 	[%rd36012], %rd31635;
	st.global.u64 	[%rd36016], %rd31636;
	st.global.u64 	[%rd36018], %rd31637;
	st.global.u64 	[%rd36019], %rd31638;
	st.global.u64 	[%rd36020], %rd31639;
	st.global.u64 	[%rd36021], %rd25592;
	ld.global.u64 	%rd31653, [%rd36012];
	ld.global.u64 	%rd31654, [%rd36016];
	ld.global.u64 	%rd31655, [%rd36018];
	ld.global.u64 	%rd31656, [%rd36019];
	ld.global.u64 	%rd31657, [%rd36020];
	// begin inline asm
	add.cc.u64 %rd31653, %rd31653, %rd35997;
	addc.cc.u64 %rd31654, %rd31654, %rd35998;
	addc.cc.u64 %rd31655, %rd31655, %rd35999;
	addc.cc.u64 %rd31656, %rd31656, %rd36000;
	addc.cc.u64 %rd31657, %rd31657, %rd36001;
	addc.u64 %rd25592, %rd25592, %rd36002;
	
	// end inline asm
	st.global.u64 	[%rd36012], %rd31653;
	st.global.u64 	[%rd36016], %rd31654;
	st.global.u64 	[%rd36018], %rd31655;
	st.global.u64 	[%rd36019], %rd31656;
	st.global.u64 	[%rd36020], %rd31657;
	st.global.u64 	[%rd36021], %rd25592;
	ld.global.u64 	%rd31671, [%rd36012];
	ld.global.u64 	%rd31672, [%rd36016];
	ld.global.u64 	%rd31673, [%rd36018];
	ld.global.u64 	%rd31674, [%rd36019];
	ld.global.u64 	%rd31675, [%rd36020];
	// begin inline asm
	add.cc.u64 %rd31671, %rd31671, %rd35997;
	addc.cc.u64 %rd31672, %rd31672, %rd35998;
	addc.cc.u64 %rd31673, %rd31673, %rd35999;
	addc.cc.u64 %rd31674, %rd31674, %rd36000;
	addc.cc.u64 %rd31675, %rd31675, %rd36001;
	addc.u64 %rd25592, %rd25592, %rd36002;
	
	// end inline asm
	st.global.u64 	[%rd36012], %rd31671;
	st.global.u64 	[%rd36016], %rd31672;
	st.global.u64 	[%rd36018], %rd31673;
	st.global.u64 	[%rd36019], %rd31674;
	st.global.u64 	[%rd36020], %rd31675;
	st.global.u64 	[%rd36021], %rd25592;
	ld.global.u64 	%rd31689, [%rd36012];
	ld.global.u64 	%rd31690, [%rd36016];
	ld.global.u64 	%rd31691, [%rd36018];
	ld.global.u64 	%rd31692, [%rd36019];
	ld.global.u64 	%rd31693, [%rd36020];
	// begin inline asm
	add.cc.u64 %rd31689, %rd31689, %rd35997;
	addc.cc.u64 %rd31690, %rd31690, %rd35998;
	addc.cc.u64 %rd31691, %rd31691, %rd35999;
	addc.cc.u64 %rd31692, %rd31692, %rd36000;
	addc.cc.u64 %rd31693, %rd31693, %rd36001;
	addc.u64 %rd25592, %rd25592, %rd36002;
	
	// end inline asm
	st.global.u64 	[%rd36012], %rd31689;
	st.global.u64 	[%rd36016], %rd31690;
	st.global.u64 	[%rd36018], %rd31691;
	st.global.u64 	[%rd36019], %rd31692;
	st.global.u64 	[%rd36020], %rd31693;
	st.global.u64 	[%rd36021], %rd25592;
	ld.global.u64 	%rd31707, [%rd36012];
	ld.global.u64 	%rd31708, [%rd36016];
	ld.global.u64 	%rd31709, [%rd36018];
	ld.global.u64 	%rd31710, [%rd36019];
	ld.global.u64 	%rd31711, [%rd36020];
	// begin inline asm
	add.cc.u64 %rd31707, %rd31707, %rd35997;
	addc.cc.u64 %rd31708, %rd31708, %rd35998;
	addc.cc.u64 %rd31709, %rd31709, %rd35999;
	addc.cc.u64 %rd31710, %rd31710, %rd36000;
	addc.cc.u64 %rd31711, %rd31711, %rd36001;
	addc.u64 %rd25592, %rd25592, %rd36002;
	
	// end inline asm
	st.global.u64 	[%rd36012], %rd31707;
	st.global.u64 	[%rd36016], %rd31708;
	st.global.u64 	[%rd36018], %rd31709;
	st.global.u64 	[%rd36019], %rd31710;
	st.global.u64 	[%rd36020], %rd31711;
	st.global.u64 	[%rd36021], %rd25592;
	ld.global.u64 	%rd31725, [%rd36012];
	ld.global.u64 	%rd31726, [%rd36016];
	ld.global.u64 	%rd31727, [%rd36018];
	ld.global.u64 	%rd31728, [%rd36019];
	ld.global.u64 	%rd31729, [%rd36020];
	// begin inline asm
	add.cc.u64 %rd31725, %rd31725, %rd35997;
	addc.cc.u64 %rd31726, %rd31726, %rd35998;
	addc.cc.u64 %rd31727, %rd31727, %rd35999;
	addc.cc.u64 %rd31728, %rd31728, %rd36000;
	addc.cc.u64 %rd31729, %rd31729, %rd36001;
	addc.u64 %rd25592, %rd25592, %rd36002;
	
	// end inline asm
	st.global.u64 	[%rd36012], %rd31725;
	st.global.u64 	[%rd36016], %rd31726;
	st.global.u64 	[%rd36018], %rd31727;
	st.global.u64 	[%rd36019], %rd31728;
	st.global.u64 	[%rd36020], %rd31729;
	st.global.u64 	[%rd36021], %rd25592;
	ld.global.u64 	%rd31743, [%rd36012];
	ld.global.u64 	%rd31744, [%rd36016];
	ld.global.u64 	%rd31745, [%rd36018];
	ld.global.u64 	%rd31746, [%rd36019];
	ld.global.u64 	%rd31747, [%rd36020];
	// begin inline asm
	add.cc.u64 %rd31743, %rd31743, %rd35997;
	addc.cc.u64 %rd31744, %rd31744, %rd35998;
	addc.cc.u64 %rd31745, %rd31745, %rd35999;
	addc.cc.u64 %rd31746, %rd31746, %rd36000;
	addc.cc.u64 %rd31747, %rd31747, %rd36001;
	addc.u64 %rd25592, %rd25592, %rd36002;
	
	// end inline asm
	st.global.u64 	[%rd36012], %rd31743;
	st.global.u64 	[%rd36016], %rd31744;
	st.global.u64 	[%rd36018], %rd31745;
	st.global.u64 	[%rd36019], %rd31746;
	st.global.u64 	[%rd36020], %rd31747;
	st.global.u64 	[%rd36021], %rd25592;
	ld.global.u64 	%rd31761, [%rd36012];
	ld.global.u64 	%rd31762, [%rd36016];
	ld.global.u64 	%rd31763, [%rd36018];
	ld.global.u64 	%rd31764, [%rd36019];
	ld.global.u64 	%rd31765, [%rd36020];
	// begin inline asm
	add.cc.u64 %rd31761, %rd31761, %rd35997;
	addc.cc.u64 %rd31762, %rd31762, %rd35998;
	addc.cc.u64 %rd31763, %rd31763, %rd35999;
	addc.cc.u64 %rd31764, %rd31764, %rd36000;
	addc.cc.u64 %rd31765, %rd31765, %rd36001;
	addc.u64 %rd25592, %rd25592, %rd36002;
	
	// end inline asm
	st.global.u64 	[%rd36012], %rd31761;
	st.global.u64 	[%rd36016], %rd31762;
	st.global.u64 	[%rd36018], %rd31763;
	st.global.u64 	[%rd36019], %rd31764;
	st.global.u64 	[%rd36020], %rd31765;
	st.global.u64 	[%rd36021], %rd25592;
	ld.global.u64 	%rd31779, [%rd36012];
	ld.global.u64 	%rd31780, [%rd36016];
	ld.global.u64 	%rd31781, [%rd36018];
	ld.global.u64 	%rd31782, [%rd36019];
	ld.global.u64 	%rd31783, [%rd36020];
	// begin inline asm
	add.cc.u64 %rd31779, %rd31779, %rd35997;
	addc.cc.u64 %rd31780, %rd31780, %rd35998;
	addc.cc.u64 %rd31781, %rd31781, %rd35999;
	addc.cc.u64 %rd31782, %rd31782, %rd36000;
	addc.cc.u64 %rd31783, %rd31783, %rd36001;
	addc.u64 %rd25592, %rd25592, %rd36002;
	
	// end inline asm
	st.global.u64 	[%rd36012], %rd31779;
	st.global.u64 	[%rd36016], %rd31780;
	st.global.u64 	[%rd36018], %rd31781;
	st.global.u64 	[%rd36019], %rd31782;
	st.global.u64 	[%rd36020], %rd31783;
	st.global.u64 	[%rd36021], %rd25592;
	ld.global.u64 	%rd31797, [%rd36012];
	ld.global.u64 	%rd31798, [%rd36016];
	ld.global.u64 	%rd31799, [%rd36018];
	ld.global.u64 	%rd31800, [%rd36019];
	ld.global.u64 	%rd31801, [%rd36020];
	// begin inline asm
	add.cc.u64 %rd31797, %rd31797, %rd35997;
	addc.cc.u64 %rd31798, %rd31798, %rd35998;
	addc.cc.u64 %rd31799, %rd31799, %rd35999;
	addc.cc.u64 %rd31800, %rd31800, %rd36000;
	addc.cc.u64 %rd31801, %rd31801, %rd36001;
	addc.u64 %rd25592, %rd25592, %rd36002;
	
	// end inline asm
	st.global.u64 	[%rd36012], %rd31797;
	st.global.u64 	[%rd36016], %rd31798;
	st.global.u64 	[%rd36018], %rd31799;
	st.global.u64 	[%rd36019], %rd31800;
	st.global.u64 	[%rd36020], %rd31801;
	st.global.u64 	[%rd36021], %rd25592;
	ld.global.u64 	%rd31815, [%rd36012];
	ld.global.u64 	%rd31816, [%rd36016];
	ld.global.u64 	%rd31817, [%rd36018];
	ld.global.u64 	%rd31818, [%rd36019];
	ld.global.u64 	%rd31819, [%rd36020];
	// begin inline asm
	add.cc.u64 %rd31815, %rd31815, %rd35997;
	addc.cc.u64 %rd31816, %rd31816, %rd35998;
	addc.cc.u64 %rd31817, %rd31817, %rd35999;
	addc.cc.u64 %rd31818, %rd31818, %rd36000;
	addc.cc.u64 %rd31819, %rd31819, %rd36001;
	addc.u64 %rd25592, %rd25592, %rd36002;
	
	// end inline asm
	st.global.u64 	[%rd36012], %rd31815;
	st.global.u64 	[%rd36016], %rd31816;
	st.global.u64 	[%rd36018], %rd31817;
	st.global.u64 	[%rd36019], %rd31818;
	st.global.u64 	[%rd36020], %rd31819;
	st.global.u64 	[%rd36021], %rd25592;
	ld.global.u64 	%rd31833, [%rd36012];
	ld.global.u64 	%rd31834, [%rd36016];
	ld.global.u64 	%rd31835, [%rd36018];
	ld.global.u64 	%rd31836, [%rd36019];
	ld.global.u64 	%rd31837, [%rd36020];
	// begin inline asm
	add.cc.u64 %rd31833, %rd31833, %rd35997;
	addc.cc.u64 %rd31834, %rd31834, %rd35998;
	addc.cc.u64 %rd31835, %rd31835, %rd35999;
	addc.cc.u64 %rd31836, %rd31836, %rd36000;
	addc.cc.u64 %rd31837, %rd31837, %rd36001;
	addc.u64 %rd25592, %rd25592, %rd36002;
	
	// end inline asm
	st.global.u64 	[%rd36012], %rd31833;
	st.global.u64 	[%rd36016], %rd31834;
	st.global.u64 	[%rd36018], %rd31835;
	st.global.u64 	[%rd36019], %rd31836;
	st.global.u64 	[%rd36020], %rd31837;
	st.global.u64 	[%rd36021], %rd25592;
	ld.global.u64 	%rd31851, [%rd36012];
	ld.global.u64 	%rd31852, [%rd36016];
	ld.global.u64 	%rd31853, [%rd36018];
	ld.global.u64 	%rd31854, [%rd36019];
	ld.global.u64 	%rd31855, [%rd36020];
	// begin inline asm
	add.cc.u64 %rd31851, %rd31851, %rd35997;
	addc.cc.u64 %rd31852, %rd31852, %rd35998;
	addc.cc.u64 %rd31853, %rd31853, %rd35999;
	addc.cc.u64 %rd31854, %rd31854, %rd36000;
	addc.cc.u64 %rd31855, %rd31855, %rd36001;
	addc.u64 %rd25592, %rd25592, %rd36002;
	
	// end inline asm
	st.global.u64 	[%rd36012], %rd31851;
	st.global.u64 	[%rd36016], %rd31852;
	st.global.u64 	[%rd36018], %rd31853;
	st.global.u64 	[%rd36019], %rd31854;
	st.global.u64 	[%rd36020], %rd31855;
	st.global.u64 	[%rd36021], %rd25592;
	ld.global.u64 	%rd31869, [%rd36012];
	ld.global.u64 	%rd31870, [%rd36016];
	ld.global.u64 	%rd31871, [%rd36018];
	ld.global.u64 	%rd31872, [%rd36019];
	ld.global.u64 	%rd31873, [%rd36020];
	// begin inline asm
	add.cc.u64 %rd31869, %rd31869, %rd35997;
	addc.cc.u64 %rd31870, %rd31870, %rd35998;
	addc.cc.u64 %rd31871, %rd31871, %rd35999;
	addc.cc.u64 %rd31872, %rd31872, %rd36000;
	addc.cc.u64 %rd31873, %rd31873, %rd36001;
	addc.u64 %rd25592, %rd25592, %rd36002;
	
	// end inline asm
	st.global.u64 	[%rd36012], %rd31869;
	st.global.u64 	[%rd36016], %rd31870;
	st.global.u64 	[%rd36018], %rd31871;
	st.global.u64 	[%rd36019], %rd31872;
	st.global.u64 	[%rd36020], %rd31873;
	st.global.u64 	[%rd36021], %rd25592;
	ld.global.u64 	%rd31887, [%rd36012];
	ld.global.u64 	%rd31888, [%rd36016];
	ld.global.u64 	%rd31889, [%rd36018];
	ld.global.u64 	%rd31890, [%rd36019];
	ld.global.u64 	%rd31891, [%rd36020];
	// begin inline asm
	add.cc.u64 %rd31887, %rd31887, %rd35997;
	addc.cc.u64 %rd31888, %rd31888, %rd35998;
	addc.cc.u64 %rd31889, %rd31889, %rd35999;
	addc.cc.u64 %rd31890, %rd31890, %rd36000;
	addc.cc.u64 %rd31891, %rd31891, %rd36001;
	addc.u64 %rd25592, %rd25592, %rd36002;
	
	// end inline asm
	st.global.u64 	[%rd36012], %rd31887;
	st.global.u64 	[%rd36016], %rd31888;
	st.global.u64 	[%rd36018], %rd31889;
	st.global.u64 	[%rd36019], %rd31890;
	st.global.u64 	[%rd36020], %rd31891;
	st.global.u64 	[%rd36021], %rd25592;
	ld.global.u64 	%rd31905, [%rd36012];
	ld.global.u64 	%rd31906, [%rd36016];
	ld.global.u64 	%rd31907, [%rd36018];
	ld.global.u64 	%rd31908, [%rd36019];
	ld.global.u64 	%rd31909, [%rd36020];
	// begin inline asm
	add.cc.u64 %rd31905, %rd31905, %rd35997;
	addc.cc.u64 %rd31906, %rd31906, %rd35998;
	addc.cc.u64 %rd31907, %rd31907, %rd35999;
	addc.cc.u64 %rd31908, %rd31908, %rd36000;
	addc.cc.u64 %rd31909, %rd31909, %rd36001;
	addc.u64 %rd25592, %rd25592, %rd36002;
	
	// end inline asm
	st.global.u64 	[%rd36012], %rd31905;
	st.global.u64 	[%rd36016], %rd31906;
	st.global.u64 	[%rd36018], %rd31907;
	st.global.u64 	[%rd36019], %rd31908;
	st.global.u64 	[%rd36020], %rd31909;
	st.global.u64 	[%rd36021], %rd25592;
	ld.global.u64 	%rd31923, [%rd36012];
	ld.global.u64 	%rd31924, [%rd36016];
	ld.global.u64 	%rd31925, [%rd36018];
	ld.global.u64 	%rd31926, [%rd36019];
	ld.global.u64 	%rd31927, [%rd36020];
	// begin inline asm
	add.cc.u64 %rd31923, %rd31923, %rd35997;
	addc.cc.u64 %rd31924, %rd31924, %rd35998;
	addc.cc.u64 %rd31925, %rd31925, %rd35999;
	addc.cc.u64 %rd31926, %rd31926, %rd36000;
	addc.cc.u64 %rd31927, %rd31927, %rd36001;
	addc.u64 %rd25592, %rd25592, %rd36002;
	
	// end inline asm
	st.global.u64 	[%rd36012], %rd31923;
	st.global.u64 	[%rd36016], %rd31924;
	st.global.u64 	[%rd36018], %rd31925;
	st.global.u64 	[%rd36019], %rd31926;
	st.global.u64 	[%rd36020], %rd31927;
	st.global.u64 	[%rd36021], %rd25592;
	ld.global.u64 	%rd31941, [%rd36012];
	ld.global.u64 	%rd31942, [%rd36016];
	ld.global.u64 	%rd31943, [%rd36018];
	ld.global.u64 	%rd31944, [%rd36019];
	ld.global.u64 	%rd31945, [%rd36020];
	// begin inline asm
	add.cc.u64 %rd31941, %rd31941, %rd35997;
	addc.cc.u64 %rd31942, %rd31942, %rd35998;
	addc.cc.u64 %rd31943, %rd31943, %rd35999;
	addc.cc.u64 %rd31944, %rd31944, %rd36000;
	addc.cc.u64 %rd31945, %rd31945, %rd36001;
	addc.u64 %rd25592, %rd25592, %rd36002;
	
	// end inline asm
	st.global.u64 	[%rd36012], %rd31941;
	st.global.u64 	[%rd36016], %rd31942;
	st.global.u64 	[%rd36018], %rd31943;
	st.global.u64 	[%rd36019], %rd31944;
	st.global.u64 	[%rd36020], %rd31945;
	st.global.u64 	[%rd36021], %rd25592;
	ld.global.u64 	%rd31959, [%rd36012];
	ld.global.u64 	%rd31960, [%rd36016];
	ld.global.u64 	%rd31961, [%rd36018];
	ld.global.u64 	%rd31962, [%rd36019];
	ld.global.u64 	%rd31963, [%rd36020];
	mov.u64 	%rd31982, %rd25592;
	// begin inline asm
	add.cc.u64 %rd31959, %rd31959, %rd35997;
	addc.cc.u64 %rd31960, %rd31960, %rd35998;
	addc.cc.u64 %rd31961, %rd31961, %rd35999;
	addc.cc.u64 %rd31962, %rd31962, %rd36000;
	addc.cc.u64 %rd31963, %rd31963, %rd36001;
	addc.u64 %rd31982, %rd31982, %rd36002;
	
	// end inline asm
	st.global.u64 	[%rd36012], %rd31959;
	st.global.u64 	[%rd36016], %rd31960;
	st.global.u64 	[%rd36018], %rd31961;
	st.global.u64 	[%rd36019], %rd31962;
	st.global.u64 	[%rd36020], %rd31963;
	st.global.u64 	[%rd36021], %rd31982;
	ld.global.u64 	%rd31977, [%rd36012];
	ld.global.u64 	%rd31978, [%rd36016];
	ld.global.u64 	%rd31979, [%rd36018];
	ld.global.u64 	%rd31980, [%rd36019];
	ld.global.u64 	%rd31981, [%rd36020];
	// begin inline asm
	add.cc.u64 %rd31977, %rd31977, %rd35997;
	addc.cc.u64 %rd31978, %rd31978, %rd35998;
	addc.cc.u64 %rd31979, %rd31979, %rd35999;
	addc.cc.u64 %rd31980, %rd31980, %rd36000;
	addc.cc.u64 %rd31981, %rd31981, %rd36001;
	addc.u64 %rd31982, %rd31982, %rd36002;
	
	// end inline asm
	st.global.u64 	[%rd36012], %rd31977;
	st.global.u64 	[%rd36016], %rd31978;
	st.global.u64 	[%rd36018], %rd31979;
	st.global.u64 	[%rd36019], %rd31980;
	st.global.u64 	[%rd36020], %rd31981;
	st.global.u64 	[%rd36021], %rd31982;
	ld.global.u64 	%rd31995, [%rd36012];
	ld.global.u64 	%rd31996, [%rd36016];
	ld.global.u64 	%rd31997, [%rd36018];
	ld.global.u64 	%rd31998, [%rd36019];
	ld.global.u64 	%rd31999, [%rd36020];
	// begin inline asm
	add.cc.u64 %rd31995, %rd31995, %rd35997;
	addc.cc.u64 %rd31996, %rd31996, %rd35998;
	addc.cc.u64 %rd31997, %rd31997, %rd35999;
	addc.cc.u64 %rd31998, %rd31998, %rd36000;
	addc.cc.u64 %rd31999, %rd31999, %rd36001;
	addc.u64 %rd31982, %rd31982, %rd36002;
	
	// end inline asm
	st.global.u64 	[%rd36012], %rd31995;
	st.global.u64 	[%rd36016], %rd31996;
	st.global.u64 	[%rd36018], %rd31997;
	st.global.u64 	[%rd36019], %rd31998;
	st.global.u64 	[%rd36020], %rd31999;
	st.global.u64 	[%rd36021], %rd31982;
	ld.global.u64 	%rd32013, [%rd36012];
	ld.global.u64 	%rd32014, [%rd36016];
	ld.global.u64 	%rd32015, [%rd36018];
	ld.global.u64 	%rd32016, [%rd36019];
	ld.global.u64 	%rd32017, [%rd36020];
	// begin inline asm
	add.cc.u64 %rd32013, %rd32013, %rd35997;
	addc.cc.u64 %rd32014, %rd32014, %rd35998;
	addc.cc.u64 %rd32015, %rd32015, %rd35999;
	addc.cc.u64 %rd32016, %rd32016, %rd36000;
	addc.cc.u64 %rd32017, %rd32017, %rd36001;
	addc.u64 %rd31982, %rd31982, %rd36002;
	
	// end inline asm
	st.global.u64 	[%rd36012], %rd32013;
	st.global.u64 	[%rd36016], %rd32014;
	st.global.u64 	[%rd36018], %rd32015;
	st.global.u64 	[%rd36019], %rd32016;
	st.global.u64 	[%rd36020], %rd32017;
	st.global.u64 	[%rd36021], %rd31982;
	ld.global.u64 	%rd32031, [%rd36012];
	ld.global.u64 	%rd32032, [%rd36016];
	ld.global.u64 	%rd32033, [%rd36018];
	ld.global.u64 	%rd32034, [%rd36019];
	ld.global.u64 	%rd32035, [%rd36020];
	// begin inline asm
	add.cc.u64 %rd32031, %rd32031, %rd35997;
	addc.cc.u64 %rd32032, %rd32032, %rd35998;
	addc.cc.u64 %rd32033, %rd32033, %rd35999;
	addc.cc.u64 %rd32034, %rd32034, %rd36000;
	addc.cc.u64 %rd32035, %rd32035, %rd36001;
	addc.u64 %rd31982, %rd31982, %rd36002;
	
	// end inline asm
	st.global.u64 	[%rd36012], %rd32031;
	st.global.u64 	[%rd36016], %rd32032;
	st.global.u64 	[%rd36018], %rd32033;
	st.global.u64 	[%rd36019], %rd32034;
	st.global.u64 	[%rd36020], %rd32035;
	st.global.u64 	[%rd36021], %rd31982;
	ld.global.u64 	%rd32049, [%rd36012];
	ld.global.u64 	%rd32050, [%rd36016];
	ld.global.u64 	%rd32051, [%rd36018];
	ld.global.u64 	%rd32052, [%rd36019];
	ld.global.u64 	%rd32053, [%rd36020];
	// begin inline asm
	add.cc.u64 %rd32049, %rd32049, %rd35997;
	addc.cc.u64 %rd32050, %rd32050, %rd35998;
	addc.cc.u64 %rd32051, %rd32051, %rd35999;
	addc.cc.u64 %rd32052, %rd32052, %rd36000;
	addc.cc.u64 %rd32053, %rd32053, %rd36001;
	addc.u64 %rd31982, %rd31982, %rd36002;
	
	// end inline asm
	st.global.u64 	[%rd36012], %rd32049;
	st.global.u64 	[%rd36016], %rd32050;
	st.global.u64 	[%rd36018], %rd32051;
	st.global.u64 	[%rd36019], %rd32052;
	st.global.u64 	[%rd36020], %rd32053;
	st.global.u64 	[%rd36021], %rd31982;
	ld.global.u64 	%rd32067, [%rd36012];
	ld.global.u64 	%rd32068, [%rd36016];
	ld.global.u64 	%rd32069, [%rd36018];
	ld.global.u64 	%rd32070, [%rd36019];
	ld.global.u64 	%rd32071, [%rd36020];
	// begin inline asm
	add.cc.u64 %rd32067, %rd32067, %rd35997;
	addc.cc.u64 %rd32068, %rd32068, %rd35998;
	addc.cc.u64 %rd32069, %rd32069, %rd35999;
	addc.cc.u64 %rd32070, %rd32070, %rd36000;
	addc.cc.u64 %rd32071, %rd32071, %rd36001;
	addc.u64 %rd31982, %rd31982, %rd36002;
	
	// end inline asm
	st.global.u64 	[%rd36012], %rd32067;
	st.global.u64 	[%rd36016], %rd32068;
	st.global.u64 	[%rd36018], %rd32069;
	st.global.u64 	[%rd36019], %rd32070;
	st.global.u64 	[%rd36020], %rd32071;
	st.global.u64 	[%rd36021], %rd31982;
	ld.global.u64 	%rd32085, [%rd36012];
	ld.global.u64 	%rd32086, [%rd36016];
	ld.global.u64 	%rd32087, [%rd36018];
	ld.global.u64 	%rd32088, [%rd36019];
	ld.global.u64 	%rd32089, [%rd36020];
	// begin inline asm
	add.cc.u64 %rd32085, %rd32085, %rd35997;
	addc.cc.u64 %rd32086, %rd32086, %rd35998;
	addc.cc.u64 %rd32087, %rd32087, %rd35999;
	addc.cc.u64 %rd32088, %rd32088, %rd36000;
	addc.cc.u64 %rd32089, %rd32089, %rd36001;
	addc.u64 %rd31982, %rd31982, %rd36002;
	
	// end inline asm
	st.global.u64 	[%rd36012], %rd32085;
	st.global.u64 	[%rd36016], %rd32086;
	st.global.u64 	[%rd36018], %rd32087;
	st.global.u64 	[%rd36019], %rd32088;
	st.global.u64 	[%rd36020], %rd32089;
	st.global.u64 	[%rd36021], %rd31982;
	ld.global.u64 	%rd32103, [%rd36012];
	ld.global.u64 	%rd32104, [%rd36016];
	ld.global.u64 	%rd32105, [%rd36018];
	ld.global.u64 	%rd32106, [%rd36019];
	ld.global.u64 	%rd32107, [%rd36020];
	// begin inline asm
	add.cc.u64 %rd32103, %rd32103, %rd35997;
	addc.cc.u64 %rd32104, %rd32104, %rd35998;
	addc.cc.u64 %rd32105, %rd32105, %rd35999;
	addc.cc.u64 %rd32106, %rd32106, %rd36000;
	addc.cc.u64 %rd32107, %rd32107, %rd36001;
	addc.u64 %rd31982, %rd31982, %rd36002;
	
	// end inline asm
	st.global.u64 	[%rd36012], %rd32103;
	st.global.u64 	[%rd36016], %rd32104;
	st.global.u64 	[%rd36018], %rd32105;
	st.global.u64 	[%rd36019], %rd32106;
	st.global.u64 	[%rd36020], %rd32107;
	st.global.u64 	[%rd36021], %rd31982;
	ld.global.u64 	%rd32121, [%rd36012];
	ld.global.u64 	%rd32122, [%rd36016];
	ld.global.u64 	%rd32123, [%rd36018];
	ld.global.u64 	%rd32124, [%rd36019];
	ld.global.u64 	%rd32125, [%rd36020];
	// begin inline asm
	add.cc.u64 %rd32121, %rd32121, %rd35997;
	addc.cc.u64 %rd32122, %rd32122, %rd35998;
	addc.cc.u64 %rd32123, %rd32123, %rd35999;
	addc.cc.u64 %rd32124, %rd32124, %rd36000;
	addc.cc.u64 %rd32125, %rd32125, %rd36001;
	addc.u64 %rd31982, %rd31982, %rd36002;
	
	// end inline asm
	st.global.u64 	[%rd36012], %rd32121;
	st.global.u64 	[%rd36016], %rd32122;
	st.global.u64 	[%rd36018], %rd32123;
	st.global.u64 	[%rd36019], %rd32124;
	st.global.u64 	[%rd36020], %rd32125;
	st.global.u64 	[%rd36021], %rd31982;
	ld.global.u64 	%rd32139, [%rd36012];
	ld.global.u64 	%rd32140, [%rd36016];
	ld.global.u64 	%rd32141, [%rd36018];
	ld.global.u64 	%rd32142, [%rd36019];
	ld.global.u64 	%rd32143, [%rd36020];
	// begin inline asm
	add.cc.u64 %rd32139, %rd32139, %rd35997;
	addc.cc.u64 %rd32140, %rd32140, %rd35998;
	addc.cc.u64 %rd32141, %rd32141, %rd35999;
	addc.cc.u64 %rd32142, %rd32142, %rd36000;
	addc.cc.u64 %rd32143, %rd32143, %rd36001;
	addc.u64 %rd31982, %rd31982, %rd36002;
	
	// end inline asm
	st.global.u64 	[%rd36012], %rd32139;
	st.global.u64 	[%rd36016], %rd32140;
	st.global.u64 	[%rd36018], %rd32141;
	st.global.u64 	[%rd36019], %rd32142;
	st.global.u64 	[%rd36020], %rd32143;
	st.global.u64 	[%rd36021], %rd31982;
	ld.global.u64 	%rd32157, [%rd36012];
	ld.global.u64 	%rd32158, [%rd36016];
	ld.global.u64 	%rd32159, [%rd36018];
	ld.global.u64 	%rd32160, [%rd36019];
	ld.global.u64 	%rd32161, [%rd36020];
	// begin inline asm
	add.cc.u64 %rd32157, %rd32157, %rd35997;
	addc.cc.u64 %rd32158, %rd32158, %rd35998;
	addc.cc.u64 %rd32159, %rd32159, %rd35999;
	addc.cc.u64 %rd32160, %rd32160, %rd36000;
	addc.cc.u64 %rd32161, %rd32161, %rd36001;
	addc.u64 %rd31982, %rd31982, %rd36002;
	
	// end inline asm
	st.global.u64 	[%rd36012], %rd32157;
	st.global.u64 	[%rd36016], %rd32158;
	st.global.u64 	[%rd36018], %rd32159;
	st.global.u64 	[%rd36019], %rd32160;
	st.global.u64 	[%rd36020], %rd32161;
	st.global.u64 	[%rd36021], %rd31982;
	ld.global.u64 	%rd32175, [%rd36012];
	ld.global.u64 	%rd32176, [%rd36016];
	ld.global.u64 	%rd32177, [%rd36018];
	ld.global.u64 	%rd32178, [%rd36019];
	ld.global.u64 	%rd32179, [%rd36020];
	// begin inline asm
	add.cc.u64 %rd32175, %rd32175, %rd35997;
	addc.cc.u64 %rd32176, %rd32176, %rd35998;
	addc.cc.u64 %rd32177, %rd32177, %rd35999;
	addc.cc.u64 %rd32178, %rd32178, %rd36000;
	addc.cc.u64 %rd32179, %rd32179, %rd36001;
	addc.u64 %rd31982, %rd31982, %rd36002;
	
	// end inline asm
	st.global.u64 	[%rd36012], %rd32175;
	st.global.u64 	[%rd36016], %rd32176;
	st.global.u64 	[%rd36018], %rd32177;
	st.global.u64 	[%rd36019], %rd32178;
	st.global.u64 	[%rd36020], %rd32179;
	st.global.u64 	[%rd36021], %rd31982;
	ld.global.u64 	%rd32193, [%rd36012];
	ld.global.u64 	%rd32194, [%rd36016];
	ld.global.u64 	%rd32195, [%rd36018];
	ld.global.u64 	%rd32196, [%rd36019];
	ld.global.u64 	%rd32197, [%rd36020];
	// begin inline asm
	add.cc.u64 %rd32193, %rd32193, %rd35997;
	addc.cc.u64 %rd32194, %rd32194, %rd35998;
	addc.cc.u64 %rd32195, %rd32195, %rd35999;
	addc.cc.u64 %rd32196, %rd32196, %rd36000;
	addc.cc.u64 %rd32197, %rd32197, %rd36001;
	addc.u64 %rd31982, %rd31982, %rd36002;
	
	// end inline asm
	st.global.u64 	[%rd36012], %rd32193;
	st.global.u64 	[%rd36016], %rd32194;
	st.global.u64 	[%rd36018], %rd32195;
	st.global.u64 	[%rd36019], %rd32196;
	st.global.u64 	[%rd36020], %rd32197;
	st.global.u64 	[%rd36021], %rd31982;
	ld.global.u64 	%rd32211, [%rd36012];
	ld.global.u64 	%rd32212, [%rd36016];
	ld.global.u64 	%rd32213, [%rd36018];
	ld.global.u64 	%rd32214, [%rd36019];
	ld.global.u64 	%rd32215, [%rd36020];
	// begin inline asm
	add.cc.u64 %rd32211, %rd32211, %rd35997;
	addc.cc.u64 %rd32212, %rd32212, %rd35998;
	addc.cc.u64 %rd32213, %rd32213, %rd35999;
	addc.cc.u64 %rd32214, %rd32214, %rd36000;
	addc.cc.u64 %rd32215, %rd32215, %rd36001;
	addc.u64 %rd31982, %rd31982, %rd36002;
	
	// end inline asm
	st.global.u64 	[%rd36012], %rd32211;
	st.global.u64 	[%rd36016], %rd32212;
	st.global.u64 	[%rd36018], %rd32213;
	st.global.u64 	[%rd36019], %rd32214;
	st.global.u64 	[%rd36020], %rd32215;
	st.global.u64 	[%rd36021], %rd31982;
	ld.global.u64 	%rd32229, [%rd36012];
	ld.global.u64 	%rd32230, [%rd36016];
	ld.global.u64 	%rd32231, [%rd36018];
	ld.global.u64 	%rd32232, [%rd36019];
	ld.global.u64 	%rd32233, [%rd36020];
	// begin inline asm
	add.cc.u64 %rd32229, %rd32229, %rd35997;
	addc.cc.u64 %rd32230, %rd32230, %rd35998;
	addc.cc.u64 %rd32231, %rd32231, %rd35999;
	addc.cc.u64 %rd32232, %rd32232, %rd36000;
	addc.cc.u64 %rd32233, %rd32233, %rd36001;
	addc.u64 %rd31982, %rd31982, %rd36002;
	
	// end inline asm
	st.global.u64 	[%rd36012], %rd32229;
	st.global.u64 	[%rd36016], %rd32230;
	st.global.u64 	[%rd36018], %rd32231;
	st.global.u64 	[%rd36019], %rd32232;
	st.global.u64 	[%rd36020], %rd32233;
	st.global.u64 	[%rd36021], %rd31982;
	ld.global.u64 	%rd32247, [%rd36012];
	ld.global.u64 	%rd32248, [%rd36016];
	ld.global.u64 	%rd32249, [%rd36018];
	ld.global.u64 	%rd32250, [%rd36019];
	ld.global.u64 	%rd32251, [%rd36020];
	// begin inline asm
	add.cc.u64 %rd32247, %rd32247, %rd35997;
	addc.cc.u64 %rd32248, %rd32248, %rd35998;
	addc.cc.u64 %rd32249, %rd32249, %rd35999;
	addc.cc.u64 %rd32250, %rd32250, %rd36000;
	addc.cc.u64 %rd32251, %rd32251, %rd36001;
	addc.u64 %rd31982, %rd31982, %rd36002;
	
	// end inline asm
	st.global.u64 	[%rd36012], %rd32247;
	st.global.u64 	[%rd36016], %rd32248;
	st.global.u64 	[%rd36018], %rd32249;
	st.global.u64 	[%rd36019], %rd32250;
	st.global.u64 	[%rd36020], %rd32251;
	st.global.u64 	[%rd36021], %rd31982;
	ld.global.u64 	%rd32265, [%rd36012];
	ld.global.u64 	%rd32266, [%rd36016];
	ld.global.u64 	%rd32267, [%rd36018];
	ld.global.u64 	%rd32268, [%rd36019];
	ld.global.u64 	%rd32269, [%rd36020];
	// begin inline asm
	add.cc.u64 %rd32265, %rd32265, %rd35997;
	addc.cc.u64 %rd32266, %rd32266, %rd35998;
	addc.cc.u64 %rd32267, %rd32267, %rd35999;
	addc.cc.u64 %rd32268, %rd32268, %rd36000;
	addc.cc.u64 %rd32269, %rd32269, %rd36001;
	addc.u64 %rd31982, %rd31982, %rd36002;
	
	// end inline asm
	st.global.u64 	[%rd36012], %rd32265;
	st.global.u64 	[%rd36016], %rd32266;
	st.global.u64 	[%rd36018], %rd32267;
	st.global.u64 	[%rd36019], %rd32268;
	st.global.u64 	[%rd36020], %rd32269;
	st.global.u64 	[%rd36021], %rd31982;
	ld.global.u64 	%rd32283, [%rd36012];
	ld.global.u64 	%rd32284, [%rd36016];
	ld.global.u64 	%rd32285, [%rd36018];
	ld.global.u64 	%rd32286, [%rd36019];
	ld.global.u64 	%rd32287, [%rd36020];
	// begin inline asm
	add.cc.u64 %rd32283, %rd32283, %rd35997;
	addc.cc.u64 %rd32284, %rd32284, %rd35998;
	addc.cc.u64 %rd32285, %rd32285, %rd35999;
	addc.cc.u64 %rd32286, %rd32286, %rd36000;
	addc.cc.u64 %rd32287, %rd32287, %rd36001;
	addc.u64 %rd31982, %rd31982, %rd36002;
	
	// end inline asm
	st.global.u64 	[%rd36012], %rd32283;
	st.global.u64 	[%rd36016], %rd32284;
	st.global.u64 	[%rd36018], %rd32285;
	st.global.u64 	[%rd36019], %rd32286;
	st.global.u64 	[%rd36020], %rd32287;
	st.global.u64 	[%rd36021], %rd31982;
	ld.global.u64 	%rd32301, [%rd36012];
	ld.global.u64 	%rd32302, [%rd36016];
	ld.global.u64 	%rd32303, [%rd36018];
	ld.global.u64 	%rd32304, [%rd36019];
	ld.global.u64 	%rd32305, [%rd36020];
	// begin inline asm
	add.cc.u64 %rd32301, %rd32301, %rd35997;
	addc.cc.u64 %rd32302, %rd32302, %rd35998;
	addc.cc.u64 %rd32303, %rd32303, %rd35999;
	addc.cc.u64 %rd32304, %rd32304, %rd36000;
	addc.cc.u64 %rd32305, %rd32305, %rd36001;
	addc.u64 %rd31982, %rd31982, %rd36002;
	
	// end inline asm
	st.global.u64 	[%rd36012], %rd32301;
	st.global.u64 	[%rd36016], %rd32302;
	st.global.u64 	[%rd36018], %rd32303;
	st.global.u64 	[%rd36019], %rd32304;
	st.global.u64 	[%rd36020], %rd32305;
	st.global.u64 	[%rd36021], %rd31982;
	ld.global.u64 	%rd32319, [%rd36012];
	ld.global.u64 	%rd32320, [%rd36016];
	ld.global.u64 	%rd32321, [%rd36018];
	ld.global.u64 	%rd32322, [%rd36019];
	ld.global.u64 	%rd32323, [%rd36020];
	// begin inline asm
	add.cc.u64 %rd32319, %rd32319, %rd35997;
	addc.cc.u64 %rd32320, %rd32320, %rd35998;
	addc.cc.u64 %rd32321, %rd32321, %rd35999;
	addc.cc.u64 %rd32322, %rd32322, %rd36000;
	addc.cc.u64 %rd32323, %rd32323, %rd36001;
	addc.u64 %rd31982, %rd31982, %rd36002;
	
	// end inline asm
	st.global.u64 	[%rd36012], %rd32319;
	st.global.u64 	[%rd36016], %rd32320;
	st.global.u64 	[%rd36018], %rd32321;
	st.global.u64 	[%rd36019], %rd32322;
	st.global.u64 	[%rd36020], %rd32323;
	st.global.u64 	[%rd36021], %rd31982;
	ld.global.u64 	%rd32337, [%rd36012];
	ld.global.u64 	%rd32338, [%rd36016];
	ld.global.u64 	%rd32339, [%rd36018];
	ld.global.u64 	%rd32340, [%rd36019];
	ld.global.u64 	%rd32341, [%rd36020];
	// begin inline asm
	add.cc.u64 %rd32337, %rd32337, %rd35997;
	addc.cc.u64 %rd32338, %rd32338, %rd35998;
	addc.cc.u64 %rd32339, %rd32339, %rd35999;
	addc.cc.u64 %rd32340, %rd32340, %rd36000;
	addc.cc.u64 %rd32341, %rd32341, %rd36001;
	addc.u64 %rd31982, %rd31982, %rd36002;
	
	// end inline asm
	st.global.u64 	[%rd36012], %rd32337;
	st.global.u64 	[%rd36016], %rd32338;
	st.global.u64 	[%rd36018], %rd32339;
	st.global.u64 	[%rd36019], %rd32340;
	st.global.u64 	[%rd36020], %rd32341;
	st.global.u64 	[%rd36021], %rd31982;
	ld.global.u64 	%rd32355, [%rd36012];
	ld.global.u64 	%rd32356, [%rd36016];
	ld.global.u64 	%rd32357, [%rd36018];
	ld.global.u64 	%rd32358, [%rd36019];
	ld.global.u64 	%rd32359, [%rd36020];
	// begin inline asm
	add.cc.u64 %rd32355, %rd32355, %rd35997;
	addc.cc.u64 %rd32356, %rd32356, %rd35998;
	addc.cc.u64 %rd32357, %rd32357, %rd35999;
	addc.cc.u64 %rd32358, %rd32358, %rd36000;
	addc.cc.u64 %rd32359, %rd32359, %rd36001;
	addc.u64 %rd31982, %rd31982, %rd36002;
	
	// end inline asm
	st.global.u64 	[%rd36012], %rd32355;
	st.global.u64 	[%rd36016], %rd32356;
	st.global.u64 	[%rd36018], %rd32357;
	st.global.u64 	[%rd36019], %rd32358;
	st.global.u64 	[%rd36020], %rd32359;
	st.global.u64 	[%rd36021], %rd31982;
	ld.global.u64 	%rd32373, [%rd36012];
	ld.global.u64 	%rd32374, [%rd36016];
	ld.global.u64 	%rd32375, [%rd36018];
	ld.global.u64 	%rd32376, [%rd36019];
	ld.global.u64 	%rd32377, [%rd36020];
	// begin inline asm
	add.cc.u64 %rd32373, %rd32373, %rd35997;
	addc.cc.u64 %rd32374, %rd32374, %rd35998;
	addc.cc.u64 %rd32375, %rd32375, %rd35999;
	addc.cc.u64 %rd32376, %rd32376, %rd36000;
	addc.cc.u64 %rd32377, %rd32377, %rd36001;
	addc.u64 %rd31982, %rd31982, %rd36002;
	
	// end inline asm
	st.global.u64 	[%rd36012], %rd32373;
	st.global.u64 	[%rd36016], %rd32374;
	st.global.u64 	[%rd36018], %rd32375;
	st.global.u64 	[%rd36019], %rd32376;
	st.global.u64 	[%rd36020], %rd32377;
	st.global.u64 	[%rd36021], %rd31982;
	ld.global.u64 	%rd32391, [%rd36012];
	ld.global.u64 	%rd32392, [%rd36016];
	ld.global.u64 	%rd32393, [%rd36018];
	ld.global.u64 	%rd32394, [%rd36019];
	ld.global.u64 	%rd32395, [%rd36020];
	// begin inline asm
	add.cc.u64 %rd32391, %rd32391, %rd35997;
	addc.cc.u64 %rd32392, %rd32392, %rd35998;
	addc.cc.u64 %rd32393, %rd32393, %rd35999;
	addc.cc.u64 %rd32394, %rd32394, %rd36000;
	addc.cc.u64 %rd32395, %rd32395, %rd36001;
	addc.u64 %rd31982, %rd31982, %rd36002;
	
	// end inline asm
	st.global.u64 	[%rd36012], %rd32391;
	st.global.u64 	[%rd36016], %rd32392;
	st.global.u64 	[%rd36018], %rd32393;
	st.global.u64 	[%rd36019], %rd32394;
	st.global.u64 	[%rd36020], %rd32395;
	st.global.u64 	[%rd36021], %rd31982;
	ld.global.u64 	%rd32409, [%rd36012];
	ld.global.u64 	%rd32410, [%rd36016];
	ld.global.u64 	%rd32411, [%rd36018];
	ld.global.u64 	%rd32412, [%rd36019];
	ld.global.u64 	%rd32413, [%rd36020];
	// begin inline asm
	add.cc.u64 %rd32409, %rd32409, %rd35997;
	addc.cc.u64 %rd32410, %rd32410, %rd35998;
	addc.cc.u64 %rd32411, %rd32411, %rd35999;
	addc.cc.u64 %rd32412, %rd32412, %rd36000;
	addc.cc.u64 %rd32413, %rd32413, %rd36001;
	addc.u64 %rd31982, %rd31982, %rd36002;
	
	// end inline asm
	st.global.u64 	[%rd36012], %rd32409;
	st.global.u64 	[%rd36016], %rd32410;
	st.global.u64 	[%rd36018], %rd32411;
	st.global.u64 	[%rd36019], %rd32412;
	st.global.u64 	[%rd36020], %rd32413;
	st.global.u64 	[%rd36021], %rd31982;
	ld.global.u64 	%rd32427, [%rd36012];
	ld.global.u64 	%rd32428, [%rd36016];
	ld.global.u64 	%rd32429, [%rd36018];
	ld.global.u64 	%rd32430, [%rd36019];
	ld.global.u64 	%rd32431, [%rd36020];
	// begin inline asm
	add.cc.u64 %rd32427, %rd32427, %rd35997;
	addc.cc.u64 %rd32428, %rd32428, %rd35998;
	addc.cc.u64 %rd32429, %rd32429, %rd35999;
	addc.cc.u64 %rd32430, %rd32430, %rd36000;
	addc.cc.u64 %rd32431, %rd32431, %rd36001;
	addc.u64 %rd31982, %rd31982, %rd36002;
	
	// end inline asm
	st.global.u64 	[%rd36012], %rd32427;
	st.global.u64 	[%rd36016], %rd32428;
	st.global.u64 	[%rd36018], %rd32429;
	st.global.u64 	[%rd36019], %rd32430;
	st.global.u64 	[%rd36020], %rd32431;
	st.global.u64 	[%rd36021], %rd31982;
	ld.global.u64 	%rd32445, [%rd36012];
	ld.global.u64 	%rd32446, [%rd36016];
	ld.global.u64 	%rd32447, [%rd36018];
	ld.global.u64 	%rd32448, [%rd36019];
	ld.global.u64 	%rd32449, [%rd36020];
	// begin inline asm
	add.cc.u64 %rd32445, %rd32445, %rd35997;
	addc.cc.u64 %rd32446, %rd32446, %rd35998;
	addc.cc.u64 %rd32447, %rd32447, %rd35999;
	addc.cc.u64 %rd32448, %rd32448, %rd36000;
	addc.cc.u64 %rd32449, %rd32449, %rd36001;
	addc.u64 %rd31982, %rd31982, %rd36002;
	
	// end inline asm
	st.global.u64 	[%rd36012], %rd32445;
	st.global.u64 	[%rd36016], %rd32446;
	st.global.u64 	[%rd36018], %rd32447;
	st.global.u64 	[%rd36019], %rd32448;
	st.global.u64 	[%rd36020], %rd32449;
	st.global.u64 	[%rd36021], %rd31982;
	ld.global.u64 	%rd32463, [%rd36012];
	ld.global.u64 	%rd32464, [%rd36016];
	ld.global.u64 	%rd32465, [%rd36018];
	ld.global.u64 	%rd32466, [%rd36019];
	ld.global.u64 	%rd32467, [%rd36020];
	// begin inline asm
	add.cc.u64 %rd32463, %rd32463, %rd35997;
	addc.cc.u64 %rd32464, %rd32464, %rd35998;
	addc.cc.u64 %rd32465, %rd32465, %rd35999;
	addc.cc.u64 %rd32466, %rd32466, %rd36000;
	addc.cc.u64 %rd32467, %rd32467, %rd36001;
	addc.u64 %rd31982, %rd31982, %rd36002;
	
	// end inline asm
	st.global.u64 	[%rd36012], %rd32463;
	st.global.u64 	[%rd36016], %rd32464;
	st.global.u64 	[%rd36018], %rd32465;
	st.global.u64 	[%rd36019], %rd32466;
	st.global.u64 	[%rd36020], %rd32467;
	st.global.u64 	[%rd36021], %rd31982;
	ld.global.u64 	%rd32481, [%rd36012];
	ld.global.u64 	%rd32482, [%rd36016];
	ld.global.u64 	%rd32483, [%rd36018];
	ld.global.u64 	%rd32484, [%rd36019];
	ld.global.u64 	%rd32485, [%rd36020];
	// begin inline asm
	add.cc.u64 %rd32481, %rd32481, %rd35997;
	addc.cc.u64 %rd32482, %rd32482, %rd35998;
	addc.cc.u64 %rd32483, %rd32483, %rd35999;
	addc.cc.u64 %rd32484, %rd32484, %rd36000;
	addc.cc.u64 %rd32485, %rd32485, %rd36001;
	addc.u64 %rd31982, %rd31982, %rd36002;
	
	// end inline asm
	st.global.u64 	[%rd36012], %rd32481;
	st.global.u64 	[%rd36016], %rd32482;
	st.global.u64 	[%rd36018], %rd32483;
	st.global.u64 	[%rd36019], %rd32484;
	st.global.u64 	[%rd36020], %rd32485;
	st.global.u64 	[%rd36021], %rd31982;
	ld.global.u64 	%rd32499, [%rd36012];
	ld.global.u64 	%rd32500, [%rd36016];
	ld.global.u64 	%rd32501, [%rd36018];
	ld.global.u64 	%rd32502, [%rd36019];
	ld.global.u64 	%rd32503, [%rd36020];
	// begin inline asm
	add.cc.u64 %rd32499, %rd32499, %rd35997;
	addc.cc.u64 %rd32500, %rd32500, %rd35998;
	addc.cc.u64 %rd32501, %rd32501, %rd35999;
	addc.cc.u64 %rd32502, %rd32502, %rd36000;
	addc.cc.u64 %rd32503, %rd32503, %rd36001;
	addc.u64 %rd31982, %rd31982, %rd36002;
	
	// end inline asm
	st.global.u64 	[%rd36012], %rd32499;
	st.global.u64 	[%rd36016], %rd32500;
	st.global.u64 	[%rd36018], %rd32501;
	st.global.u64 	[%rd36019], %rd32502;
	st.global.u64 	[%rd36020], %rd32503;
	st.global.u64 	[%rd36021], %rd31982;
	ld.global.u64 	%rd32517, [%rd36012];
	ld.global.u64 	%rd32518, [%rd36016];
	ld.global.u64 	%rd32519, [%rd36018];
	ld.global.u64 	%rd32520, [%rd36019];
	ld.global.u64 	%rd32521, [%rd36020];
	// begin inline asm
	add.cc.u64 %rd32517, %rd32517, %rd35997;
	addc.cc.u64 %rd32518, %rd32518, %rd35998;
	addc.cc.u64 %rd32519, %rd32519, %rd35999;
	addc.cc.u64 %rd32520, %rd32520, %rd36000;
	addc.cc.u64 %rd32521, %rd32521, %rd36001;
	addc.u64 %rd31982, %rd31982, %rd36002;
	
	// end inline asm
	st.global.u64 	[%rd36012], %rd32517;
	st.global.u64 	[%rd36016], %rd32518;
	st.global.u64 	[%rd36018], %rd32519;
	st.global.u64 	[%rd36019], %rd32520;
	st.global.u64 	[%rd36020], %rd32521;
	st.global.u64 	[%rd36021], %rd31982;
	ld.global.u64 	%rd32535, [%rd36012];
	ld.global.u64 	%rd32536, [%rd36016];
	ld.global.u64 	%rd32537, [%rd36018];
	ld.global.u64 	%rd32538, [%rd36019];
	ld.global.u64 	%rd32539, [%rd36020];
	// begin inline asm
	add.cc.u64 %rd32535, %rd32535, %rd35997;
	addc.cc.u64 %rd32536, %rd32536, %rd35998;
	addc.cc.u64 %rd32537, %rd32537, %rd35999;
	addc.cc.u64 %rd32538, %rd32538, %rd36000;
	addc.cc.u64 %rd32539, %rd32539, %rd36001;
	addc.u64 %rd31982, %rd31982, %rd36002;
	
	// end inline asm
	st.global.u64 	[%rd36012], %rd32535;
	st.global.u64 	[%rd36016], %rd32536;
	st.global.u64 	[%rd36018], %rd32537;
	st.global.u64 	[%rd36019], %rd32538;
	st.global.u64 	[%rd36020], %rd32539;
	st.global.u64 	[%rd36021], %rd31982;
	ld.global.u64 	%rd32553, [%rd36012];
	ld.global.u64 	%rd32554, [%rd36016];
	ld.global.u64 	%rd32555, [%rd36018];
	ld.global.u64 	%rd32556, [%rd36019];
	ld.global.u64 	%rd32557, [%rd36020];
	// begin inline asm
	add.cc.u64 %rd32553, %rd32553, %rd35997;
	addc.cc.u64 %rd32554, %rd32554, %rd35998;
	addc.cc.u64 %rd32555, %rd32555, %rd35999;
	addc.cc.u64 %rd32556, %rd32556, %rd36000;
	addc.cc.u64 %rd32557, %rd32557, %rd36001;
	addc.u64 %rd31982, %rd31982, %rd36002;
	
	// end inline asm
	st.global.u64 	[%rd36012], %rd32553;
	st.global.u64 	[%rd36016], %rd32554;
	st.global.u64 	[%rd36018], %rd32555;
	st.global.u64 	[%rd36019], %rd32556;
	st.global.u64 	[%rd36020], %rd32557;
	st.global.u64 	[%rd36021], %rd31982;
	ld.global.u64 	%rd32571, [%rd36012];
	ld.global.u64 	%rd32572, [%rd36016];
	ld.global.u64 	%rd32573, [%rd36018];
	ld.global.u64 	%rd32574, [%rd36019];
	ld.global.u64 	%rd32575, [%rd36020];
	// begin inline asm
	add.cc.u64 %rd32571, %rd32571, %rd35997;
	addc.cc.u64 %rd32572, %rd32572, %rd35998;
	addc.cc.u64 %rd32573, %rd32573, %rd35999;
	addc.cc.u64 %rd32574, %rd32574, %rd36000;
	addc.cc.u64 %rd32575, %rd32575, %rd36001;
	addc.u64 %rd31982, %rd31982, %rd36002;
	
	// end inline asm
	st.global.u64 	[%rd36012], %rd32571;
	st.global.u64 	[%rd36016], %rd32572;
	st.global.u64 	[%rd36018], %rd32573;
	st.global.u64 	[%rd36019], %rd32574;
	st.global.u64 	[%rd36020], %rd32575;
	st.global.u64 	[%rd36021], %rd31982;
	ld.global.u64 	%rd32589, [%rd36012];
	ld.global.u64 	%rd32590, [%rd36016];
	ld.global.u64 	%rd32591, [%rd36018];
	ld.global.u64 	%rd32592, [%rd36019];
	ld.global.u64 	%rd32593, [%rd36020];
	// begin inline asm
	add.cc.u64 %rd32589, %rd32589, %rd35997;
	addc.cc.u64 %rd32590, %rd32590, %rd35998;
	addc.cc.u64 %rd32591, %rd32591, %rd35999;
	addc.cc.u64 %rd32592, %rd32592, %rd36000;
	addc.cc.u64 %rd32593, %rd32593, %rd36001;
	addc.u64 %rd31982, %rd31982, %rd36002;
	
	// end inline asm
	st.global.u64 	[%rd36012], %rd32589;
	st.global.u64 	[%rd36016], %rd32590;
	st.global.u64 	[%rd36018], %rd32591;
	st.global.u64 	[%rd36019], %rd32592;
	st.global.u64 	[%rd36020], %rd32593;
	st.global.u64 	[%rd36021], %rd31982;
	ld.global.u64 	%rd32607, [%rd36012];
	ld.global.u64 	%rd32608, [%rd36016];
	ld.global.u64 	%rd32609, [%rd36018];
	ld.global.u64 	%rd32610, [%rd36019];
	ld.global.u64 	%rd32611, [%rd36020];
	// begin inline asm
	add.cc.u64 %rd32607, %rd32607, %rd35997;
	addc.cc.u64 %rd32608, %rd32608, %rd35998;
	addc.cc.u64 %rd32609, %rd32609, %rd35999;
	addc.cc.u64 %rd32610, %rd32610, %rd36000;
	addc.cc.u64 %rd32611, %rd32611, %rd36001;
	addc.u64 %rd31982, %rd31982, %rd36002;
	
	// end inline asm
	st.global.u64 	[%rd36012], %rd32607;
	st.global.u64 	[%rd36016], %rd32608;
	st.global.u64 	[%rd36018], %rd32609;
	st.global.u64 	[%rd36019], %rd32610;
	st.global.u64 	[%rd36020], %rd32611;
	st.global.u64 	[%rd36021], %rd31982;
	ld.global.u64 	%rd32625, [%rd36012];
	ld.global.u64 	%rd32626, [%rd36016];
	ld.global.u64 	%rd32627, [%rd36018];
	ld.global.u64 	%rd32628, [%rd36019];
	ld.global.u64 	%rd32629, [%rd36020];
	// begin inline asm
	add.cc.u64 %rd32625, %rd32625, %rd35997;
	addc.cc.u64 %rd32626, %rd32626, %rd35998;
	addc.cc.u64 %rd32627, %rd32627, %rd35999;
	addc.cc.u64 %rd32628, %rd32628, %rd36000;
	addc.cc.u64 %rd32629, %rd32629, %rd36001;
	addc.u64 %rd31982, %rd31982, %rd36002;
	
	// end inline asm
	st.global.u64 	[%rd36012], %rd32625;
	st.global.u64 	[%rd36016], %rd32626;
	st.global.u64 	[%rd36018], %rd32627;
	st.global.u64 	[%rd36019], %rd32628;
	st.global.u64 	[%rd36020], %rd32629;
	st.global.u64 	[%rd36021], %rd31982;
	ld.global.u64 	%rd32643, [%rd36012];
	ld.global.u64 	%rd32644, [%rd36016];
	ld.global.u64 	%rd32645, [%rd36018];
	ld.global.u64 	%rd32646, [%rd36019];
	ld.global.u64 	%rd32647, [%rd36020];
	// begin inline asm
	add.cc.u64 %rd32643, %rd32643, %rd35997;
	addc.cc.u64 %rd32644, %rd32644, %rd35998;
	addc.cc.u64 %rd32645, %rd32645, %rd35999;
	addc.cc.u64 %rd32646, %rd32646, %rd36000;
	addc.cc.u64 %rd32647, %rd32647, %rd36001;
	addc.u64 %rd31982, %rd31982, %rd36002;
	
	// end inline asm
	st.global.u64 	[%rd36012], %rd32643;
	st.global.u64 	[%rd36016], %rd32644;
	st.global.u64 	[%rd36018], %rd32645;
	st.global.u64 	[%rd36019], %rd32646;
	st.global.u64 	[%rd36020], %rd32647;
	st.global.u64 	[%rd36021], %rd31982;
	ld.global.u64 	%rd32661, [%rd36012];
	ld.global.u64 	%rd32662, [%rd36016];
	ld.global.u64 	%rd32663, [%rd36018];
	ld.global.u64 	%rd32664, [%rd36019];
	ld.global.u64 	%rd32665, [%rd36020];
	// begin inline asm
	add.cc.u64 %rd32661, %rd32661, %rd35997;
	addc.cc.u64 %rd32662, %rd32662, %rd35998;
	addc.cc.u64 %rd32663, %rd32663, %rd35999;
	addc.cc.u64 %rd32664, %rd32664, %rd36000;
	addc.cc.u64 %rd32665, %rd32665, %rd36001;
	addc.u64 %rd31982, %rd31982, %rd36002;
	
	// end inline asm
	st.global.u64 	[%rd36012], %rd32661;
	st.global.u64 	[%rd36016], %rd32662;
	st.global.u64 	[%rd36018], %rd32663;
	st.global.u64 	[%rd36019], %rd32664;
	st.global.u64 	[%rd36020], %rd32665;
	st.global.u64 	[%rd36021], %rd31982;
	ld.global.u64 	%rd32679, [%rd36012];
	ld.global.u64 	%rd32680, [%rd36016];
	ld.global.u64 	%rd32681, [%rd36018];
	ld.global.u64 	%rd32682, [%rd36019];
	ld.global.u64 	%rd32683, [%rd36020];
	// begin inline asm
	add.cc.u64 %rd32679, %rd32679, %rd35997;
	addc.cc.u64 %rd32680, %rd32680, %rd35998;
	addc.cc.u64 %rd32681, %rd32681, %rd35999;
	addc.cc.u64 %rd32682, %rd32682, %rd36000;
	addc.cc.u64 %rd32683, %rd32683, %rd36001;
	addc.u64 %rd31982, %rd31982, %rd36002;
	
	// end inline asm
	st.global.u64 	[%rd36012], %rd32679;
	st.global.u64 	[%rd36016], %rd32680;
	st.global.u64 	[%rd36018], %rd32681;
	st.global.u64 	[%rd36019], %rd32682;
	st.global.u64 	[%rd36020], %rd32683;
	st.global.u64 	[%rd36021], %rd31982;
	ld.global.u64 	%rd32697, [%rd36012];
	ld.global.u64 	%rd32698, [%rd36016];
	ld.global.u64 	%rd32699, [%rd36018];
	ld.global.u64 	%rd32700, [%rd36019];
	ld.global.u64 	%rd32701, [%rd36020];
	// begin inline asm
	add.cc.u64 %rd32697, %rd32697, %rd35997;
	addc.cc.u64 %rd32698, %rd32698, %rd35998;
	addc.cc.u64 %rd32699, %rd32699, %rd35999;
	addc.cc.u64 %rd32700, %rd32700, %rd36000;
	addc.cc.u64 %rd32701, %rd32701, %rd36001;
	addc.u64 %rd31982, %rd31982, %rd36002;
	
	// end inline asm
	st.global.u64 	[%rd36012], %rd32697;
	st.global.u64 	[%rd36016], %rd32698;
	st.global.u64 	[%rd36018], %rd32699;
	st.global.u64 	[%rd36019], %rd32700;
	st.global.u64 	[%rd36020], %rd32701;
	st.global.u64 	[%rd36021], %rd31982;
	ld.global.u64 	%rd32715, [%rd36012];
	ld.global.u64 	%rd32716, [%rd36016];
	ld.global.u64 	%rd32717, [%rd36018];
	ld.global.u64 	%rd32718, [%rd36019];
	ld.global.u64 	%rd32719, [%rd36020];
	// begin inline asm
	add.cc.u64 %rd32715, %rd32715, %rd35997;
	addc.cc.u64 %rd32716, %rd32716, %rd35998;
	addc.cc.u64 %rd32717, %rd32717, %rd35999;
	addc.cc.u64 %rd32718, %rd32718, %rd36000;
	addc.cc.u64 %rd32719, %rd32719, %rd36001;
	addc.u64 %rd31982, %rd31982, %rd36002;
	
	// end inline asm
	st.global.u64 	[%rd36012], %rd32715;
	st.global.u64 	[%rd36016], %rd32716;
	st.global.u64 	[%rd36018], %rd32717;
	st.global.u64 	[%rd36019], %rd32718;
	st.global.u64 	[%rd36020], %rd32719;
	st.global.u64 	[%rd36021], %rd31982;
	ld.global.u64 	%rd32733, [%rd36012];
	ld.global.u64 	%rd32734, [%rd36016];
	ld.global.u64 	%rd32735, [%rd36018];
	ld.global.u64 	%rd32736, [%rd36019];
	ld.global.u64 	%rd32737, [%rd36020];
	// begin inline asm
	add.cc.u64 %rd32733, %rd32733, %rd35997;
	addc.cc.u64 %rd32734, %rd32734, %rd35998;
	addc.cc.u64 %rd32735, %rd32735, %rd35999;
	addc.cc.u64 %rd32736, %rd32736, %rd36000;
	addc.cc.u64 %rd32737, %rd32737, %rd36001;
	addc.u64 %rd31982, %rd31982, %rd36002;
	
	// end inline asm
	st.global.u64 	[%rd36012], %rd32733;
	st.global.u64 	[%rd36016], %rd32734;
	st.global.u64 	[%rd36018], %rd32735;
	st.global.u64 	[%rd36019], %rd32736;
	st.global.u64 	[%rd36020], %rd32737;
	st.global.u64 	[%rd36021], %rd31982;
	ld.global.u64 	%rd32751, [%rd36012];
	ld.global.u64 	%rd32752, [%rd36016];
	ld.global.u64 	%rd32753, [%rd36018];
	ld.global.u64 	%rd32754, [%rd36019];
	ld.global.u64 	%rd32755, [%rd36020];
	// begin inline asm
	add.cc.u64 %rd32751, %rd32751, %rd35997;
	addc.cc.u64 %rd32752, %rd32752, %rd35998;
	addc.cc.u64 %rd32753, %rd32753, %rd35999;
	addc.cc.u64 %rd32754, %rd32754, %rd36000;
	addc.cc.u64 %rd32755, %rd32755, %rd36001;
	addc.u64 %rd31982, %rd31982, %rd36002;
	
	// end inline asm
	st.global.u64 	[%rd36012], %rd32751;
	st.global.u64 	[%rd36016], %rd32752;
	st.global.u64 	[%rd36018], %rd32753;
	st.global.u64 	[%rd36019], %rd32754;
	st.global.u64 	[%rd36020], %rd32755;
	st.global.u64 	[%rd36021], %rd31982;
	ld.global.u64 	%rd32769, [%rd36012];
	ld.global.u64 	%rd32770, [%rd36016];
	ld.global.u64 	%rd32771, [%rd36018];
	ld.global.u64 	%rd32772, [%rd36019];
	ld.global.u64 	%rd32773, [%rd36020];
	// begin inline asm
	add.cc.u64 %rd32769, %rd32769, %rd35997;
	addc.cc.u64 %rd32770, %rd32770, %rd35998;
	addc.cc.u64 %rd32771, %rd32771, %rd35999;
	addc.cc.u64 %rd32772, %rd32772, %rd36000;
	addc.cc.u64 %rd32773, %rd32773, %rd36001;
	addc.u64 %rd31982, %rd31982, %rd36002;
	
	// end inline asm
	st.global.u64 	[%rd36012], %rd32769;
	st.global.u64 	[%rd36016], %rd32770;
	st.global.u64 	[%rd36018], %rd32771;
	st.global.u64 	[%rd36019], %rd32772;
	st.global.u64 	[%rd36020], %rd32773;
	st.global.u64 	[%rd36021], %rd31982;
	ld.global.u64 	%rd32787, [%rd36012];
	ld.global.u64 	%rd32788, [%rd36016];
	ld.global.u64 	%rd32789, [%rd36018];
	ld.global.u64 	%rd32790, [%rd36019];
	ld.global.u64 	%rd32791, [%rd36020];
	// begin inline asm
	add.cc.u64 %rd32787, %rd32787, %rd35997;
	addc.cc.u64 %rd32788, %rd32788, %rd35998;
	addc.cc.u64 %rd32789, %rd32789, %rd35999;
	addc.cc.u64 %rd32790, %rd32790, %rd36000;
	addc.cc.u64 %rd32791, %rd32791, %rd36001;
	addc.u64 %rd31982, %rd31982, %rd36002;
	
	// end inline asm
	st.global.u64 	[%rd36012], %rd32787;
	st.global.u64 	[%rd36016], %rd32788;
	st.global.u64 	[%rd36018], %rd32789;
	st.global.u64 	[%rd36019], %rd32790;
	st.global.u64 	[%rd36020], %rd32791;
	st.global.u64 	[%rd36021], %rd31982;
	ld.global.u64 	%rd32805, [%rd36012];
	ld.global.u64 	%rd32806, [%rd36016];
	ld.global.u64 	%rd32807, [%rd36018];
	ld.global.u64 	%rd32808, [%rd36019];
	ld.global.u64 	%rd32809, [%rd36020];
	// begin inline asm
	add.cc.u64 %rd32805, %rd32805, %rd35997;
	addc.cc.u64 %rd32806, %rd32806, %rd35998;
	addc.cc.u64 %rd32807, %rd32807, %rd35999;
	addc.cc.u64 %rd32808, %rd32808, %rd36000;
	addc.cc.u64 %rd32809, %rd32809, %rd36001;
	addc.u64 %rd31982, %rd31982, %rd36002;
	
	// end inline asm
	st.global.u64 	[%rd36012], %rd32805;
	st.global.u64 	[%rd36016], %rd32806;
	st.global.u64 	[%rd36018], %rd32807;
	st.global.u64 	[%rd36019], %rd32808;
	st.global.u64 	[%rd36020], %rd32809;
	st.global.u64 	[%rd36021], %rd31982;
	ld.global.u64 	%rd32823, [%rd36012];
	ld.global.u64 	%rd32824, [%rd36016];
	ld.global.u64 	%rd32825, [%rd36018];
	ld.global.u64 	%rd32826, [%rd36019];
	ld.global.u64 	%rd32827, [%rd36020];
	// begin inline asm
	add.cc.u64 %rd32823, %rd32823, %rd35997;
	addc.cc.u64 %rd32824, %rd32824, %rd35998;
	addc.cc.u64 %rd32825, %rd32825, %rd35999;
	addc.cc.u64 %rd32826, %rd32826, %rd36000;
	addc.cc.u64 %rd32827, %rd32827, %rd36001;
	addc.u64 %rd31982, %rd31982, %rd36002;
	
	// end inline asm
	st.global.u64 	[%rd36012], %rd32823;
	st.global.u64 	[%rd36016], %rd32824;
	st.global.u64 	[%rd36018], %rd32825;
	st.global.u64 	[%rd36019], %rd32826;
	st.global.u64 	[%rd36020], %rd32827;
	st.global.u64 	[%rd36021], %rd31982;
	ld.global.u64 	%rd32841, [%rd36012];
	ld.global.u64 	%rd32842, [%rd36016];
	ld.global.u64 	%rd32843, [%rd36018];
	ld.global.u64 	%rd32844, [%rd36019];
	ld.global.u64 	%rd32845, [%rd36020];
	// begin inline asm
	add.cc.u64 %rd32841, %rd32841, %rd35997;
	addc.cc.u64 %rd32842, %rd32842, %rd35998;
	addc.cc.u64 %rd32843, %rd32843, %rd35999;
	addc.cc.u64 %rd32844, %rd32844, %rd36000;
	addc.cc.u64 %rd32845, %rd32845, %rd36001;
	addc.u64 %rd31982, %rd31982, %rd36002;
	
	// end inline asm
	st.global.u64 	[%rd36012], %rd32841;
	st.global.u64 	[%rd36016], %rd32842;
	st.global.u64 	[%rd36018], %rd32843;
	st.global.u64 	[%rd36019], %rd32844;
	st.global.u64 	[%rd36020], %rd32845;
	st.global.u64 	[%rd36021], %rd31982;
	ld.global.u64 	%rd32859, [%rd36012];
	ld.global.u64 	%rd32860, [%rd36016];
	ld.global.u64 	%rd32861, [%rd36018];
	ld.global.u64 	%rd32862, [%rd36019];
	ld.global.u64 	%rd32863, [%rd36020];
	// begin inline asm
	add.cc.u64 %rd32859, %rd32859, %rd35997;
	addc.cc.u64 %rd32860, %rd32860, %rd35998;
	addc.cc.u64 %rd32861, %rd32861, %rd35999;
	addc.cc.u64 %rd32862, %rd32862, %rd36000;
	addc.cc.u64 %rd32863, %rd32863, %rd36001;
	addc.u64 %rd31982, %rd31982, %rd36002;
	
	// end inline asm
	st.global.u64 	[%rd36012], %rd32859;
	st.global.u64 	[%rd36016], %rd32860;
	st.global.u64 	[%rd36018], %rd32861;
	st.global.u64 	[%rd36019], %rd32862;
	st.global.u64 	[%rd36020], %rd32863;
	st.global.u64 	[%rd36021], %rd31982;
	ld.global.u64 	%rd32877, [%rd36012];
	ld.global.u64 	%rd32878, [%rd36016];
	ld.global.u64 	%rd32879, [%rd36018];
	ld.global.u64 	%rd32880, [%rd36019];
	ld.global.u64 	%rd32881, [%rd36020];
	// begin inline asm
	add.cc.u64 %rd32877, %rd32877, %rd35997;
	addc.cc.u64 %rd32878, %rd32878, %rd35998;
	addc.cc.u64 %rd32879, %rd32879, %rd35999;
	addc.cc.u64 %rd32880, %rd32880, %rd36000;
	addc.cc.u64 %rd32881, %rd32881, %rd36001;
	addc.u64 %rd31982, %rd31982, %rd36002;
	
	// end inline asm
	st.global.u64 	[%rd36012], %rd32877;
	st.global.u64 	[%rd36016], %rd32878;
	st.global.u64 	[%rd36018], %rd32879;
	st.global.u64 	[%rd36019], %rd32880;
	st.global.u64 	[%rd36020], %rd32881;
	st.global.u64 	[%rd36021], %rd31982;
	ld.global.u64 	%rd32895, [%rd36012];
	ld.global.u64 	%rd32896, [%rd36016];
	ld.global.u64 	%rd32897, [%rd36018];
	ld.global.u64 	%rd32898, [%rd36019];
	ld.global.u64 	%rd32899, [%rd36020];
	// begin inline asm
	add.cc.u64 %rd32895, %rd32895, %rd35997;
	addc.cc.u64 %rd32896, %rd32896, %rd35998;
	addc.cc.u64 %rd32897, %rd32897, %rd35999;
	addc.cc.u64 %rd32898, %rd32898, %rd36000;
	addc.cc.u64 %rd32899, %rd32899, %rd36001;
	addc.u64 %rd31982, %rd31982, %rd36002;
	
	// end inline asm
	st.global.u64 	[%rd36012], %rd32895;
	st.global.u64 	[%rd36016], %rd32896;
	st.global.u64 	[%rd36018], %rd32897;
	st.global.u64 	[%rd36019], %rd32898;
	st.global.u64 	[%rd36020], %rd32899;
	st.global.u64 	[%rd36021], %rd31982;
	ld.global.u64 	%rd32913, [%rd36012];
	ld.global.u64 	%rd32914, [%rd36016];
	ld.global.u64 	%rd32915, [%rd36018];
	ld.global.u64 	%rd32916, [%rd36019];
	ld.global.u64 	%rd32917, [%rd36020];
	// begin inline asm
	add.cc.u64 %rd32913, %rd32913, %rd35997;
	addc.cc.u64 %rd32914, %rd32914, %rd35998;
	addc.cc.u64 %rd32915, %rd32915, %rd35999;
	addc.cc.u64 %rd32916, %rd32916, %rd36000;
	addc.cc.u64 %rd32917, %rd32917, %rd36001;
	addc.u64 %rd31982, %rd31982, %rd36002;
	
	// end inline asm
	st.global.u64 	[%rd36012], %rd32913;
	st.global.u64 	[%rd36016], %rd32914;
	st.global.u64 	[%rd36018], %rd32915;
	st.global.u64 	[%rd36019], %rd32916;
	st.global.u64 	[%rd36020], %rd32917;
	st.global.u64 	[%rd36021], %rd31982;
	ld.global.u64 	%rd32931, [%rd36012];
	ld.global.u64 	%rd32932, [%rd36016];
	ld.global.u64 	%rd32933, [%rd36018];
	ld.global.u64 	%rd32934, [%rd36019];
	ld.global.u64 	%rd32935, [%rd36020];
	// begin inline asm
	add.cc.u64 %rd32931, %rd32931, %rd35997;
	addc.cc.u64 %rd32932, %rd32932, %rd35998;
	addc.cc.u64 %rd32933, %rd32933, %rd35999;
	addc.cc.u64 %rd32934, %rd32934, %rd36000;
	addc.cc.u64 %rd32935, %rd32935, %rd36001;
	addc.u64 %rd31982, %rd31982, %rd36002;
	
	// end inline asm
	st.global.u64 	[%rd36012], %rd32931;
	st.global.u64 	[%rd36016], %rd32932;
	st.global.u64 	[%rd36018], %rd32933;
	st.global.u64 	[%rd36019], %rd32934;
	st.global.u64 	[%rd36020], %rd32935;
	st.global.u64 	[%rd36021], %rd31982;
	ld.global.u64 	%rd32949, [%rd36012];
	ld.global.u64 	%rd32950, [%rd36016];
	ld.global.u64 	%rd32951, [%rd36018];
	ld.global.u64 	%rd32952, [%rd36019];
	ld.global.u64 	%rd32953, [%rd36020];
	// begin inline asm
	add.cc.u64 %rd32949, %rd32949, %rd35997;
	addc.cc.u64 %rd32950, %rd32950, %rd35998;
	addc.cc.u64 %rd32951, %rd32951, %rd35999;
	addc.cc.u64 %rd32952, %rd32952, %rd36000;
	addc.cc.u64 %rd32953, %rd32953, %rd36001;
	addc.u64 %rd31982, %rd31982, %rd36002;
	
	// end inline asm
	st.global.u64 	[%rd36012], %rd32949;
	st.global.u64 	[%rd36016], %rd32950;
	st.global.u64 	[%rd36018], %rd32951;
	st.global.u64 	[%rd36019], %rd32952;
	st.global.u64 	[%rd36020], %rd32953;
	st.global.u64 	[%rd36021], %rd31982;
	ld.global.u64 	%rd32967, [%rd36012];
	ld.global.u64 	%rd32968, [%rd36016];
	ld.global.u64 	%rd32969, [%rd36018];
	ld.global.u64 	%rd32970, [%rd36019];
	ld.global.u64 	%rd32971, [%rd36020];
	// begin inline asm
	add.cc.u64 %rd32967, %rd32967, %rd35997;
	addc.cc.u64 %rd32968, %rd32968, %rd35998;
	addc.cc.u64 %rd32969, %rd32969, %rd35999;
	addc.cc.u64 %rd32970, %rd32970, %rd36000;
	addc.cc.u64 %rd32971, %rd32971, %rd36001;
	addc.u64 %rd31982, %rd31982, %rd36002;
	
	// end inline asm
	st.global.u64 	[%rd36012], %rd32967;
	st.global.u64 	[%rd36016], %rd32968;
	st.global.u64 	[%rd36018], %rd32969;
	st.global.u64 	[%rd36019], %rd32970;
	st.global.u64 	[%rd36020], %rd32971;
	st.global.u64 	[%rd36021], %rd31982;
	ld.global.u64 	%rd32985, [%rd36012];
	ld.global.u64 	%rd32986, [%rd36016];
	ld.global.u64 	%rd32987, [%rd36018];
	ld.global.u64 	%rd32988, [%rd36019];
	ld.global.u64 	%rd32989, [%rd36020];
	// begin inline asm
	add.cc.u64 %rd32985, %rd32985, %rd35997;
	addc.cc.u64 %rd32986, %rd32986, %rd35998;
	addc.cc.u64 %rd32987, %rd32987, %rd35999;
	addc.cc.u64 %rd32988, %rd32988, %rd36000;
	addc.cc.u64 %rd32989, %rd32989, %rd36001;
	addc.u64 %rd31982, %rd31982, %rd36002;
	
	// end inline asm
	st.global.u64 	[%rd36012], %rd32985;
	st.global.u64 	[%rd36016], %rd32986;
	st.global.u64 	[%rd36018], %rd32987;
	st.global.u64 	[%rd36019], %rd32988;
	st.global.u64 	[%rd36020], %rd32989;
	st.global.u64 	[%rd36021], %rd31982;
	ld.global.u64 	%rd33003, [%rd36012];
	ld.global.u64 	%rd33004, [%rd36016];
	ld.global.u64 	%rd33005, [%rd36018];
	ld.global.u64 	%rd33006, [%rd36019];
	ld.global.u64 	%rd33007, [%rd36020];
	// begin inline asm
	add.cc.u64 %rd33003, %rd33003, %rd35997;
	addc.cc.u64 %rd33004, %rd33004, %rd35998;
	addc.cc.u64 %rd33005, %rd33005, %rd35999;
	addc.cc.u64 %rd33006, %rd33006, %rd36000;
	addc.cc.u64 %rd33007, %rd33007, %rd36001;
	addc.u64 %rd31982, %rd31982, %rd36002;
	
	// end inline asm
	st.global.u64 	[%rd36012], %rd33003;
	st.global.u64 	[%rd36016], %rd33004;
	st.global.u64 	[%rd36018], %rd33005;
	st.global.u64 	[%rd36019], %rd33006;
	st.global.u64 	[%rd36020], %rd33007;
	st.global.u64 	[%rd36021], %rd31982;
	ld.global.u64 	%rd33021, [%rd36012];
	ld.global.u64 	%rd33022, [%rd36016];
	ld.global.u64 	%rd33023, [%rd36018];
	ld.global.u64 	%rd33024, [%rd36019];
	ld.global.u64 	%rd33025, [%rd36020];
	// begin inline asm
	add.cc.u64 %rd33021, %rd33021, %rd35997;
	addc.cc.u64 %rd33022, %rd33022, %rd35998;
	addc.cc.u64 %rd33023, %rd33023, %rd35999;
	addc.cc.u64 %rd33024, %rd33024, %rd36000;
	addc.cc.u64 %rd33025, %rd33025, %rd36001;
	addc.u64 %rd31982, %rd31982, %rd36002;
	
	// end inline asm
	st.global.u64 	[%rd36012], %rd33021;
	st.global.u64 	[%rd36016], %rd33022;
	st.global.u64 	[%rd36018], %rd33023;
	st.global.u64 	[%rd36019], %rd33024;
	st.global.u64 	[%rd36020], %rd33025;
	st.global.u64 	[%rd36021], %rd31982;
	ld.global.u64 	%rd33039, [%rd36012];
	ld.global.u64 	%rd33040, [%rd36016];
	ld.global.u64 	%rd33041, [%rd36018];
	ld.global.u64 	%rd33042, [%rd36019];
	ld.global.u64 	%rd33043, [%rd36020];
	// begin inline asm
	add.cc.u64 %rd33039, %rd33039, %rd35997;
	addc.cc.u64 %rd33040, %rd33040, %rd35998;
	addc.cc.u64 %rd33041, %rd33041, %rd35999;
	addc.cc.u64 %rd33042, %rd33042, %rd36000;
	addc.cc.u64 %rd33043, %rd33043, %rd36001;
	addc.u64 %rd31982, %rd31982, %rd36002;
	
	// end inline asm
	st.global.u64 	[%rd36012], %rd33039;
	st.global.u64 	[%rd36016], %rd33040;
	st.global.u64 	[%rd36018], %rd33041;
	st.global.u64 	[%rd36019], %rd33042;
	st.global.u64 	[%rd36020], %rd33043;
	st.global.u64 	[%rd36021], %rd31982;
	ld.global.u64 	%rd33057, [%rd36012];
	ld.global.u64 	%rd33058, [%rd36016];
	ld.global.u64 	%rd33059, [%rd36018];
	ld.global.u64 	%rd33060, [%rd36019];
	ld.global.u64 	%rd33061, [%rd36020];
	// begin inline asm
	add.cc.u64 %rd33057, %rd33057, %rd35997;
	addc.cc.u64 %rd33058, %rd33058, %rd35998;
	addc.cc.u64 %rd33059, %rd33059, %rd35999;
	addc.cc.u64 %rd33060, %rd33060, %rd36000;
	addc.cc.u64 %rd33061, %rd33061, %rd36001;
	addc.u64 %rd31982, %rd31982, %rd36002;
	
	// end inline asm
	st.global.u64 	[%rd36012], %rd33057;
	st.global.u64 	[%rd36016], %rd33058;
	st.global.u64 	[%rd36018], %rd33059;
	st.global.u64 	[%rd36019], %rd33060;
	st.global.u64 	[%rd36020], %rd33061;
	st.global.u64 	[%rd36021], %rd31982;
	ld.global.u64 	%rd33075, [%rd36012];
	ld.global.u64 	%rd33076, [%rd36016];
	ld.global.u64 	%rd33077, [%rd36018];
	ld.global.u64 	%rd33078, [%rd36019];
	ld.global.u64 	%rd33079, [%rd36020];
	// begin inline asm
	add.cc.u64 %rd33075, %rd33075, %rd35997;
	addc.cc.u64 %rd33076, %rd33076, %rd35998;
	addc.cc.u64 %rd33077, %rd33077, %rd35999;
	addc.cc.u64 %rd33078, %rd33078, %rd36000;
	addc.cc.u64 %rd33079, %rd33079, %rd36001;
	addc.u64 %rd31982, %rd31982, %rd36002;
	
	// end inline asm
	st.global.u64 	[%rd36012], %rd33075;
	st.global.u64 	[%rd36016], %rd33076;
	st.global.u64 	[%rd36018], %rd33077;
	st.global.u64 	[%rd36019], %rd33078;
	st.global.u64 	[%rd36020], %rd33079;
	st.global.u64 	[%rd36021], %rd31982;
	ld.global.u64 	%rd33093, [%rd36012];
	ld.global.u64 	%rd33094, [%rd36016];
	ld.global.u64 	%rd33095, [%rd36018];
	ld.global.u64 	%rd33096, [%rd36019];
	ld.global.u64 	%rd33097, [%rd36020];
	// begin inline asm
	add.cc.u64 %rd33093, %rd33093, %rd35997;
	addc.cc.u64 %rd33094, %rd33094, %rd35998;
	addc.cc.u64 %rd33095, %rd33095, %rd35999;
	addc.cc.u64 %rd33096, %rd33096, %rd36000;
	addc.cc.u64 %rd33097, %rd33097, %rd36001;
	addc.u64 %rd31982, %rd31982, %rd36002;
	
	// end inline asm
	st.global.u64 	[%rd36012], %rd33093;
	st.global.u64 	[%rd36016], %rd33094;
	st.global.u64 	[%rd36018], %rd33095;
	st.global.u64 	[%rd36019], %rd33096;
	st.global.u64 	[%rd36020], %rd33097;
	st.global.u64 	[%rd36021], %rd31982;
	ld.global.u64 	%rd33111, [%rd36012];
	ld.global.u64 	%rd33112, [%rd36016];
	ld.global.u64 	%rd33113, [%rd36018];
	ld.global.u64 	%rd33114, [%rd36019];
	ld.global.u64 	%rd33115, [%rd36020];
	// begin inline asm
	add.cc.u64 %rd33111, %rd33111, %rd35997;
	addc.cc.u64 %rd33112, %rd33112, %rd35998;
	addc.cc.u64 %rd33113, %rd33113, %rd35999;
	addc.cc.u64 %rd33114, %rd33114, %rd36000;
	addc.cc.u64 %rd33115, %rd33115, %rd36001;
	addc.u64 %rd31982, %rd31982, %rd36002;
	
	// end inline asm
	st.global.u64 	[%rd36012], %rd33111;
	st.global.u64 	[%rd36016], %rd33112;
	st.global.u64 	[%rd36018], %rd33113;
	st.global.u64 	[%rd36019], %rd33114;
	st.global.u64 	[%rd36020], %rd33115;
	st.global.u64 	[%rd36021], %rd31982;
	ld.global.u64 	%rd33129, [%rd36012];
	ld.global.u64 	%rd33130, [%rd36016];
	ld.global.u64 	%rd33131, [%rd36018];
	ld.global.u64 	%rd33132, [%rd36019];
	ld.global.u64 	%rd33133, [%rd36020];
	// begin inline asm
	add.cc.u64 %rd33129, %rd33129, %rd35997;
	addc.cc.u64 %rd33130, %rd33130, %rd35998;
	addc.cc.u64 %rd33131, %rd33131, %rd35999;
	addc.cc.u64 %rd33132, %rd33132, %rd36000;
	addc.cc.u64 %rd33133, %rd33133, %rd36001;
	addc.u64 %rd31982, %rd31982, %rd36002;
	
	// end inline asm
	st.global.u64 	[%rd36012], %rd33129;
	st.global.u64 	[%rd36016], %rd33130;
	st.global.u64 	[%rd36018], %rd33131;
	st.global.u64 	[%rd36019], %rd33132;
	st.global.u64 	[%rd36020], %rd33133;
	st.global.u64 	[%rd36021], %rd31982;
	ld.global.u64 	%rd33147, [%rd36012];
	ld.global.u64 	%rd33148, [%rd36016];
	ld.global.u64 	%rd33149, [%rd36018];
	ld.global.u64 	%rd33150, [%rd36019];
	ld.global.u64 	%rd33151, [%rd36020];
	// begin inline asm
	add.cc.u64 %rd33147, %rd33147, %rd35997;
	addc.cc.u64 %rd33148, %rd33148, %rd35998;
	addc.cc.u64 %rd33149, %rd33149, %rd35999;
	addc.cc.u64 %rd33150, %rd33150, %rd36000;
	addc.cc.u64 %rd33151, %rd33151, %rd36001;
	addc.u64 %rd31982, %rd31982, %rd36002;
	
	// end inline asm
	st.global.u64 	[%rd36012], %rd33147;
	st.global.u64 	[%rd36016], %rd33148;
	st.global.u64 	[%rd36018], %rd33149;
	st.global.u64 	[%rd36019], %rd33150;
	st.global.u64 	[%rd36020], %rd33151;
	st.global.u64 	[%rd36021], %rd31982;
	ld.global.u64 	%rd33165, [%rd36012];
	ld.global.u64 	%rd33166, [%rd36016];
	ld.global.u64 	%rd33167, [%rd36018];
	ld.global.u64 	%rd33168, [%rd36019];
	ld.global.u64 	%rd33169, [%rd36020];
	// begin inline asm
	add.cc.u64 %rd33165, %rd33165, %rd35997;
	addc.cc.u64 %rd33166, %rd33166, %rd35998;
	addc.cc.u64 %rd33167, %rd33167, %rd35999;
	addc.cc.u64 %rd33168, %rd33168, %rd36000;
	addc.cc.u64 %rd33169, %rd33169, %rd36001;
	addc.u64 %rd31982, %rd31982, %rd36002;
	
	// end inline asm
	st.global.u64 	[%rd36012], %rd33165;
	st.global.u64 	[%rd36016], %rd33166;
	st.global.u64 	[%rd36018], %rd33167;
	st.global.u64 	[%rd36019], %rd33168;
	st.global.u64 	[%rd36020], %rd33169;
	st.global.u64 	[%rd36021], %rd31982;
	ld.global.u64 	%rd33183, [%rd36012];
	ld.global.u64 	%rd33184, [%rd36016];
	ld.global.u64 	%rd33185, [%rd36018];
	ld.global.u64 	%rd33186, [%rd36019];
	ld.global.u64 	%rd33187, [%rd36020];
	// begin inline asm
	add.cc.u64 %rd33183, %rd33183, %rd35997;
	addc.cc.u64 %rd33184, %rd33184, %rd35998;
	addc.cc.u64 %rd33185, %rd33185, %rd35999;
	addc.cc.u64 %rd33186, %rd33186, %rd36000;
	addc.cc.u64 %rd33187, %rd33187, %rd36001;
	addc.u64 %rd31982, %rd31982, %rd36002;
	
	// end inline asm
	st.global.u64 	[%rd36012], %rd33183;
	st.global.u64 	[%rd36016], %rd33184;
	st.global.u64 	[%rd36018], %rd33185;
	st.global.u64 	[%rd36019], %rd33186;
	st.global.u64 	[%rd36020], %rd33187;
	st.global.u64 	[%rd36021], %rd31982;
	ld.global.u64 	%rd33201, [%rd36012];
	ld.global.u64 	%rd33202, [%rd36016];
	ld.global.u64 	%rd33203, [%rd36018];
	ld.global.u64 	%rd33204, [%rd36019];
	ld.global.u64 	%rd33205, [%rd36020];
	// begin inline asm
	add.cc.u64 %rd33201, %rd33201, %rd35997;
	addc.cc.u64 %rd33202, %rd33202, %rd35998;
	addc.cc.u64 %rd33203, %rd33203, %rd35999;
	addc.cc.u64 %rd33204, %rd33204, %rd36000;
	addc.cc.u64 %rd33205, %rd33205, %rd36001;
	addc.u64 %rd31982, %rd31982, %rd36002;
	
	// end inline asm
	st.global.u64 	[%rd36012], %rd33201;
	st.global.u64 	[%rd36016], %rd33202;
	st.global.u64 	[%rd36018], %rd33203;
	st.global.u64 	[%rd36019], %rd33204;
	st.global.u64 	[%rd36020], %rd33205;
	st.global.u64 	[%rd36021], %rd31982;
	ld.global.u64 	%rd33219, [%rd36012];
	ld.global.u64 	%rd33220, [%rd36016];
	ld.global.u64 	%rd33221, [%rd36018];
	ld.global.u64 	%rd33222, [%rd36019];
	ld.global.u64 	%rd33223, [%rd36020];
	// begin inline asm
	add.cc.u64 %rd33219, %rd33219, %rd35997;
	addc.cc.u64 %rd33220, %rd33220, %rd35998;
	addc.cc.u64 %rd33221, %rd33221, %rd35999;
	addc.cc.u64 %rd33222, %rd33222, %rd36000;
	addc.cc.u64 %rd33223, %rd33223, %rd36001;
	addc.u64 %rd31982, %rd31982, %rd36002;
	
	// end inline asm
	st.global.u64 	[%rd36012], %rd33219;
	st.global.u64 	[%rd36016], %rd33220;
	st.global.u64 	[%rd36018], %rd33221;
	st.global.u64 	[%rd36019], %rd33222;
	st.global.u64 	[%rd36020], %rd33223;
	st.global.u64 	[%rd36021], %rd31982;
	ld.global.u64 	%rd33237, [%rd36012];
	ld.global.u64 	%rd33238, [%rd36016];
	ld.global.u64 	%rd33239, [%rd36018];
	ld.global.u64 	%rd33240, [%rd36019];
	ld.global.u64 	%rd33241, [%rd36020];
	// begin inline asm
	add.cc.u64 %rd33237, %rd33237, %rd35997;
	addc.cc.u64 %rd33238, %rd33238, %rd35998;
	addc.cc.u64 %rd33239, %rd33239, %rd35999;
	addc.cc.u64 %rd33240, %rd33240, %rd36000;
	addc.cc.u64 %rd33241, %rd33241, %rd36001;
	addc.u64 %rd31982, %rd31982, %rd36002;
	
	// end inline asm
	st.global.u64 	[%rd36012], %rd33237;
	st.global.u64 	[%rd36016], %rd33238;
	st.global.u64 	[%rd36018], %rd33239;
	st.global.u64 	[%rd36019], %rd33240;
	st.global.u64 	[%rd36020], %rd33241;
	st.global.u64 	[%rd36021], %rd31982;
	ld.global.u64 	%rd33255, [%rd36012];
	ld.global.u64 	%rd33256, [%rd36016];
	ld.global.u64 	%rd33257, [%rd36018];
	ld.global.u64 	%rd33258, [%rd36019];
	ld.global.u64 	%rd33259, [%rd36020];
	// begin inline asm
	add.cc.u64 %rd33255, %rd33255, %rd35997;
	addc.cc.u64 %rd33256, %rd33256, %rd35998;
	addc.cc.u64 %rd33257, %rd33257, %rd35999;
	addc.cc.u64 %rd33258, %rd33258, %rd36000;
	addc.cc.u64 %rd33259, %rd33259, %rd36001;
	addc.u64 %rd31982, %rd31982, %rd36002;
	
	// end inline asm
	st.global.u64 	[%rd36012], %rd33255;
	st.global.u64 	[%rd36016], %rd33256;
	st.global.u64 	[%rd36018], %rd33257;
	st.global.u64 	[%rd36019], %rd33258;
	st.global.u64 	[%rd36020], %rd33259;
	st.global.u64 	[%rd36021], %rd31982;
	ld.global.u64 	%rd33273, [%rd36012];
	ld.global.u64 	%rd33274, [%rd36016];
	ld.global.u64 	%rd33275, [%rd36018];
	ld.global.u64 	%rd33276, [%rd36019];
	ld.global.u64 	%rd33277, [%rd36020];
	// begin inline asm
	add.cc.u64 %rd33273, %rd33273, %rd35997;
	addc.cc.u64 %rd33274, %rd33274, %rd35998;
	addc.cc.u64 %rd33275, %rd33275, %rd35999;
	addc.cc.u64 %rd33276, %rd33276, %rd36000;
	addc.cc.u64 %rd33277, %rd33277, %rd36001;
	addc.u64 %rd31982, %rd31982, %rd36002;
	
	// end inline asm
	st.global.u64 	[%rd36012], %rd33273;
	st.global.u64 	[%rd36016], %rd33274;
	st.global.u64 	[%rd36018], %rd33275;
	st.global.u64 	[%rd36019], %rd33276;
	st.global.u64 	[%rd36020], %rd33277;
	st.global.u64 	[%rd36021], %rd31982;
	ld.global.u64 	%rd33291, [%rd36012];
	ld.global.u64 	%rd33292, [%rd36016];
	ld.global.u64 	%rd33293, [%rd36018];
	ld.global.u64 	%rd33294, [%rd36019];
	ld.global.u64 	%rd33295, [%rd36020];
	// begin inline asm
	add.cc.u64 %rd33291, %rd33291, %rd35997;
	addc.cc.u64 %rd33292, %rd33292, %rd35998;
	addc.cc.u64 %rd33293, %rd33293, %rd35999;
	addc.cc.u64 %rd33294, %rd33294, %rd36000;
	addc.cc.u64 %rd33295, %rd33295, %rd36001;
	addc.u64 %rd31982, %rd31982, %rd36002;
	
	// end inline asm
	st.global.u64 	[%rd36012], %rd33291;
	st.global.u64 	[%rd36016], %rd33292;
	st.global.u64 	[%rd36018], %rd33293;
	st.global.u64 	[%rd36019], %rd33294;
	st.global.u64 	[%rd36020], %rd33295;
	st.global.u64 	[%rd36021], %rd31982;
	ld.global.u64 	%rd33309, [%rd36012];
	ld.global.u64 	%rd33310, [%rd36016];
	ld.global.u64 	%rd33311, [%rd36018];
	ld.global.u64 	%rd33312, [%rd36019];
	ld.global.u64 	%rd33313, [%rd36020];
	// begin inline asm
	add.cc.u64 %rd33309, %rd33309, %rd35997;
	addc.cc.u64 %rd33310, %rd33310, %rd35998;
	addc.cc.u64 %rd33311, %rd33311, %rd35999;
	addc.cc.u64 %rd33312, %rd33312, %rd36000;
	addc.cc.u64 %rd33313, %rd33313, %rd36001;
	addc.u64 %rd31982, %rd31982, %rd36002;
	
	// end inline asm
	st.global.u64 	[%rd36012], %rd33309;
	st.global.u64 	[%rd36016], %rd33310;
	st.global.u64 	[%rd36018], %rd33311;
	st.global.u64 	[%rd36019], %rd33312;
	st.global.u64 	[%rd36020], %rd33313;
	st.global.u64 	[%rd36021], %rd31982;
	ld.global.u64 	%rd33327, [%rd36012];
	ld.global.u64 	%rd33328, [%rd36016];
	ld.global.u64 	%rd33329, [%rd36018];
	ld.global.u64 	%rd33330, [%rd36019];
	ld.global.u64 	%rd33331, [%rd36020];
	// begin inline asm
	add.cc.u64 %rd33327, %rd33327, %rd35997;
	addc.cc.u64 %rd33328, %rd33328, %rd35998;
	addc.cc.u64 %rd33329, %rd33329, %rd35999;
	addc.cc.u64 %rd33330, %rd33330, %rd36000;
	addc.cc.u64 %rd33331, %rd33331, %rd36001;
	addc.u64 %rd31982, %rd31982, %rd36002;
	
	// end inline asm
	st.global.u64 	[%rd36012], %rd33327;
	st.global.u64 	[%rd36016], %rd33328;
	st.global.u64 	[%rd36018], %rd33329;
	st.global.u64 	[%rd36019], %rd33330;
	st.global.u64 	[%rd36020], %rd33331;
	st.global.u64 	[%rd36021], %rd31982;
	ld.global.u64 	%rd33345, [%rd36012];
	ld.global.u64 	%rd33346, [%rd36016];
	ld.global.u64 	%rd33347, [%rd36018];
	ld.global.u64 	%rd33348, [%rd36019];
	ld.global.u64 	%rd33349, [%rd36020];
	// begin inline asm
	add.cc.u64 %rd33345, %rd33345, %rd35997;
	addc.cc.u64 %rd33346, %rd33346, %rd35998;
	addc.cc.u64 %rd33347, %rd33347, %rd35999;
	addc.cc.u64 %rd33348, %rd33348, %rd36000;
	addc.cc.u64 %rd33349, %rd33349, %rd36001;
	addc.u64 %rd31982, %rd31982, %rd36002;
	
	// end inline asm
	st.global.u64 	[%rd36012], %rd33345;
	st.global.u64 	[%rd36016], %rd33346;
	st.global.u64 	[%rd36018], %rd33347;
	st.global.u64 	[%rd36019], %rd33348;
	st.global.u64 	[%rd36020], %rd33349;
	st.global.u64 	[%rd36021], %rd31982;
	ld.global.u64 	%rd33363, [%rd36012];
	ld.global.u64 	%rd33364, [%rd36016];
	ld.global.u64 	%rd33365, [%rd36018];
	ld.global.u64 	%rd33366, [%rd36019];
	ld.global.u64 	%rd33367, [%rd36020];
	// begin inline asm
	add.cc.u64 %rd33363, %rd33363, %rd35997;
	addc.cc.u64 %rd33364, %rd33364, %rd35998;
	addc.cc.u64 %rd33365, %rd33365, %rd35999;
	addc.cc.u64 %rd33366, %rd33366, %rd36000;
	addc.cc.u64 %rd33367, %rd33367, %rd36001;
	addc.u64 %rd31982, %rd31982, %rd36002;
	
	// end inline asm
	st.global.u64 	[%rd36012], %rd33363;
	st.global.u64 	[%rd36016], %rd33364;
	st.global.u64 	[%rd36018], %rd33365;
	st.global.u64 	[%rd36019], %rd33366;
	st.global.u64 	[%rd36020], %rd33367;
	st.global.u64 	[%rd36021], %rd31982;
	ld.global.u64 	%rd33381, [%rd36012];
	ld.global.u64 	%rd33382, [%rd36016];
	ld.global.u64 	%rd33383, [%rd36018];
	ld.global.u64 	%rd33384, [%rd36019];
	ld.global.u64 	%rd33385, [%rd36020];
	// begin inline asm
	add.cc.u64 %rd33381, %rd33381, %rd35997;
	addc.cc.u64 %rd33382, %rd33382, %rd35998;
	addc.cc.u64 %rd33383, %rd33383, %rd35999;
	addc.cc.u64 %rd33384, %rd33384, %rd36000;
	addc.cc.u64 %rd33385, %rd33385, %rd36001;
	addc.u64 %rd31982, %rd31982, %rd36002;
	
	// end inline asm
	st.global.u64 	[%rd36012], %rd33381;
	st.global.u64 	[%rd36016], %rd33382;
	st.global.u64 	[%rd36018], %rd33383;
	st.global.u64 	[%rd36019], %rd33384;
	st.global.u64 	[%rd36020], %rd33385;
	st.global.u64 	[%rd36021], %rd31982;
	ld.global.u64 	%rd33399, [%rd36012];
	ld.global.u64 	%rd33400, [%rd36016];
	ld.global.u64 	%rd33401, [%rd36018];
	ld.global.u64 	%rd33402, [%rd36019];
	ld.global.u64 	%rd33403, [%rd36020];
	// begin inline asm
	add.cc.u64 %rd33399, %rd33399, %rd35997;
	addc.cc.u64 %rd33400, %rd33400, %rd35998;
	addc.cc.u64 %rd33401, %rd33401, %rd35999;
	addc.cc.u64 %rd33402, %rd33402, %rd36000;
	addc.cc.u64 %rd33403, %rd33403, %rd36001;
	addc.u64 %rd31982, %rd31982, %rd36002;
	
	// end inline asm
	st.global.u64 	[%rd36012], %rd33399;
	st.global.u64 	[%rd36016], %rd33400;
	st.global.u64 	[%rd36018], %rd33401;
	st.global.u64 	[%rd36019], %rd33402;
	st.global.u64 	[%rd36020], %rd33403;
	st.global.u64 	[%rd36021], %rd31982;
	ld.global.u64 	%rd33417, [%rd36012];
	ld.global.u64 	%rd33418, [%rd36016];
	ld.global.u64 	%rd33419, [%rd36018];
	ld.global.u64 	%rd33420, [%rd36019];
	ld.global.u64 	%rd33421, [%rd36020];
	// begin inline asm
	add.cc.u64 %rd33417, %rd33417, %rd35997;
	addc.cc.u64 %rd33418, %rd33418, %rd35998;
	addc.cc.u64 %rd33419, %rd33419, %rd35999;
	addc.cc.u64 %rd33420, %rd33420, %rd36000;
	addc.cc.u64 %rd33421, %rd33421, %rd36001;
	addc.u64 %rd31982, %rd31982, %rd36002;
	
	// end inline asm
	st.global.u64 	[%rd36012], %rd33417;
	st.global.u64 	[%rd36016], %rd33418;
	st.global.u64 	[%rd36018], %rd33419;
	st.global.u64 	[%rd36019], %rd33420;
	st.global.u64 	[%rd36020], %rd33421;
	st.global.u64 	[%rd36021], %rd31982;
	ld.global.u64 	%rd33435, [%rd36012];
	ld.global.u64 	%rd33436, [%rd36016];
	ld.global.u64 	%rd33437, [%rd36018];
	ld.global.u64 	%rd33438, [%rd36019];
	ld.global.u64 	%rd33439, [%rd36020];
	// begin inline asm
	add.cc.u64 %rd33435, %rd33435, %rd35997;
	addc.cc.u64 %rd33436, %rd33436, %rd35998;
	addc.cc.u64 %rd33437, %rd33437, %rd35999;
	addc.cc.u64 %rd33438, %rd33438, %rd36000;
	addc.cc.u64 %rd33439, %rd33439, %rd36001;
	addc.u64 %rd31982, %rd31982, %rd36002;
	
	// end inline asm
	st.global.u64 	[%rd36012], %rd33435;
	st.global.u64 	[%rd36016], %rd33436;
	st.global.u64 	[%rd36018], %rd33437;
	st.global.u64 	[%rd36019], %rd33438;
	st.global.u64 	[%rd36020], %rd33439;
	st.global.u64 	[%rd36021], %rd31982;
	ld.global.u64 	%rd33453, [%rd36012];
	ld.global.u64 	%rd33454, [%rd36016];
	ld.global.u64 	%rd33455, [%rd36018];
	ld.global.u64 	%rd33456, [%rd36019];
	ld.global.u64 	%rd33457, [%rd36020];
	// begin inline asm
	add.cc.u64 %rd33453, %rd33453, %rd35997;
	addc.cc.u64 %rd33454, %rd33454, %rd35998;
	addc.cc.u64 %rd33455, %rd33455, %rd35999;
	addc.cc.u64 %rd33456, %rd33456, %rd36000;
	addc.cc.u64 %rd33457, %rd33457, %rd36001;
	addc.u64 %rd31982, %rd31982, %rd36002;
	
	// end inline asm
	st.global.u64 	[%rd36012], %rd33453;
	st.global.u64 	[%rd36016], %rd33454;
	st.global.u64 	[%rd36018], %rd33455;
	st.global.u64 	[%rd36019], %rd33456;
	st.global.u64 	[%rd36020], %rd33457;
	st.global.u64 	[%rd36021], %rd31982;
	ld.global.u64 	%rd33471, [%rd36012];
	ld.global.u64 	%rd33472, [%rd36016];
	ld.global.u64 	%rd33473, [%rd36018];
	ld.global.u64 	%rd33474, [%rd36019];
	ld.global.u64 	%rd33475, [%rd36020];
	// begin inline asm
	add.cc.u64 %rd33471, %rd33471, %rd35997;
	addc.cc.u64 %rd33472, %rd33472, %rd35998;
	addc.cc.u64 %rd33473, %rd33473, %rd35999;
	addc.cc.u64 %rd33474, %rd33474, %rd36000;
	addc.cc.u64 %rd33475, %rd33475, %rd36001;
	addc.u64 %rd31982, %rd31982, %rd36002;
	
	// end inline asm
	st.global.u64 	[%rd36012], %rd33471;
	st.global.u64 	[%rd36016], %rd33472;
	st.global.u64 	[%rd36018], %rd33473;
	st.global.u64 	[%rd36019], %rd33474;
	st.global.u64 	[%rd36020], %rd33475;
	st.global.u64 	[%rd36021], %rd31982;
	ld.global.u64 	%rd33489, [%rd36012];
	ld.global.u64 	%rd33490, [%rd36016];
	ld.global.u64 	%rd33491, [%rd36018];
	ld.global.u64 	%rd33492, [%rd36019];
	ld.global.u64 	%rd33493, [%rd36020];
	// begin inline asm
	add.cc.u64 %rd33489, %rd33489, %rd35997;
	addc.cc.u64 %rd33490, %rd33490, %rd35998;
	addc.cc.u64 %rd33491, %rd33491, %rd35999;
	addc.cc.u64 %rd33492, %rd33492, %rd36000;
	addc.cc.u64 %rd33493, %rd33493, %rd36001;
	addc.u64 %rd31982, %rd31982, %rd36002;
	
	// end inline asm
	st.global.u64 	[%rd36012], %rd33489;
	st.global.u64 	[%rd36016], %rd33490;
	st.global.u64 	[%rd36018], %rd33491;
	st.global.u64 	[%rd36019], %rd33492;
	st.global.u64 	[%rd36020], %rd33493;
	st.global.u64 	[%rd36021], %rd31982;
	ld.global.u64 	%rd33507, [%rd36012];
	ld.global.u64 	%rd33508, [%rd36016];
	ld.global.u64 	%rd33509, [%rd36018];
	ld.global.u64 	%rd33510, [%rd36019];
	ld.global.u64 	%rd33511, [%rd36020];
	// begin inline asm
	add.cc.u64 %rd33507, %rd33507, %rd35997;
	addc.cc.u64 %rd33508, %rd33508, %rd35998;
	addc.cc.u64 %rd33509, %rd33509, %rd35999;
	addc.cc.u64 %rd33510, %rd33510, %rd36000;
	addc.cc.u64 %rd33511, %rd33511, %rd36001;
	addc.u64 %rd31982, %rd31982, %rd36002;
	
	// end inline asm
	st.global.u64 	[%rd36012], %rd33507;
	st.global.u64 	[%rd36016], %rd33508;
	st.global.u64 	[%rd36018], %rd33509;
	st.global.u64 	[%rd36019], %rd33510;
	st.global.u64 	[%rd36020], %rd33511;
	st.global.u64 	[%rd36021], %rd31982;
	ld.global.u64 	%rd33525, [%rd36012];
	ld.global.u64 	%rd33526, [%rd36016];
	ld.global.u64 	%rd33527, [%rd36018];
	ld.global.u64 	%rd33528, [%rd36019];
	ld.global.u64 	%rd33529, [%rd36020];
	// begin inline asm
	add.cc.u64 %rd33525, %rd33525, %rd35997;
	addc.cc.u64 %rd33526, %rd33526, %rd35998;
	addc.cc.u64 %rd33527, %rd33527, %rd35999;
	addc.cc.u64 %rd33528, %rd33528, %rd36000;
	addc.cc.u64 %rd33529, %rd33529, %rd36001;
	addc.u64 %rd31982, %rd31982, %rd36002;
	
	// end inline asm
	st.global.u64 	[%rd36012], %rd33525;
	st.global.u64 	[%rd36016], %rd33526;
	st.global.u64 	[%rd36018], %rd33527;
	st.global.u64 	[%rd36019], %rd33528;
	st.global.u64 	[%rd36020], %rd33529;
	st.global.u64 	[%rd36021], %rd31982;
	ld.global.u64 	%rd33543, [%rd36012];
	ld.global.u64 	%rd33544, [%rd36016];
	ld.global.u64 	%rd33545, [%rd36018];
	ld.global.u64 	%rd33546, [%rd36019];
	ld.global.u64 	%rd33547, [%rd36020];
	// begin inline asm
	add.cc.u64 %rd33543, %rd33543, %rd35997;
	addc.cc.u64 %rd33544, %rd33544, %rd35998;
	addc.cc.u64 %rd33545, %rd33545, %rd35999;
	addc.cc.u64 %rd33546, %rd33546, %rd36000;
	addc.cc.u64 %rd33547, %rd33547, %rd36001;
	addc.u64 %rd31982, %rd31982, %rd36002;
	
	// end inline asm
	st.global.u64 	[%rd36012], %rd33543;
	st.global.u64 	[%rd36016], %rd33544;
	st.global.u64 	[%rd36018], %rd33545;
	st.global.u64 	[%rd36019], %rd33546;
	st.global.u64 	[%rd36020], %rd33547;
	st.global.u64 	[%rd36021], %rd31982;
	ld.global.u64 	%rd33561, [%rd36012];
	ld.global.u64 	%rd33562, [%rd36016];
	ld.global.u64 	%rd33563, [%rd36018];
	ld.global.u64 	%rd33564, [%rd36019];
	ld.global.u64 	%rd33565, [%rd36020];
	// begin inline asm
	add.cc.u64 %rd33561, %rd33561, %rd35997;
	addc.cc.u64 %rd33562, %rd33562, %rd35998;
	addc.cc.u64 %rd33563, %rd33563, %rd35999;
	addc.cc.u64 %rd33564, %rd33564, %rd36000;
	addc.cc.u64 %rd33565, %rd33565, %rd36001;
	addc.u64 %rd31982, %rd31982, %rd36002;
	
	// end inline asm
	st.global.u64 	[%rd36012], %rd33561;
	st.global.u64 	[%rd36016], %rd33562;
	st.global.u64 	[%rd36018], %rd33563;
	st.global.u64 	[%rd36019], %rd33564;
	st.global.u64 	[%rd36020], %rd33565;
	st.global.u64 	[%rd36021], %rd31982;
	ld.global.u64 	%rd33579, [%rd36012];
	ld.global.u64 	%rd33580, [%rd36016];
	ld.global.u64 	%rd33581, [%rd36018];
	ld.global.u64 	%rd33582, [%rd36019];
	ld.global.u64 	%rd33583, [%rd36020];
	// begin inline asm
	add.cc.u64 %rd33579, %rd33579, %rd35997;
	addc.cc.u64 %rd33580, %rd33580, %rd35998;
	addc.cc.u64 %rd33581, %rd33581, %rd35999;
	addc.cc.u64 %rd33582, %rd33582, %rd36000;
	addc.cc.u64 %rd33583, %rd33583, %rd36001;
	addc.u64 %rd31982, %rd31982, %rd36002;
	
	// end inline asm
	st.global.u64 	[%rd36012], %rd33579;
	st.global.u64 	[%rd36016], %rd33580;
	st.global.u64 	[%rd36018], %rd33581;
	st.global.u64 	[%rd36019], %rd33582;
	st.global.u64 	[%rd36020], %rd33583;
	st.global.u64 	[%rd36021], %rd31982;
	ld.global.u64 	%rd33597, [%rd36012];
	ld.global.u64 	%rd33598, [%rd36016];
	ld.global.u64 	%rd33599, [%rd36018];
	ld.global.u64 	%rd33600, [%rd36019];
	ld.global.u64 	%rd33601, [%rd36020];
	// begin inline asm
	add.cc.u64 %rd33597, %rd33597, %rd35997;
	addc.cc.u64 %rd33598, %rd33598, %rd35998;
	addc.cc.u64 %rd33599, %rd33599, %rd35999;
	addc.cc.u64 %rd33600, %rd33600, %rd36000;
	addc.cc.u64 %rd33601, %rd33601, %rd36001;
	addc.u64 %rd31982, %rd31982, %rd36002;
	
	// end inline asm
	st.global.u64 	[%rd36012], %rd33597;
	st.global.u64 	[%rd36016], %rd33598;
	st.global.u64 	[%rd36018], %rd33599;
	st.global.u64 	[%rd36019], %rd33600;
	st.global.u64 	[%rd36020], %rd33601;
	st.global.u64 	[%rd36021], %rd31982;
	ld.global.u64 	%rd33615, [%rd36012];
	ld.global.u64 	%rd33616, [%rd36016];
	ld.global.u64 	%rd33617, [%rd36018];
	ld.global.u64 	%rd33618, [%rd36019];
	ld.global.u64 	%rd33619, [%rd36020];
	// begin inline asm
	add.cc.u64 %rd33615, %rd33615, %rd35997;
	addc.cc.u64 %rd33616, %rd33616, %rd35998;
	addc.cc.u64 %rd33617, %rd33617, %rd35999;
	addc.cc.u64 %rd33618, %rd33618, %rd36000;
	addc.cc.u64 %rd33619, %rd33619, %rd36001;
	addc.u64 %rd31982, %rd31982, %rd36002;
	
	// end inline asm
	st.global.u64 	[%rd36012], %rd33615;
	st.global.u64 	[%rd36016], %rd33616;
	st.global.u64 	[%rd36018], %rd33617;
	st.global.u64 	[%rd36019], %rd33618;
	st.global.u64 	[%rd36020], %rd33619;
	st.global.u64 	[%rd36021], %rd31982;
	ld.global.u64 	%rd33633, [%rd36012];
	ld.global.u64 	%rd33634, [%rd36016];
	ld.global.u64 	%rd33635, [%rd36018];
	ld.global.u64 	%rd33636, [%rd36019];
	ld.global.u64 	%rd33637, [%rd36020];
	// begin inline asm
	add.cc.u64 %rd33633, %rd33633, %rd35997;
	addc.cc.u64 %rd33634, %rd33634, %rd35998;
	addc.cc.u64 %rd33635, %rd33635, %rd35999;
	addc.cc.u64 %rd33636, %rd33636, %rd36000;
	addc.cc.u64 %rd33637, %rd33637, %rd36001;
	addc.u64 %rd31982, %rd31982, %rd36002;
	
	// end inline asm
	st.global.u64 	[%rd36012], %rd33633;
	st.global.u64 	[%rd36016], %rd33634;
	st.global.u64 	[%rd36018], %rd33635;
	st.global.u64 	[%rd36019], %rd33636;
	st.global.u64 	[%rd36020], %rd33637;
	st.global.u64 	[%rd36021], %rd31982;
	ld.global.u64 	%rd33651, [%rd36012];
	ld.global.u64 	%rd33652, [%rd36016];
	ld.global.u64 	%rd33653, [%rd36018];
	ld.global.u64 	%rd33654, [%rd36019];
	ld.global.u64 	%rd33655, [%rd36020];
	// begin inline asm
	add.cc.u64 %rd33651, %rd33651, %rd35997;
	addc.cc.u64 %rd33652, %rd33652, %rd35998;
	addc.cc.u64 %rd33653, %rd33653, %rd35999;
	addc.cc.u64 %rd33654, %rd33654, %rd36000;
	addc.cc.u64 %rd33655, %rd33655, %rd36001;
	addc.u64 %rd31982, %rd31982, %rd36002;
	
	// end inline asm
	st.global.u64 	[%rd36012], %rd33651;
	st.global.u64 	[%rd36016], %rd33652;
	st.global.u64 	[%rd36018], %rd33653;
	st.global.u64 	[%rd36019], %rd33654;
	st.global.u64 	[%rd36020], %rd33655;
	st.global.u64 	[%rd36021], %rd31982;
	ld.global.u64 	%rd33669, [%rd36012];
	ld.global.u64 	%rd33670, [%rd36016];
	ld.global.u64 	%rd33671, [%rd36018];
	ld.global.u64 	%rd33672, [%rd36019];
	ld.global.u64 	%rd33673, [%rd36020];
	// begin inline asm
	add.cc.u64 %rd33669, %rd33669, %rd35997;
	addc.cc.u64 %rd33670, %rd33670, %rd35998;
	addc.cc.u64 %rd33671, %rd33671, %rd35999;
	addc.cc.u64 %rd33672, %rd33672, %rd36000;
	addc.cc.u64 %rd33673, %rd33673, %rd36001;
	addc.u64 %rd31982, %rd31982, %rd36002;
	
	// end inline asm
	st.global.u64 	[%rd36012], %rd33669;
	st.global.u64 	[%rd36016], %rd33670;
	st.global.u64 	[%rd36018], %rd33671;
	st.global.u64 	[%rd36019], %rd33672;
	st.global.u64 	[%rd36020], %rd33673;
	st.global.u64 	[%rd36021], %rd31982;
	ld.global.u64 	%rd33687, [%rd36012];
	ld.global.u64 	%rd33688, [%rd36016];
	ld.global.u64 	%rd33689, [%rd36018];
	ld.global.u64 	%rd33690, [%rd36019];
	ld.global.u64 	%rd33691, [%rd36020];
	// begin inline asm
	add.cc.u64 %rd33687, %rd33687, %rd35997;
	addc.cc.u64 %rd33688, %rd33688, %rd35998;
	addc.cc.u64 %rd33689, %rd33689, %rd35999;
	addc.cc.u64 %rd33690, %rd33690, %rd36000;
	addc.cc.u64 %rd33691, %rd33691, %rd36001;
	addc.u64 %rd31982, %rd31982, %rd36002;
	
	// end inline asm
	st.global.u64 	[%rd36012], %rd33687;
	st.global.u64 	[%rd36016], %rd33688;
	st.global.u64 	[%rd36018], %rd33689;
	st.global.u64 	[%rd36019], %rd33690;
	st.global.u64 	[%rd36020], %rd33691;
	st.global.u64 	[%rd36021], %rd31982;
	ld.global.u64 	%rd33705, [%rd36012];
	ld.global.u64 	%rd33706, [%rd36016];
	ld.global.u64 	%rd33707, [%rd36018];
	ld.global.u64 	%rd33708, [%rd36019];
	ld.global.u64 	%rd33709, [%rd36020];
	// begin inline asm
	add.cc.u64 %rd33705, %rd33705, %rd35997;
	addc.cc.u64 %rd33706, %rd33706, %rd35998;
	addc.cc.u64 %rd33707, %rd33707, %rd35999;
	addc.cc.u64 %rd33708, %rd33708, %rd36000;
	addc.cc.u64 %rd33709, %rd33709, %rd36001;
	addc.u64 %rd31982, %rd31982, %rd36002;
	
	// end inline asm
	st.global.u64 	[%rd36012], %rd33705;
	st.global.u64 	[%rd36016], %rd33706;
	st.global.u64 	[%rd36018], %rd33707;
	st.global.u64 	[%rd36019], %rd33708;
	st.global.u64 	[%rd36020], %rd33709;
	st.global.u64 	[%rd36021], %rd31982;
	ld.global.u64 	%rd33723, [%rd36012];
	ld.global.u64 	%rd33724, [%rd36016];
	ld.global.u64 	%rd33725, [%rd36018];
	ld.global.u64 	%rd33726, [%rd36019];
	ld.global.u64 	%rd33727, [%rd36020];
	// begin inline asm
	add.cc.u64 %rd33723, %rd33723, %rd35997;
	addc.cc.u64 %rd33724, %rd33724, %rd35998;
	addc.cc.u64 %rd33725, %rd33725, %rd35999;
	addc.cc.u64 %rd33726, %rd33726, %rd36000;
	addc.cc.u64 %rd33727, %rd33727, %rd36001;
	addc.u64 %rd31982, %rd31982, %rd36002;
	
	// end inline asm
	st.global.u64 	[%rd36012], %rd33723;
	st.global.u64 	[%rd36016], %rd33724;
	st.global.u64 	[%rd36018], %rd33725;
	st.global.u64 	[%rd36019], %rd33726;
	st.global.u64 	[%rd36020], %rd33727;
	st.global.u64 	[%rd36021], %rd31982;
	ld.global.u64 	%rd33741, [%rd36012];
	ld.global.u64 	%rd33742, [%rd36016];
	ld.global.u64 	%rd33743, [%rd36018];
	ld.global.u64 	%rd33744, [%rd36019];
	ld.global.u64 	%rd33745, [%rd36020];
	// begin inline asm
	add.cc.u64 %rd33741, %rd33741, %rd35997;
	addc.cc.u64 %rd33742, %rd33742, %rd35998;
	addc.cc.u64 %rd33743, %rd33743, %rd35999;
	addc.cc.u64 %rd33744, %rd33744, %rd36000;
	addc.cc.u64 %rd33745, %rd33745, %rd36001;
	addc.u64 %rd31982, %rd31982, %rd36002;
	
	// end inline asm
	st.global.u64 	[%rd36012], %rd33741;
	st.global.u64 	[%rd36016], %rd33742;
	st.global.u64 	[%rd36018], %rd33743;
	st.global.u64 	[%rd36019], %rd33744;
	st.global.u64 	[%rd36020], %rd33745;
	st.global.u64 	[%rd36021], %rd31982;
	ld.global.u64 	%rd33759, [%rd36012];
	ld.global.u64 	%rd33760, [%rd36016];
	ld.global.u64 	%rd33761, [%rd36018];
	ld.global.u64 	%rd33762, [%rd36019];
	ld.global.u64 	%rd33763, [%rd36020];
	// begin inline asm
	add.cc.u64 %rd33759, %rd33759, %rd35997;
	addc.cc.u64 %rd33760, %rd33760, %rd35998;
	addc.cc.u64 %rd33761, %rd33761, %rd35999;
	addc.cc.u64 %rd33762, %rd33762, %rd36000;
	addc.cc.u64 %rd33763, %rd33763, %rd36001;
	addc.u64 %rd31982, %rd31982, %rd36002;
	
	// end inline asm
	st.global.u64 	[%rd36012], %rd33759;
	st.global.u64 	[%rd36016], %rd33760;
	st.global.u64 	[%rd36018], %rd33761;
	st.global.u64 	[%rd36019], %rd33762;
	st.global.u64 	[%rd36020], %rd33763;
	st.global.u64 	[%rd36021], %rd31982;
	ld.global.u64 	%rd33777, [%rd36012];
	ld.global.u64 	%rd33778, [%rd36016];
	ld.global.u64 	%rd33779, [%rd36018];
	ld.global.u64 	%rd33780, [%rd36019];
	ld.global.u64 	%rd33781, [%rd36020];
	// begin inline asm
	add.cc.u64 %rd33777, %rd33777, %rd35997;
	addc.cc.u64 %rd33778, %rd33778, %rd35998;
	addc.cc.u64 %rd33779, %rd33779, %rd35999;
	addc.cc.u64 %rd33780, %rd33780, %rd36000;
	addc.cc.u64 %rd33781, %rd33781, %rd36001;
	addc.u64 %rd31982, %rd31982, %rd36002;
	
	// end inline asm
	st.global.u64 	[%rd36012], %rd33777;
	st.global.u64 	[%rd36016], %rd33778;
	st.global.u64 	[%rd36018], %rd33779;
	st.global.u64 	[%rd36019], %rd33780;
	st.global.u64 	[%rd36020], %rd33781;
	st.global.u64 	[%rd36021], %rd31982;
	ld.global.u64 	%rd33795, [%rd36012];
	ld.global.u64 	%rd33796, [%rd36016];
	ld.global.u64 	%rd33797, [%rd36018];
	ld.global.u64 	%rd33798, [%rd36019];
	ld.global.u64 	%rd33799, [%rd36020];
	// begin inline asm
	add.cc.u64 %rd33795, %rd33795, %rd35997;
	addc.cc.u64 %rd33796, %rd33796, %rd35998;
	addc.cc.u64 %rd33797, %rd33797, %rd35999;
	addc.cc.u64 %rd33798, %rd33798, %rd36000;
	addc.cc.u64 %rd33799, %rd33799, %rd36001;
	addc.u64 %rd31982, %rd31982, %rd36002;
	
	// end inline asm
	st.global.u64 	[%rd36012], %rd33795;
	st.global.u64 	[%rd36016], %rd33796;
	st.global.u64 	[%rd36018], %rd33797;
	st.global.u64 	[%rd36019], %rd33798;
	st.global.u64 	[%rd36020], %rd33799;
	st.global.u64 	[%rd36021], %rd31982;
	ld.global.u64 	%rd33813, [%rd36012];
	ld.global.u64 	%rd33814, [%rd36016];
	ld.global.u64 	%rd33815, [%rd36018];
	ld.global.u64 	%rd33816, [%rd36019];
	ld.global.u64 	%rd33817, [%rd36020];
	// begin inline asm
	add.cc.u64 %rd33813, %rd33813, %rd35997;
	addc.cc.u64 %rd33814, %rd33814, %rd35998;
	addc.cc.u64 %rd33815, %rd33815, %rd35999;
	addc.cc.u64 %rd33816, %rd33816, %rd36000;
	addc.cc.u64 %rd33817, %rd33817, %rd36001;
	addc.u64 %rd31982, %rd31982, %rd36002;
	
	// end inline asm
	st.global.u64 	[%rd36012], %rd33813;
	st.global.u64 	[%rd36016], %rd33814;
	st.global.u64 	[%rd36018], %rd33815;
	st.global.u64 	[%rd36019], %rd33816;
	st.global.u64 	[%rd36020], %rd33817;
	st.global.u64 	[%rd36021], %rd31982;
	ld.global.u64 	%rd33831, [%rd36012];
	ld.global.u64 	%rd33832, [%rd36016];
	ld.global.u64 	%rd33833, [%rd36018];
	ld.global.u64 	%rd33834, [%rd36019];
	ld.global.u64 	%rd33835, [%rd36020];
	// begin inline asm
	add.cc.u64 %rd33831, %rd33831, %rd35997;
	addc.cc.u64 %rd33832, %rd33832, %rd35998;
	addc.cc.u64 %rd33833, %rd33833, %rd35999;
	addc.cc.u64 %rd33834, %rd33834, %rd36000;
	addc.cc.u64 %rd33835, %rd33835, %rd36001;
	addc.u64 %rd31982, %rd31982, %rd36002;
	
	// end inline asm
	st.global.u64 	[%rd36012], %rd33831;
	st.global.u64 	[%rd36016], %rd33832;
	st.global.u64 	[%rd36018], %rd33833;
	st.global.u64 	[%rd36019], %rd33834;
	st.global.u64 	[%rd36020], %rd33835;
	st.global.u64 	[%rd36021], %rd31982;
	ld.global.u64 	%rd33849, [%rd36012];
	ld.global.u64 	%rd33850, [%rd36016];
	ld.global.u64 	%rd33851, [%rd36018];
	ld.global.u64 	%rd33852, [%rd36019];
	ld.global.u64 	%rd33853, [%rd36020];
	// begin inline asm
	add.cc.u64 %rd33849, %rd33849, %rd35997;
	addc.cc.u64 %rd33850, %rd33850, %rd35998;
	addc.cc.u64 %rd33851, %rd33851, %rd35999;
	addc.cc.u64 %rd33852, %rd33852, %rd36000;
	addc.cc.u64 %rd33853, %rd33853, %rd36001;
	addc.u64 %rd31982, %rd31982, %rd36002;
	
	// end inline asm
	st.global.u64 	[%rd36012], %rd33849;
	st.global.u64 	[%rd36016], %rd33850;
	st.global.u64 	[%rd36018], %rd33851;
	st.global.u64 	[%rd36019], %rd33852;
	st.global.u64 	[%rd36020], %rd33853;
	st.global.u64 	[%rd36021], %rd31982;
	ld.global.u64 	%rd33867, [%rd36012];
	ld.global.u64 	%rd33868, [%rd36016];
	ld.global.u64 	%rd33869, [%rd36018];
	ld.global.u64 	%rd33870, [%rd36019];
	ld.global.u64 	%rd33871, [%rd36020];
	// begin inline asm
	add.cc.u64 %rd33867, %rd33867, %rd35997;
	addc.cc.u64 %rd33868, %rd33868, %rd35998;
	addc.cc.u64 %rd33869, %rd33869, %rd35999;
	addc.cc.u64 %rd33870, %rd33870, %rd36000;
	addc.cc.u64 %rd33871, %rd33871, %rd36001;
	addc.u64 %rd31982, %rd31982, %rd36002;
	
	// end inline asm
	st.global.u64 	[%rd36012], %rd33867;
	st.global.u64 	[%rd36016], %rd33868;
	st.global.u64 	[%rd36018], %rd33869;
	st.global.u64 	[%rd36019], %rd33870;
	st.global.u64 	[%rd36020], %rd33871;
	st.global.u64 	[%rd36021], %rd31982;
	ld.global.u64 	%rd33885, [%rd36012];
	ld.global.u64 	%rd33886, [%rd36016];
	ld.global.u64 	%rd33887, [%rd36018];
	ld.global.u64 	%rd33888, [%rd36019];
	ld.global.u64 	%rd33889, [%rd36020];
	// begin inline asm
	add.cc.u64 %rd33885, %rd33885, %rd35997;
	addc.cc.u64 %rd33886, %rd33886, %rd35998;
	addc.cc.u64 %rd33887, %rd33887, %rd35999;
	addc.cc.u64 %rd33888, %rd33888, %rd36000;
	addc.cc.u64 %rd33889, %rd33889, %rd36001;
	addc.u64 %rd31982, %rd31982, %rd36002;
	
	// end inline asm
	st.global.u64 	[%rd36012], %rd33885;
	st.global.u64 	[%rd36016], %rd33886;
	st.global.u64 	[%rd36018], %rd33887;
	st.global.u64 	[%rd36019], %rd33888;
	st.global.u64 	[%rd36020], %rd33889;
	st.global.u64 	[%rd36021], %rd31982;
	ld.global.u64 	%rd33903, [%rd36012];
	ld.global.u64 	%rd33904, [%rd36016];
	ld.global.u64 	%rd33905, [%rd36018];
	ld.global.u64 	%rd33906, [%rd36019];
	ld.global.u64 	%rd33907, [%rd36020];
	// begin inline asm
	add.cc.u64 %rd33903, %rd33903, %rd35997;
	addc.cc.u64 %rd33904, %rd33904, %rd35998;
	addc.cc.u64 %rd33905, %rd33905, %rd35999;
	addc.cc.u64 %rd33906, %rd33906, %rd36000;
	addc.cc.u64 %rd33907, %rd33907, %rd36001;
	addc.u64 %rd31982, %rd31982, %rd36002;
	
	// end inline asm
	st.global.u64 	[%rd36012], %rd33903;
	st.global.u64 	[%rd36016], %rd33904;
	st.global.u64 	[%rd36018], %rd33905;
	st.global.u64 	[%rd36019], %rd33906;
	st.global.u64 	[%rd36020], %rd33907;
	st.global.u64 	[%rd36021], %rd31982;
	ld.global.u64 	%rd33921, [%rd36012];
	ld.global.u64 	%rd33922, [%rd36016];
	ld.global.u64 	%rd33923, [%rd36018];
	ld.global.u64 	%rd33924, [%rd36019];
	ld.global.u64 	%rd33925, [%rd36020];
	// begin inline asm
	add.cc.u64 %rd33921, %rd33921, %rd35997;
	addc.cc.u64 %rd33922, %rd33922, %rd35998;
	addc.cc.u64 %rd33923, %rd33923, %rd35999;
	addc.cc.u64 %rd33924, %rd33924, %rd36000;
	addc.cc.u64 %rd33925, %rd33925, %rd36001;
	addc.u64 %rd31982, %rd31982, %rd36002;
	
	// end inline asm
	st.global.u64 	[%rd36012], %rd33921;
	st.global.u64 	[%rd36016], %rd33922;
	st.global.u64 	[%rd36018], %rd33923;
	st.global.u64 	[%rd36019], %rd33924;
	st.global.u64 	[%rd36020], %rd33925;
	st.global.u64 	[%rd36021], %rd31982;
	ld.global.u64 	%rd33939, [%rd36012];
	ld.global.u64 	%rd33940, [%rd36016];
	ld.global.u64 	%rd33941, [%rd36018];
	ld.global.u64 	%rd33942, [%rd36019];
	ld.global.u64 	%rd33943, [%rd36020];
	// begin inline asm
	add.cc.u64 %rd33939, %rd33939, %rd35997;
	addc.cc.u64 %rd33940, %rd33940, %rd35998;
	addc.cc.u64 %rd33941, %rd33941, %rd35999;
	addc.cc.u64 %rd33942, %rd33942, %rd36000;
	addc.cc.u64 %rd33943, %rd33943, %rd36001;
	addc.u64 %rd31982, %rd31982, %rd36002;
	
	// end inline asm
	st.global.u64 	[%rd36012], %rd33939;
	st.global.u64 	[%rd36016], %rd33940;
	st.global.u64 	[%rd36018], %rd33941;
	st.global.u64 	[%rd36019], %rd33942;
	st.global.u64 	[%rd36020], %rd33943;
	st.global.u64 	[%rd36021], %rd31982;
	ld.global.u64 	%rd33957, [%rd36012];
	ld.global.u64 	%rd33958, [%rd36016];
	ld.global.u64 	%rd33959, [%rd36018];
	ld.global.u64 	%rd33960, [%rd36019];
	ld.global.u64 	%rd33961, [%rd36020];
	// begin inline asm
	add.cc.u64 %rd33957, %rd33957, %rd35997;
	addc.cc.u64 %rd33958, %rd33958, %rd35998;
	addc.cc.u64 %rd33959, %rd33959, %rd35999;
	addc.cc.u64 %rd33960, %rd33960, %rd36000;
	addc.cc.u64 %rd33961, %rd33961, %rd36001;
	addc.u64 %rd31982, %rd31982, %rd36002;
	
	// end inline asm
	st.global.u64 	[%rd36012], %rd33957;
	st.global.u64 	[%rd36016], %rd33958;
	st.global.u64 	[%rd36018], %rd33959;
	st.global.u64 	[%rd36019], %rd33960;
	st.global.u64 	[%rd36020], %rd33961;
	st.global.u64 	[%rd36021], %rd31982;
	ld.global.u64 	%rd33975, [%rd36012];
	ld.global.u64 	%rd33976, [%rd36016];
	ld.global.u64 	%rd33977, [%rd36018];
	ld.global.u64 	%rd33978, [%rd36019];
	ld.global.u64 	%rd33979, [%rd36020];
	// begin inline asm
	add.cc.u64 %rd33975, %rd33975, %rd35997;
	addc.cc.u64 %rd33976, %rd33976, %rd35998;
	addc.cc.u64 %rd33977, %rd33977, %rd35999;
	addc.cc.u64 %rd33978, %rd33978, %rd36000;
	addc.cc.u64 %rd33979, %rd33979, %rd36001;
	addc.u64 %rd31982, %rd31982, %rd36002;
	
	// end inline asm
	st.global.u64 	[%rd36012], %rd33975;
	st.global.u64 	[%rd36016], %rd33976;
	st.global.u64 	[%rd36018], %rd33977;
	st.global.u64 	[%rd36019], %rd33978;
	st.global.u64 	[%rd36020], %rd33979;
	st.global.u64 	[%rd36021], %rd31982;
	ld.global.u64 	%rd33993, [%rd36012];
	ld.global.u64 	%rd33994, [%rd36016];
	ld.global.u64 	%rd33995, [%rd36018];
	ld.global.u64 	%rd33996, [%rd36019];
	ld.global.u64 	%rd33997, [%rd36020];
	// begin inline asm
	add.cc.u64 %rd33993, %rd33993, %rd35997;
	addc.cc.u64 %rd33994, %rd33994, %rd35998;
	addc.cc.u64 %rd33995, %rd33995, %rd35999;
	addc.cc.u64 %rd33996, %rd33996, %rd36000;
	addc.cc.u64 %rd33997, %rd33997, %rd36001;
	addc.u64 %rd31982, %rd31982, %rd36002;
	
	// end inline asm
	st.global.u64 	[%rd36012], %rd33993;
	st.global.u64 	[%rd36016], %rd33994;
	st.global.u64 	[%rd36018], %rd33995;
	st.global.u64 	[%rd36019], %rd33996;
	st.global.u64 	[%rd36020], %rd33997;
	st.global.u64 	[%rd36021], %rd31982;
	ld.global.u64 	%rd34011, [%rd36012];
	ld.global.u64 	%rd34012, [%rd36016];
	ld.global.u64 	%rd34013, [%rd36018];
	ld.global.u64 	%rd34014, [%rd36019];
	ld.global.u64 	%rd34015, [%rd36020];
	// begin inline asm
	add.cc.u64 %rd34011, %rd34011, %rd35997;
	addc.cc.u64 %rd34012, %rd34012, %rd35998;
	addc.cc.u64 %rd34013, %rd34013, %rd35999;
	addc.cc.u64 %rd34014, %rd34014, %rd36000;
	addc.cc.u64 %rd34015, %rd34015, %rd36001;
	addc.u64 %rd31982, %rd31982, %rd36002;
	
	// end inline asm
	st.global.u64 	[%rd36012], %rd34011;
	st.global.u64 	[%rd36016], %rd34012;
	st.global.u64 	[%rd36018], %rd34013;
	st.global.u64 	[%rd36019], %rd34014;
	st.global.u64 	[%rd36020], %rd34015;
	st.global.u64 	[%rd36021], %rd31982;
	ld.global.u64 	%rd34029, [%rd36012];
	ld.global.u64 	%rd34030, [%rd36016];
	ld.global.u64 	%rd34031, [%rd36018];
	ld.global.u64 	%rd34032, [%rd36019];
	ld.global.u64 	%rd34033, [%rd36020];
	// begin inline asm
	add.cc.u64 %rd34029, %rd34029, %rd35997;
	addc.cc.u64 %rd34030, %rd34030, %rd35998;
	addc.cc.u64 %rd34031, %rd34031, %rd35999;
	addc.cc.u64 %rd34032, %rd34032, %rd36000;
	addc.cc.u64 %rd34033, %rd34033, %rd36001;
	addc.u64 %rd31982, %rd31982, %rd36002;
	
	// end inline asm
	st.global.u64 	[%rd36012], %rd34029;
	st.global.u64 	[%rd36016], %rd34030;
	st.global.u64 	[%rd36018], %rd34031;
	st.global.u64 	[%rd36019], %rd34032;
	st.global.u64 	[%rd36020], %rd34033;
	st.global.u64 	[%rd36021], %rd31982;
	ld.global.u64 	%rd34047, [%rd36012];
	ld.global.u64 	%rd34048, [%rd36016];
	ld.global.u64 	%rd34049, [%rd36018];
	ld.global.u64 	%rd34050, [%rd36019];
	ld.global.u64 	%rd34051, [%rd36020];
	// begin inline asm
	add.cc.u64 %rd34047, %rd34047, %rd35997;
	addc.cc.u64 %rd34048, %rd34048, %rd35998;
	addc.cc.u64 %rd34049, %rd34049, %rd35999;
	addc.cc.u64 %rd34050, %rd34050, %rd36000;
	addc.cc.u64 %rd34051, %rd34051, %rd36001;
	addc.u64 %rd31982, %rd31982, %rd36002;
	
	// end inline asm
	st.global.u64 	[%rd36012], %rd34047;
	st.global.u64 	[%rd36016], %rd34048;
	st.global.u64 	[%rd36018], %rd34049;
	st.global.u64 	[%rd36019], %rd34050;
	st.global.u64 	[%rd36020], %rd34051;
	st.global.u64 	[%rd36021], %rd31982;
	ld.global.u64 	%rd34065, [%rd36012];
	ld.global.u64 	%rd34066, [%rd36016];
	ld.global.u64 	%rd34067, [%rd36018];
	ld.global.u64 	%rd34068, [%rd36019];
	ld.global.u64 	%rd34069, [%rd36020];
	// begin inline asm
	add.cc.u64 %rd34065, %rd34065, %rd35997;
	addc.cc.u64 %rd34066, %rd34066, %rd35998;
	addc.cc.u64 %rd34067, %rd34067, %rd35999;
	addc.cc.u64 %rd34068, %rd34068, %rd36000;
	addc.cc.u64 %rd34069, %rd34069, %rd36001;
	addc.u64 %rd31982, %rd31982, %rd36002;
	
	// end inline asm
	st.global.u64 	[%rd36012], %rd34065;
	st.global.u64 	[%rd36016], %rd34066;
	st.global.u64 	[%rd36018], %rd34067;
	st.global.u64 	[%rd36019], %rd34068;
	st.global.u64 	[%rd36020], %rd34069;
	st.global.u64 	[%rd36021], %rd31982;
	ld.global.u64 	%rd34083, [%rd36012];
	ld.global.u64 	%rd34084, [%rd36016];
	ld.global.u64 	%rd34085, [%rd36018];
	ld.global.u64 	%rd34086, [%rd36019];
	ld.global.u64 	%rd34087, [%rd36020];
	// begin inline asm
	add.cc.u64 %rd34083, %rd34083, %rd35997;
	addc.cc.u64 %rd34084, %rd34084, %rd35998;
	addc.cc.u64 %rd34085, %rd34085, %rd35999;
	addc.cc.u64 %rd34086, %rd34086, %rd36000;
	addc.cc.u64 %rd34087, %rd34087, %rd36001;
	addc.u64 %rd31982, %rd31982, %rd36002;
	
	// end inline asm
	st.global.u64 	[%rd36012], %rd34083;
	st.global.u64 	[%rd36016], %rd34084;
	st.global.u64 	[%rd36018], %rd34085;
	st.global.u64 	[%rd36019], %rd34086;
	st.global.u64 	[%rd36020], %rd34087;
	st.global.u64 	[%rd36021], %rd31982;
	ld.global.u64 	%rd34101, [%rd36012];
	ld.global.u64 	%rd34102, [%rd36016];
	ld.global.u64 	%rd34103, [%rd36018];
	ld.global.u64 	%rd34104, [%rd36019];
	ld.global.u64 	%rd34105, [%rd36020];
	// begin inline asm
	add.cc.u64 %rd34101, %rd34101, %rd35997;
	addc.cc.u64 %rd34102, %rd34102, %rd35998;
	addc.cc.u64 %rd34103, %rd34103, %rd35999;
	addc.cc.u64 %rd34104, %rd34104, %rd36000;
	addc.cc.u64 %rd34105, %rd34105, %rd36001;
	addc.u64 %rd31982, %rd31982, %rd36002;
	
	// end inline asm
	st.global.u64 	[%rd36012], %rd34101;
	st.global.u64 	[%rd36016], %rd34102;
	st.global.u64 	[%rd36018], %rd34103;
	st.global.u64 	[%rd36019], %rd34104;
	st.global.u64 	[%rd36020], %rd34105;
	st.global.u64 	[%rd36021], %rd31982;
	ld.global.u64 	%rd34119, [%rd36012];
	ld.global.u64 	%rd34120, [%rd36016];
	ld.global.u64 	%rd34121, [%rd36018];
	ld.global.u64 	%rd34122, [%rd36019];
	ld.global.u64 	%rd34123, [%rd36020];
	// begin inline asm
	add.cc.u64 %rd34119, %rd34119, %rd35997;
	addc.cc.u64 %rd34120, %rd34120, %rd35998;
	addc.cc.u64 %rd34121, %rd34121, %rd35999;
	addc.cc.u64 %rd34122, %rd34122, %rd36000;
	addc.cc.u64 %rd34123, %rd34123, %rd36001;
	addc.u64 %rd31982, %rd31982, %rd36002;
	
	// end inline asm
	st.global.u64 	[%rd36012], %rd34119;
	st.global.u64 	[%rd36016], %rd34120;
	st.global.u64 	[%rd36018], %rd34121;
	st.global.u64 	[%rd36019], %rd34122;
	st.global.u64 	[%rd36020], %rd34123;
	st.global.u64 	[%rd36021], %rd31982;
	ld.global.u64 	%rd34137, [%rd36012];
	ld.global.u64 	%rd34138, [%rd36016];
	ld.global.u64 	%rd34139, [%rd36018];
	ld.global.u64 	%rd34140, [%rd36019];
	ld.global.u64 	%rd34141, [%rd36020];
	// begin inline asm
	add.cc.u64 %rd34137, %rd34137, %rd35997;
	addc.cc.u64 %rd34138, %rd34138, %rd35998;
	addc.cc.u64 %rd34139, %rd34139, %rd35999;
	addc.cc.u64 %rd34140, %rd34140, %rd36000;
	addc.cc.u64 %rd34141, %rd34141, %rd36001;
	addc.u64 %rd31982, %rd31982, %rd36002;
	
	// end inline asm
	st.global.u64 	[%rd36012], %rd34137;
	st.global.u64 	[%rd36016], %rd34138;
	st.global.u64 	[%rd36018], %rd34139;
	st.global.u64 	[%rd36019], %rd34140;
	st.global.u64 	[%rd36020], %rd34141;
	st.global.u64 	[%rd36021], %rd31982;
	ld.global.u64 	%rd34155, [%rd36012];
	ld.global.u64 	%rd34156, [%rd36016];
	ld.global.u64 	%rd34157, [%rd36018];
	ld.global.u64 	%rd34158, [%rd36019];
	ld.global.u64 	%rd34159, [%rd36020];
	// begin inline asm
	add.cc.u64 %rd34155, %rd34155, %rd35997;
	addc.cc.u64 %rd34156, %rd34156, %rd35998;
	addc.cc.u64 %rd34157, %rd34157, %rd35999;
	addc.cc.u64 %rd34158, %rd34158, %rd36000;
	addc.cc.u64 %rd34159, %rd34159, %rd36001;
	addc.u64 %rd31982, %rd31982, %rd36002;
	
	// end inline asm
	st.global.u64 	[%rd36012], %rd34155;
	st.global.u64 	[%rd36016], %rd34156;
	st.global.u64 	[%rd36018], %rd34157;
	st.global.u64 	[%rd36019], %rd34158;
	st.global.u64 	[%rd36020], %rd34159;
	st.global.u64 	[%rd36021], %rd31982;
	ld.global.u64 	%rd34173, [%rd36012];
	ld.global.u64 	%rd34174, [%rd36016];
	ld.global.u64 	%rd34175, [%rd36018];
	ld.global.u64 	%rd34176, [%rd36019];
	ld.global.u64 	%rd34177, [%rd36020];
	// begin inline asm
	add.cc.u64 %rd34173, %rd34173, %rd35997;
	addc.cc.u64 %rd34174, %rd34174, %rd35998;
	addc.cc.u64 %rd34175, %rd34175, %rd35999;
	addc.cc.u64 %rd34176, %rd34176, %rd36000;
	addc.cc.u64 %rd34177, %rd34177, %rd36001;
	addc.u64 %rd31982, %rd31982, %rd36002;
	
	// end inline asm
	st.global.u64 	[%rd36012], %rd34173;
	st.global.u64 	[%rd36016], %rd34174;
	st.global.u64 	[%rd36018], %rd34175;
	st.global.u64 	[%rd36019], %rd34176;
	st.global.u64 	[%rd36020], %rd34177;
	st.global.u64 	[%rd36021], %rd31982;
	ld.global.u64 	%rd34191, [%rd36012];
	ld.global.u64 	%rd34192, [%rd36016];
	ld.global.u64 	%rd34193, [%rd36018];
	ld.global.u64 	%rd34194, [%rd36019];
	ld.global.u64 	%rd34195, [%rd36020];
	// begin inline asm
	add.cc.u64 %rd34191, %rd34191, %rd35997;
	addc.cc.u64 %rd34192, %rd34192, %rd35998;
	addc.cc.u64 %rd34193, %rd34193, %rd35999;
	addc.cc.u64 %rd34194, %rd34194, %rd36000;
	addc.cc.u64 %rd34195, %rd34195, %rd36001;
	addc.u64 %rd31982, %rd31982, %rd36002;
	
	// end inline asm
	st.global.u64 	[%rd36012], %rd34191;
	st.global.u64 	[%rd36016], %rd34192;
	st.global.u64 	[%rd36018], %rd34193;
	st.global.u64 	[%rd36019], %rd34194;
	st.global.u64 	[%rd36020], %rd34195;
	st.global.u64 	[%rd36021], %rd31982;
	ld.global.u64 	%rd34209, [%rd36012];
	ld.global.u64 	%rd34210, [%rd36016];
	ld.global.u64 	%rd34211, [%rd36018];
	ld.global.u64 	%rd34212, [%rd36019];
	ld.global.u64 	%rd34213, [%rd36020];
	// begin inline asm
	add.cc.u64 %rd34209, %rd34209, %rd35997;
	addc.cc.u64 %rd34210, %rd34210, %rd35998;
	addc.cc.u64 %rd34211, %rd34211, %rd35999;
	addc.cc.u64 %rd34212, %rd34212, %rd36000;
	addc.cc.u64 %rd34213, %rd34213, %rd36001;
	addc.u64 %rd31982, %rd31982, %rd36002;
	
	// end inline asm
	st.global.u64 	[%rd36012], %rd34209;
	st.global.u64 	[%rd36016], %rd34210;
	st.global.u64 	[%rd36018], %rd34211;
	st.global.u64 	[%rd36019], %rd34212;
	st.global.u64 	[%rd36020], %rd34213;
	st.global.u64 	[%rd36021], %rd31982;
	ld.global.u64 	%rd34227, [%rd36012];
	ld.global.u64 	%rd34228, [%rd36016];
	ld.global.u64 	%rd34229, [%rd36018];
	ld.global.u64 	%rd34230, [%rd36019];
	ld.global.u64 	%rd34231, [%rd36020];
	// begin inline asm
	add.cc.u64 %rd34227, %rd34227, %rd35997;
	addc.cc.u64 %rd34228, %rd34228, %rd35998;
	addc.cc.u64 %rd34229, %rd34229, %rd35999;
	addc.cc.u64 %rd34230, %rd34230, %rd36000;
	addc.cc.u64 %rd34231, %rd34231, %rd36001;
	addc.u64 %rd31982, %rd31982, %rd36002;
	
	// end inline asm
	st.global.u64 	[%rd36012], %rd34227;
	st.global.u64 	[%rd36016], %rd34228;
	st.global.u64 	[%rd36018], %rd34229;
	st.global.u64 	[%rd36019], %rd34230;
	st.global.u64 	[%rd36020], %rd34231;
	st.global.u64 	[%rd36021], %rd31982;
	ld.global.u64 	%rd34245, [%rd36012];
	ld.global.u64 	%rd34246, [%rd36016];
	ld.global.u64 	%rd34247, [%rd36018];
	ld.global.u64 	%rd34248, [%rd36019];
	ld.global.u64 	%rd34249, [%rd36020];
	// begin inline asm
	add.cc.u64 %rd34245, %rd34245, %rd35997;
	addc.cc.u64 %rd34246, %rd34246, %rd35998;
	addc.cc.u64 %rd34247, %rd34247, %rd35999;
	addc.cc.u64 %rd34248, %rd34248, %rd36000;
	addc.cc.u64 %rd34249, %rd34249, %rd36001;
	addc.u64 %rd31982, %rd31982, %rd36002;
	
	// end inline asm
	st.global.u64 	[%rd36012], %rd34245;
	st.global.u64 	[%rd36016], %rd34246;
	st.global.u64 	[%rd36018], %rd34247;
	st.global.u64 	[%rd36019], %rd34248;
	st.global.u64 	[%rd36020], %rd34249;
	st.global.u64 	[%rd36021], %rd31982;
	ld.global.u64 	%rd34263, [%rd36012];
	ld.global.u64 	%rd34264, [%rd36016];
	ld.global.u64 	%rd34265, [%rd36018];
	ld.global.u64 	%rd34266, [%rd36019];
	ld.global.u64 	%rd34267, [%rd36020];
	// begin inline asm
	add.cc.u64 %rd34263, %rd34263, %rd35997;
	addc.cc.u64 %rd34264, %rd34264, %rd35998;
	addc.cc.u64 %rd34265, %rd34265, %rd35999;
	addc.cc.u64 %rd34266, %rd34266, %rd36000;
	addc.cc.u64 %rd34267, %rd34267, %rd36001;
	addc.u64 %rd31982, %rd31982, %rd36002;
	
	// end inline asm
	st.global.u64 	[%rd36012], %rd34263;
	st.global.u64 	[%rd36016], %rd34264;
	st.global.u64 	[%rd36018], %rd34265;
	st.global.u64 	[%rd36019], %rd34266;
	st.global.u64 	[%rd36020], %rd34267;
	st.global.u64 	[%rd36021], %rd31982;
	ld.global.u64 	%rd34281, [%rd36012];
	ld.global.u64 	%rd34282, [%rd36016];
	ld.global.u64 	%rd34283, [%rd36018];
	ld.global.u64 	%rd34284, [%rd36019];
	ld.global.u64 	%rd34285, [%rd36020];
	// begin inline asm
	add.cc.u64 %rd34281, %rd34281, %rd35997;
	addc.cc.u64 %rd34282, %rd34282, %rd35998;
	addc.cc.u64 %rd34283, %rd34283, %rd35999;
	addc.cc.u64 %rd34284, %rd34284, %rd36000;
	addc.cc.u64 %rd34285, %rd34285, %rd36001;
	addc.u64 %rd31982, %rd31982, %rd36002;
	
	// end inline asm
	st.global.u64 	[%rd36012], %rd34281;
	st.global.u64 	[%rd36016], %rd34282;
	st.global.u64 	[%rd36018], %rd34283;
	st.global.u64 	[%rd36019], %rd34284;
	st.global.u64 	[%rd36020], %rd34285;
	st.global.u64 	[%rd36021], %rd31982;
	ld.global.u64 	%rd34299, [%rd36012];
	ld.global.u64 	%rd34300, [%rd36016];
	ld.global.u64 	%rd34301, [%rd36018];
	ld.global.u64 	%rd34302, [%rd36019];
	ld.global.u64 	%rd34303, [%rd36020];
	// begin inline asm
	add.cc.u64 %rd34299, %rd34299, %rd35997;
	addc.cc.u64 %rd34300, %rd34300, %rd35998;
	addc.cc.u64 %rd34301, %rd34301, %rd35999;
	addc.cc.u64 %rd34302, %rd34302, %rd36000;
	addc.cc.u64 %rd34303, %rd34303, %rd36001;
	addc.u64 %rd31982, %rd31982, %rd36002;
	
	// end inline asm
	st.global.u64 	[%rd36012], %rd34299;
	st.global.u64 	[%rd36016], %rd34300;
	st.global.u64 	[%rd36018], %rd34301;
	st.global.u64 	[%rd36019], %rd34302;
	st.global.u64 	[%rd36020], %rd34303;
	st.global.u64 	[%rd36021], %rd31982;
	ld.global.u64 	%rd34317, [%rd36012];
	ld.global.u64 	%rd34318, [%rd36016];
	ld.global.u64 	%rd34319, [%rd36018];
	ld.global.u64 	%rd34320, [%rd36019];
	ld.global.u64 	%rd34321, [%rd36020];
	// begin inline asm
	add.cc.u64 %rd34317, %rd34317, %rd35997;
	addc.cc.u64 %rd34318, %rd34318, %rd35998;
	addc.cc.u64 %rd34319, %rd34319, %rd35999;
	addc.cc.u64 %rd34320, %rd34320, %rd36000;
	addc.cc.u64 %rd34321, %rd34321, %rd36001;
	addc.u64 %rd31982, %rd31982, %rd36002;
	
	// end inline asm
	st.global.u64 	[%rd36012], %rd34317;
	st.global.u64 	[%rd36016], %rd34318;
	st.global.u64 	[%rd36018], %rd34319;
	st.global.u64 	[%rd36019], %rd34320;
	st.global.u64 	[%rd36020], %rd34321;
	st.global.u64 	[%rd36021], %rd31982;
	ld.global.u64 	%rd34335, [%rd36012];
	ld.global.u64 	%rd34336, [%rd36016];
	ld.global.u64 	%rd34337, [%rd36018];
	ld.global.u64 	%rd34338, [%rd36019];
	ld.global.u64 	%rd34339, [%rd36020];
	// begin inline asm
	add.cc.u64 %rd34335, %rd34335, %rd35997;
	addc.cc.u64 %rd34336, %rd34336, %rd35998;
	addc.cc.u64 %rd34337, %rd34337, %rd35999;
	addc.cc.u64 %rd34338, %rd34338, %rd36000;
	addc.cc.u64 %rd34339, %rd34339, %rd36001;
	addc.u64 %rd31982, %rd31982, %rd36002;
	
	// end inline asm
	st.global.u64 	[%rd36012], %rd34335;
	st.global.u64 	[%rd36016], %rd34336;
	st.global.u64 	[%rd36018], %rd34337;
	st.global.u64 	[%rd36019], %rd34338;
	st.global.u64 	[%rd36020], %rd34339;
	st.global.u64 	[%rd36021], %rd31982;
	ld.global.u64 	%rd34353, [%rd36012];
	ld.global.u64 	%rd34354, [%rd36016];
	ld.global.u64 	%rd34355, [%rd36018];
	ld.global.u64 	%rd34356, [%rd36019];
	ld.global.u64 	%rd34357, [%rd36020];
	// begin inline asm
	add.cc.u64 %rd34353, %rd34353, %rd35997;
	addc.cc.u64 %rd34354, %rd34354, %rd35998;
	addc.cc.u64 %rd34355, %rd34355, %rd35999;
	addc.cc.u64 %rd34356, %rd34356, %rd36000;
	addc.cc.u64 %rd34357, %rd34357, %rd36001;
	addc.u64 %rd31982, %rd31982, %rd36002;
	
	// end inline asm
	st.global.u64 	[%rd36012], %rd34353;
	st.global.u64 	[%rd36016], %rd34354;
	st.global.u64 	[%rd36018], %rd34355;
	st.global.u64 	[%rd36019], %rd34356;
	st.global.u64 	[%rd36020], %rd34357;
	st.global.u64 	[%rd36021], %rd31982;
	ld.global.u64 	%rd34371, [%rd36012];
	ld.global.u64 	%rd34372, [%rd36016];
	ld.global.u64 	%rd34373, [%rd36018];
	ld.global.u64 	%rd34374, [%rd36019];
	ld.global.u64 	%rd34375, [%rd36020];
	// begin inline asm
	add.cc.u64 %rd34371, %rd34371, %rd35997;
	addc.cc.u64 %rd34372, %rd34372, %rd35998;
	addc.cc.u64 %rd34373, %rd34373, %rd35999;
	addc.cc.u64 %rd34374, %rd34374, %rd36000;
	addc.cc.u64 %rd34375, %rd34375, %rd36001;
	addc.u64 %rd31982, %rd31982, %rd36002;
	
	// end inline asm
	st.global.u64 	[%rd36012], %rd34371;
	st.global.u64 	[%rd36016], %rd34372;
	st.global.u64 	[%rd36018], %rd34373;
	st.global.u64 	[%rd36019], %rd34374;
	st.global.u64 	[%rd36020], %rd34375;
	st.global.u64 	[%rd36021], %rd31982;
	ld.global.u64 	%rd34389, [%rd36012];
	ld.global.u64 	%rd34390, [%rd36016];
	ld.global.u64 	%rd34391, [%rd36018];
	ld.global.u64 	%rd34392, [%rd36019];
	ld.global.u64 	%rd34393, [%rd36020];
	// begin inline asm
	add.cc.u64 %rd34389, %rd34389, %rd35997;
	addc.cc.u64 %rd34390, %rd34390, %rd35998;
	addc.cc.u64 %rd34391, %rd34391, %rd35999;
	addc.cc.u64 %rd34392, %rd34392, %rd36000;
	addc.cc.u64 %rd34393, %rd34393, %rd36001;
	addc.u64 %rd31982, %rd31982, %rd36002;
	
	// end inline asm
	st.global.u64 	[%rd36012], %rd34389;
	st.global.u64 	[%rd36016], %rd34390;
	st.global.u64 	[%rd36018], %rd34391;
	st.global.u64 	[%rd36019], %rd34392;
	st.global.u64 	[%rd36020], %rd34393;
	st.global.u64 	[%rd36021], %rd31982;
	ld.global.u64 	%rd34407, [%rd36012];
	ld.global.u64 	%rd34408, [%rd36016];
	ld.global.u64 	%rd34409, [%rd36018];
	ld.global.u64 	%rd34410, [%rd36019];
	ld.global.u64 	%rd34411, [%rd36020];
	// begin inline asm
	add.cc.u64 %rd34407, %rd34407, %rd35997;
	addc.cc.u64 %rd34408, %rd34408, %rd35998;
	addc.cc.u64 %rd34409, %rd34409, %rd35999;
	addc.cc.u64 %rd34410, %rd34410, %rd36000;
	addc.cc.u64 %rd34411, %rd34411, %rd36001;
	addc.u64 %rd31982, %rd31982, %rd36002;
	
	// end inline asm
	st.global.u64 	[%rd36012], %rd34407;
	st.global.u64 	[%rd36016], %rd34408;
	st.global.u64 	[%rd36018], %rd34409;
	st.global.u64 	[%rd36019], %rd34410;
	st.global.u64 	[%rd36020], %rd34411;
	st.global.u64 	[%rd36021], %rd31982;
	ld.global.u64 	%rd34425, [%rd36012];
	ld.global.u64 	%rd34426, [%rd36016];
	ld.global.u64 	%rd34427, [%rd36018];
	ld.global.u64 	%rd34428, [%rd36019];
	ld.global.u64 	%rd34429, [%rd36020];
	// begin inline asm
	add.cc.u64 %rd34425, %rd34425, %rd35997;
	addc.cc.u64 %rd34426, %rd34426, %rd35998;
	addc.cc.u64 %rd34427, %rd34427, %rd35999;
	addc.cc.u64 %rd34428, %rd34428, %rd36000;
	addc.cc.u64 %rd34429, %rd34429, %rd36001;
	addc.u64 %rd31982, %rd31982, %rd36002;
	
	// end inline asm
	st.global.u64 	[%rd36012], %rd34425;
	st.global.u64 	[%rd36016], %rd34426;
	st.global.u64 	[%rd36018], %rd34427;
	st.global.u64 	[%rd36019], %rd34428;
	st.global.u64 	[%rd36020], %rd34429;
	st.global.u64 	[%rd36021], %rd31982;
	ld.global.u64 	%rd34443, [%rd36012];
	ld.global.u64 	%rd34444, [%rd36016];
	ld.global.u64 	%rd34445, [%rd36018];
	ld.global.u64 	%rd34446, [%rd36019];
	ld.global.u64 	%rd34447, [%rd36020];
	// begin inline asm
	add.cc.u64 %rd34443, %rd34443, %rd35997;
	addc.cc.u64 %rd34444, %rd34444, %rd35998;
	addc.cc.u64 %rd34445, %rd34445, %rd35999;
	addc.cc.u64 %rd34446, %rd34446, %rd36000;
	addc.cc.u64 %rd34447, %rd34447, %rd36001;
	addc.u64 %rd31982, %rd31982, %rd36002;
	
	// end inline asm
	st.global.u64 	[%rd36012], %rd34443;
	st.global.u64 	[%rd36016], %rd34444;
	st.global.u64 	[%rd36018], %rd34445;
	st.global.u64 	[%rd36019], %rd34446;
	st.global.u64 	[%rd36020], %rd34447;
	st.global.u64 	[%rd36021], %rd31982;
	ld.global.u64 	%rd34461, [%rd36012];
	ld.global.u64 	%rd34462, [%rd36016];
	ld.global.u64 	%rd34463, [%rd36018];
	ld.global.u64 	%rd34464, [%rd36019];
	ld.global.u64 	%rd34465, [%rd36020];
	// begin inline asm
	add.cc.u64 %rd34461, %rd34461, %rd35997;
	addc.cc.u64 %rd34462, %rd34462, %rd35998;
	addc.cc.u64 %rd34463, %rd34463, %rd35999;
	addc.cc.u64 %rd34464, %rd34464, %rd36000;
	addc.cc.u64 %rd34465, %rd34465, %rd36001;
	addc.u64 %rd31982, %rd31982, %rd36002;
	
	// end inline asm
	st.global.u64 	[%rd36012], %rd34461;
	st.global.u64 	[%rd36016], %rd34462;
	st.global.u64 	[%rd36018], %rd34463;
	st.global.u64 	[%rd36019], %rd34464;
	st.global.u64 	[%rd36020], %rd34465;
	st.global.u64 	[%rd36021], %rd31982;
	ld.global.u64 	%rd34479, [%rd36012];
	ld.global.u64 	%rd34480, [%rd36016];
	ld.global.u64 	%rd34481, [%rd36018];
	ld.global.u64 	%rd34482, [%rd36019];
	ld.global.u64 	%rd34483, [%rd36020];
	// begin inline asm
	add.cc.u64 %rd34479, %rd34479, %rd35997;
	addc.cc.u64 %rd34480, %rd34480, %rd35998;
	addc.cc.u64 %rd34481, %rd34481, %rd35999;
	addc.cc.u64 %rd34482, %rd34482, %rd36000;
	addc.cc.u64 %rd34483, %rd34483, %rd36001;
	addc.u64 %rd31982, %rd31982, %rd36002;
	
	// end inline asm
	st.global.u64 	[%rd36012], %rd34479;
	st.global.u64 	[%rd36016], %rd34480;
	st.global.u64 	[%rd36018], %rd34481;
	st.global.u64 	[%rd36019], %rd34482;
	st.global.u64 	[%rd36020], %rd34483;
	st.global.u64 	[%rd36021], %rd31982;
	ld.global.u64 	%rd34497, [%rd36012];
	ld.global.u64 	%rd34498, [%rd36016];
	ld.global.u64 	%rd34499, [%rd36018];
	ld.global.u64 	%rd34500, [%rd36019];
	ld.global.u64 	%rd34501, [%rd36020];
	// begin inline asm
	add.cc.u64 %rd34497, %rd34497, %rd35997;
	addc.cc.u64 %rd34498, %rd34498, %rd35998;
	addc.cc.u64 %rd34499, %rd34499, %rd35999;
	addc.cc.u64 %rd34500, %rd34500, %rd36000;
	addc.cc.u64 %rd34501, %rd34501, %rd36001;
	addc.u64 %rd31982, %rd31982, %rd36002;
	
	// end inline asm
	st.global.u64 	[%rd36012], %rd34497;
	st.global.u64 	[%rd36016], %rd34498;
	st.global.u64 	[%rd36018], %rd34499;
	st.global.u64 	[%rd36019], %rd34500;
	st.global.u64 	[%rd36020], %rd34501;
	st.global.u64 	[%rd36021], %rd31982;
	ld.global.u64 	%rd34515, [%rd36012];
	ld.global.u64 	%rd34516, [%rd36016];
	ld.global.u64 	%rd34517, [%rd36018];
	ld.global.u64 	%rd34518, [%rd36019];
	ld.global.u64 	%rd34519, [%rd36020];
	// begin inline asm
	add.cc.u64 %rd34515, %rd34515, %rd35997;
	addc.cc.u64 %rd34516, %rd34516, %rd35998;
	addc.cc.u64 %rd34517, %rd34517, %rd35999;
	addc.cc.u64 %rd34518, %rd34518, %rd36000;
	addc.cc.u64 %rd34519, %rd34519, %rd36001;
	addc.u64 %rd31982, %rd31982, %rd36002;
	
	// end inline asm
	st.global.u64 	[%rd36012], %rd34515;
	st.global.u64 	[%rd36016], %rd34516;
	st.global.u64 	[%rd36018], %rd34517;
	st.global.u64 	[%rd36019], %rd34518;
	st.global.u64 	[%rd36020], %rd34519;
	st.global.u64 	[%rd36021], %rd31982;
	ld.global.u64 	%rd34533, [%rd36012];
	ld.global.u64 	%rd34534, [%rd36016];
	ld.global.u64 	%rd34535, [%rd36018];
	ld.global.u64 	%rd34536, [%rd36019];
	ld.global.u64 	%rd34537, [%rd36020];
	// begin inline asm
	add.cc.u64 %rd34533, %rd34533, %rd35997;
	addc.cc.u64 %rd34534, %rd34534, %rd35998;
	addc.cc.u64 %rd34535, %rd34535, %rd35999;
	addc.cc.u64 %rd34536, %rd34536, %rd36000;
	addc.cc.u64 %rd34537, %rd34537, %rd36001;
	addc.u64 %rd31982, %rd31982, %rd36002;
	
	// end inline asm
	st.global.u64 	[%rd36012], %rd34533;
	st.global.u64 	[%rd36016], %rd34534;
	st.global.u64 	[%rd36018], %rd34535;
	st.global.u64 	[%rd36019], %rd34536;
	st.global.u64 	[%rd36020], %rd34537;
	st.global.u64 	[%rd36021], %rd31982;
	ld.global.u64 	%rd34551, [%rd36012];
	ld.global.u64 	%rd34552, [%rd36016];
	ld.global.u64 	%rd34553, [%rd36018];
	ld.global.u64 	%rd34554, [%rd36019];
	ld.global.u64 	%rd34555, [%rd36020];
	// begin inline asm
	add.cc.u64 %rd34551, %rd34551, %rd35997;
	addc.cc.u64 %rd34552, %rd34552, %rd35998;
	addc.cc.u64 %rd34553, %rd34553, %rd35999;
	addc.cc.u64 %rd34554, %rd34554, %rd36000;
	addc.cc.u64 %rd34555, %rd34555, %rd36001;
	addc.u64 %rd31982, %rd31982, %rd36002;
	
	// end inline asm
	st.global.u64 	[%rd36012], %rd34551;
	st.global.u64 	[%rd36016], %rd34552;
	st.global.u64 	[%rd36018], %rd34553;
	st.global.u64 	[%rd36019], %rd34554;
	st.global.u64 	[%rd36020], %rd34555;
	st.global.u64 	[%rd36021], %rd31982;
	ld.global.u64 	%rd34569, [%rd36012];
	ld.global.u64 	%rd34570, [%rd36016];
	ld.global.u64 	%rd34571, [%rd36018];
	ld.global.u64 	%rd34572, [%rd36019];
	ld.global.u64 	%rd34573, [%rd36020];
	// begin inline asm
	add.cc.u64 %rd34569, %rd34569, %rd35997;
	addc.cc.u64 %rd34570, %rd34570, %rd35998;
	addc.cc.u64 %rd34571, %rd34571, %rd35999;
	addc.cc.u64 %rd34572, %rd34572, %rd36000;
	addc.cc.u64 %rd34573, %rd34573, %rd36001;
	addc.u64 %rd31982, %rd31982, %rd36002;
	
	// end inline asm
	st.global.u64 	[%rd36012], %rd34569;
	st.global.u64 	[%rd36016], %rd34570;
	st.global.u64 	[%rd36018], %rd34571;
	st.global.u64 	[%rd36019], %rd34572;
	st.global.u64 	[%rd36020], %rd34573;
	st.global.u64 	[%rd36021], %rd31982;
	ld.global.u64 	%rd34587, [%rd36012];
	ld.global.u64 	%rd34588, [%rd36016];
	ld.global.u64 	%rd34589, [%rd36018];
	ld.global.u64 	%rd34590, [%rd36019];
	ld.global.u64 	%rd34591, [%rd36020];
	// begin inline asm
	add.cc.u64 %rd34587, %rd34587, %rd35997;
	addc.cc.u64 %rd34588, %rd34588, %rd35998;
	addc.cc.u64 %rd34589, %rd34589, %rd35999;
	addc.cc.u64 %rd34590, %rd34590, %rd36000;
	addc.cc.u64 %rd34591, %rd34591, %rd36001;
	addc.u64 %rd31982, %rd31982, %rd36002;
	
	// end inline asm
	st.global.u64 	[%rd36012], %rd34587;
	st.global.u64 	[%rd36016], %rd34588;
	st.global.u64 	[%rd36018], %rd34589;
	st.global.u64 	[%rd36019], %rd34590;
	st.global.u64 	[%rd36020], %rd34591;
	st.global.u64 	[%rd36021], %rd31982;
	ld.global.u64 	%rd34605, [%rd36012];
	ld.global.u64 	%rd34606, [%rd36016];
	ld.global.u64 	%rd34607, [%rd36018];
	ld.global.u64 	%rd34608, [%rd36019];
	ld.global.u64 	%rd34609, [%rd36020];
	// begin inline asm
	add.cc.u64 %rd34605, %rd34605, %rd35997;
	addc.cc.u64 %rd34606, %rd34606, %rd35998;
	addc.cc.u64 %rd34607, %rd34607, %rd35999;
	addc.cc.u64 %rd34608, %rd34608, %rd36000;
	addc.cc.u64 %rd34609, %rd34609, %rd36001;
	addc.u64 %rd31982, %rd31982, %rd36002;
	
	// end inline asm
	st.global.u64 	[%rd36012], %rd34605;
	st.global.u64 	[%rd36016], %rd34606;
	st.global.u64 	[%rd36018], %rd34607;
	st.global.u64 	[%rd36019], %rd34608;
	st.global.u64 	[%rd36020], %rd34609;
	st.global.u64 	[%rd36021], %rd31982;
	ld.global.u64 	%rd34623, [%rd36012];
	ld.global.u64 	%rd34624, [%rd36016];
	ld.global.u64 	%rd34625, [%rd36018];
	ld.global.u64 	%rd34626, [%rd36019];
	ld.global.u64 	%rd34627, [%rd36020];
	// begin inline asm
	add.cc.u64 %rd34623, %rd34623, %rd35997;
	addc.cc.u64 %rd34624, %rd34624, %rd35998;
	addc.cc.u64 %rd34625, %rd34625, %rd35999;
	addc.cc.u64 %rd34626, %rd34626, %rd36000;
	addc.cc.u64 %rd34627, %rd34627, %rd36001;
	addc.u64 %rd31982, %rd31982, %rd36002;
	
	// end inline asm
	st.global.u64 	[%rd36012], %rd34623;
	st.global.u64 	[%rd36016], %rd34624;
	st.global.u64 	[%rd36018], %rd34625;
	st.global.u64 	[%rd36019], %rd34626;
	st.global.u64 	[%rd36020], %rd34627;
	st.global.u64 	[%rd36021], %rd31982;
	ld.global.u64 	%rd34641, [%rd36012];
	ld.global.u64 	%rd34642, [%rd36016];
	ld.global.u64 	%rd34643, [%rd36018];
	ld.global.u64 	%rd34644, [%rd36019];
	ld.global.u64 	%rd34645, [%rd36020];
	// begin inline asm
	add.cc.u64 %rd34641, %rd34641, %rd35997;
	addc.cc.u64 %rd34642, %rd34642, %rd35998;
	addc.cc.u64 %rd34643, %rd34643, %rd35999;
	addc.cc.u64 %rd34644, %rd34644, %rd36000;
	addc.cc.u64 %rd34645, %rd34645, %rd36001;
	addc.u64 %rd31982, %rd31982, %rd36002;
	
	// end inline asm
	st.global.u64 	[%rd36012], %rd34641;
	st.global.u64 	[%rd36016], %rd34642;
	st.global.u64 	[%rd36018], %rd34643;
	st.global.u64 	[%rd36019], %rd34644;
	st.global.u64 	[%rd36020], %rd34645;
	st.global.u64 	[%rd36021], %rd31982;
	ld.global.u64 	%rd34659, [%rd36012];
	ld.global.u64 	%rd34660, [%rd36016];
	ld.global.u64 	%rd34661, [%rd36018];
	ld.global.u64 	%rd34662, [%rd36019];
	ld.global.u64 	%rd34663, [%rd36020];
	// begin inline asm
	add.cc.u64 %rd34659, %rd34659, %rd35997;
	addc.cc.u64 %rd34660, %rd34660, %rd35998;
	addc.cc.u64 %rd34661, %rd34661, %rd35999;
	addc.cc.u64 %rd34662, %rd34662, %rd36000;
	addc.cc.u64 %rd34663, %rd34663, %rd36001;
	addc.u64 %rd31982, %rd31982, %rd36002;
	
	// end inline asm
	st.global.u64 	[%rd36012], %rd34659;
	st.global.u64 	[%rd36016], %rd34660;
	st.global.u64 	[%rd36018], %rd34661;
	st.global.u64 	[%rd36019], %rd34662;
	st.global.u64 	[%rd36020], %rd34663;
	st.global.u64 	[%rd36021], %rd31982;
	ld.global.u64 	%rd34677, [%rd36012];
	ld.global.u64 	%rd34678, [%rd36016];
	ld.global.u64 	%rd34679, [%rd36018];
	ld.global.u64 	%rd34680, [%rd36019];
	ld.global.u64 	%rd34681, [%rd36020];
	// begin inline asm
	add.cc.u64 %rd34677, %rd34677, %rd35997;
	addc.cc.u64 %rd34678, %rd34678, %rd35998;
	addc.cc.u64 %rd34679, %rd34679, %rd35999;
	addc.cc.u64 %rd34680, %rd34680, %rd36000;
	addc.cc.u64 %rd34681, %rd34681, %rd36001;
	addc.u64 %rd31982, %rd31982, %rd36002;
	
	// end inline asm
	st.global.u64 	[%rd36012], %rd34677;
	st.global.u64 	[%rd36016], %rd34678;
	st.global.u64 	[%rd36018], %rd34679;
	st.global.u64 	[%rd36019], %rd34680;
	st.global.u64 	[%rd36020], %rd34681;
	st.global.u64 	[%rd36021], %rd31982;
	ld.global.u64 	%rd34695, [%rd36012];
	ld.global.u64 	%rd34696, [%rd36016];
	ld.global.u64 	%rd34697, [%rd36018];
	ld.global.u64 	%rd34698, [%rd36019];
	ld.global.u64 	%rd34699, [%rd36020];
	// begin inline asm
	add.cc.u64 %rd34695, %rd34695, %rd35997;
	addc.cc.u64 %rd34696, %rd34696, %rd35998;
	addc.cc.u64 %rd34697, %rd34697, %rd35999;
	addc.cc.u64 %rd34698, %rd34698, %rd36000;
	addc.cc.u64 %rd34699, %rd34699, %rd36001;
	addc.u64 %rd31982, %rd31982, %rd36002;
	
	// end inline asm
	st.global.u64 	[%rd36012], %rd34695;
	st.global.u64 	[%rd36016], %rd34696;
	st.global.u64 	[%rd36018], %rd34697;
	st.global.u64 	[%rd36019], %rd34698;
	st.global.u64 	[%rd36020], %rd34699;
	st.global.u64 	[%rd36021], %rd31982;
	ld.global.u64 	%rd34713, [%rd36012];
	ld.global.u64 	%rd34714, [%rd36016];
	ld.global.u64 	%rd34715, [%rd36018];
	ld.global.u64 	%rd34716, [%rd36019];
	ld.global.u64 	%rd34717, [%rd36020];
	// begin inline asm
	add.cc.u64 %rd34713, %rd34713, %rd35997;
	addc.cc.u64 %rd34714, %rd34714, %rd35998;
	addc.cc.u64 %rd34715, %rd34715, %rd35999;
	addc.cc.u64 %rd34716, %rd34716, %rd36000;
	addc.cc.u64 %rd34717, %rd34717, %rd36001;
	addc.u64 %rd31982, %rd31982, %rd36002;
	
	// end inline asm
	st.global.u64 	[%rd36012], %rd34713;
	st.global.u64 	[%rd36016], %rd34714;
	st.global.u64 	[%rd36018], %rd34715;
	st.global.u64 	[%rd36019], %rd34716;
	st.global.u64 	[%rd36020], %rd34717;
	st.global.u64 	[%rd36021], %rd31982;
	ld.global.u64 	%rd34731, [%rd36012];
	ld.global.u64 	%rd34732, [%rd36016];
	ld.global.u64 	%rd34733, [%rd36018];
	ld.global.u64 	%rd34734, [%rd36019];
	ld.global.u64 	%rd34735, [%rd36020];
	// begin inline asm
	add.cc.u64 %rd34731, %rd34731, %rd35997;
	addc.cc.u64 %rd34732, %rd34732, %rd35998;
	addc.cc.u64 %rd34733, %rd34733, %rd35999;
	addc.cc.u64 %rd34734, %rd34734, %rd36000;
	addc.cc.u64 %rd34735, %rd34735, %rd36001;
	addc.u64 %rd31982, %rd31982, %rd36002;
	
	// end inline asm
	st.global.u64 	[%rd36012], %rd34731;
	st.global.u64 	[%rd36016], %rd34732;
	st.global.u64 	[%rd36018], %rd34733;
	st.global.u64 	[%rd36019], %rd34734;
	st.global.u64 	[%rd36020], %rd34735;
	st.global.u64 	[%rd36021], %rd31982;
	ld.global.u64 	%rd34749, [%rd36012];
	ld.global.u64 	%rd34750, [%rd36016];
	ld.global.u64 	%rd34751, [%rd36018];
	ld.global.u64 	%rd34752, [%rd36019];
	ld.global.u64 	%rd34753, [%rd36020];
	// begin inline asm
	add.cc.u64 %rd34749, %rd34749, %rd35997;
	addc.cc.u64 %rd34750, %rd34750, %rd35998;
	addc.cc.u64 %rd34751, %rd34751, %rd35999;
	addc.cc.u64 %rd34752, %rd34752, %rd36000;
	addc.cc.u64 %rd34753, %rd34753, %rd36001;
	addc.u64 %rd31982, %rd31982, %rd36002;
	
	// end inline asm
	st.global.u64 	[%rd36012], %rd34749;
	st.global.u64 	[%rd36016], %rd34750;
	st.global.u64 	[%rd36018], %rd34751;
	st.global.u64 	[%rd36019], %rd34752;
	st.global.u64 	[%rd36020], %rd34753;
	st.global.u64 	[%rd36021], %rd31982;
	ld.global.u64 	%rd34767, [%rd36012];
	ld.global.u64 	%rd34768, [%rd36016];
	ld.global.u64 	%rd34769, [%rd36018];
	ld.global.u64 	%rd34770, [%rd36019];
	ld.global.u64 	%rd34771, [%rd36020];
	// begin inline asm
	add.cc.u64 %rd34767, %rd34767, %rd35997;
	addc.cc.u64 %rd34768, %rd34768, %rd35998;
	addc.cc.u64 %rd34769, %rd34769, %rd35999;
	addc.cc.u64 %rd34770, %rd34770, %rd36000;
	addc.cc.u64 %rd34771, %rd34771, %rd36001;
	addc.u64 %rd31982, %rd31982, %rd36002;
	
	// end inline asm
	st.global.u64 	[%rd36012], %rd34767;
	st.global.u64 	[%rd36016], %rd34768;
	st.global.u64 	[%rd36018], %rd34769;
	st.global.u64 	[%rd36019], %rd34770;
	st.global.u64 	[%rd36020], %rd34771;
	st.global.u64 	[%rd36021], %rd31982;
	ld.global.u64 	%rd34785, [%rd36012];
	ld.global.u64 	%rd34786, [%rd36016];
	ld.global.u64 	%rd34787, [%rd36018];
	ld.global.u64 	%rd34788, [%rd36019];
	ld.global.u64 	%rd34789, [%rd36020];
	// begin inline asm
	add.cc.u64 %rd34785, %rd34785, %rd35997;
	addc.cc.u64 %rd34786, %rd34786, %rd35998;
	addc.cc.u64 %rd34787, %rd34787, %rd35999;
	addc.cc.u64 %rd34788, %rd34788, %rd36000;
	addc.cc.u64 %rd34789, %rd34789, %rd36001;
	addc.u64 %rd31982, %rd31982, %rd36002;
	
	// end inline asm
	st.global.u64 	[%rd36012], %rd34785;
	st.global.u64 	[%rd36016], %rd34786;
	st.global.u64 	[%rd36018], %rd34787;
	st.global.u64 	[%rd36019], %rd34788;
	st.global.u64 	[%rd36020], %rd34789;
	st.global.u64 	[%rd36021], %rd31982;
	ld.global.u64 	%rd34803, [%rd36012];
	ld.global.u64 	%rd34804, [%rd36016];
	ld.global.u64 	%rd34805, [%rd36018];
	ld.global.u64 	%rd34806, [%rd36019];
	ld.global.u64 	%rd34807, [%rd36020];
	// begin inline asm
	add.cc.u64 %rd34803, %rd34803, %rd35997;
	addc.cc.u64 %rd34804, %rd34804, %rd35998;
	addc.cc.u64 %rd34805, %rd34805, %rd35999;
	addc.cc.u64 %rd34806, %rd34806, %rd36000;
	addc.cc.u64 %rd34807, %rd34807, %rd36001;
	addc.u64 %rd31982, %rd31982, %rd36002;
	
	// end inline asm
	st.global.u64 	[%rd36012], %rd34803;
	st.global.u64 	[%rd36016], %rd34804;
	st.global.u64 	[%rd36018], %rd34805;
	st.global.u64 	[%rd36019], %rd34806;
	st.global.u64 	[%rd36020], %rd34807;
	st.global.u64 	[%rd36021], %rd31982;
	ld.global.u64 	%rd34821, [%rd36012];
	ld.global.u64 	%rd34822, [%rd36016];
	ld.global.u64 	%rd34823, [%rd36018];
	ld.global.u64 	%rd34824, [%rd36019];
	ld.global.u64 	%rd34825, [%rd36020];
	// begin inline asm
	add.cc.u64 %rd34821, %rd34821, %rd35997;
	addc.cc.u64 %rd34822, %rd34822, %rd35998;
	addc.cc.u64 %rd34823, %rd34823, %rd35999;
	addc.cc.u64 %rd34824, %rd34824, %rd36000;
	addc.cc.u64 %rd34825, %rd34825, %rd36001;
	addc.u64 %rd31982, %rd31982, %rd36002;
	
	// end inline asm
	st.global.u64 	[%rd36012], %rd34821;
	st.global.u64 	[%rd36016], %rd34822;
	st.global.u64 	[%rd36018], %rd34823;
	st.global.u64 	[%rd36019], %rd34824;
	st.global.u64 	[%rd36020], %rd34825;
	st.global.u64 	[%rd36021], %rd31982;
	ld.global.u64 	%rd34839, [%rd36012];
	ld.global.u64 	%rd34840, [%rd36016];
	ld.global.u64 	%rd34841, [%rd36018];
	ld.global.u64 	%rd34842, [%rd36019];
	ld.global.u64 	%rd34843, [%rd36020];
	// begin inline asm
	add.cc.u64 %rd34839, %rd34839, %rd35997;
	addc.cc.u64 %rd34840, %rd34840, %rd35998;
	addc.cc.u64 %rd34841, %rd34841, %rd35999;
	addc.cc.u64 %rd34842, %rd34842, %rd36000;
	addc.cc.u64 %rd34843, %rd34843, %rd36001;
	addc.u64 %rd31982, %rd31982, %rd36002;
	
	// end inline asm
	st.global.u64 	[%rd36012], %rd34839;
	st.global.u64 	[%rd36016], %rd34840;
	st.global.u64 	[%rd36018], %rd34841;
	st.global.u64 	[%rd36019], %rd34842;
	st.global.u64 	[%rd36020], %rd34843;
	st.global.u64 	[%rd36021], %rd31982;
	ld.global.u64 	%rd34857, [%rd36012];
	ld.global.u64 	%rd34858, [%rd36016];
	ld.global.u64 	%rd34859, [%rd36018];
	ld.global.u64 	%rd34860, [%rd36019];
	ld.global.u64 	%rd34861, [%rd36020];
	// begin inline asm
	add.cc.u64 %rd34857, %rd34857, %rd35997;
	addc.cc.u64 %rd34858, %rd34858, %rd35998;
	addc.cc.u64 %rd34859, %rd34859, %rd35999;
	addc.cc.u64 %rd34860, %rd34860, %rd36000;
	addc.cc.u64 %rd34861, %rd34861, %rd36001;
	addc.u64 %rd31982, %rd31982, %rd36002;
	
	// end inline asm
	st.global.u64 	[%rd36012], %rd34857;
	st.global.u64 	[%rd36016], %rd34858;
	st.global.u64 	[%rd36018], %rd34859;
	st.global.u64 	[%rd36019], %rd34860;
	st.global.u64 	[%rd36020], %rd34861;
	st.global.u64 	[%rd36021], %rd31982;
	ld.global.u64 	%rd34875, [%rd36012];
	ld.global.u64 	%rd34876, [%rd36016];
	ld.global.u64 	%rd34877, [%rd36018];
	ld.global.u64 	%rd34878, [%rd36019];
	ld.global.u64 	%rd34879, [%rd36020];
	// begin inline asm
	add.cc.u64 %rd34875, %rd34875, %rd35997;
	addc.cc.u64 %rd34876, %rd34876, %rd35998;
	addc.cc.u64 %rd34877, %rd34877, %rd35999;
	addc.cc.u64 %rd34878, %rd34878, %rd36000;
	addc.cc.u64 %rd34879, %rd34879, %rd36001;
	addc.u64 %rd31982, %rd31982, %rd36002;
	
	// end inline asm
	st.global.u64 	[%rd36012], %rd34875;
	st.global.u64 	[%rd36016], %rd34876;
	st.global.u64 	[%rd36018], %rd34877;
	st.global.u64 	[%rd36019], %rd34878;
	st.global.u64 	[%rd36020], %rd34879;
	st.global.u64 	[%rd36021], %rd31982;
	ld.global.u64 	%rd34893, [%rd36012];
	ld.global.u64 	%rd34894, [%rd36016];
	ld.global.u64 	%rd34895, [%rd36018];
	ld.global.u64 	%rd34896, [%rd36019];
	ld.global.u64 	%rd34897, [%rd36020];
	// begin inline asm
	add.cc.u64 %rd34893, %rd34893, %rd35997;
	addc.cc.u64 %rd34894, %rd34894, %rd35998;
	addc.cc.u64 %rd34895, %rd34895, %rd35999;
	addc.cc.u64 %rd34896, %rd34896, %rd36000;
	addc.cc.u64 %rd34897, %rd34897, %rd36001;
	addc.u64 %rd31982, %rd31982, %rd36002;
	
	// end inline asm
	st.global.u64 	[%rd36012], %rd34893;
	st.global.u64 	[%rd36016], %rd34894;
	st.global.u64 	[%rd36018], %rd34895;
	st.global.u64 	[%rd36019], %rd34896;
	st.global.u64 	[%rd36020], %rd34897;
	st.global.u64 	[%rd36021], %rd31982;
	ld.global.u64 	%rd34911, [%rd36012];
	ld.global.u64 	%rd34912, [%rd36016];
	ld.global.u64 	%rd34913, [%rd36018];
	ld.global.u64 	%rd34914, [%rd36019];
	ld.global.u64 	%rd34915, [%rd36020];
	// begin inline asm
	add.cc.u64 %rd34911, %rd34911, %rd35997;
	addc.cc.u64 %rd34912, %rd34912, %rd35998;
	addc.cc.u64 %rd34913, %rd34913, %rd35999;
	addc.cc.u64 %rd34914, %rd34914, %rd36000;
	addc.cc.u64 %rd34915, %rd34915, %rd36001;
	addc.u64 %rd31982, %rd31982, %rd36002;
	
	// end inline asm
	st.global.u64 	[%rd36012], %rd34911;
	st.global.u64 	[%rd36016], %rd34912;
	st.global.u64 	[%rd36018], %rd34913;
	st.global.u64 	[%rd36019], %rd34914;
	st.global.u64 	[%rd36020], %rd34915;
	st.global.u64 	[%rd36021], %rd31982;
	ld.global.u64 	%rd34929, [%rd36012];
	ld.global.u64 	%rd34930, [%rd36016];
	ld.global.u64 	%rd34931, [%rd36018];
	ld.global.u64 	%rd34932, [%rd36019];
	ld.global.u64 	%rd34933, [%rd36020];
	// begin inline asm
	add.cc.u64 %rd34929, %rd34929, %rd35997;
	addc.cc.u64 %rd34930, %rd34930, %rd35998;
	addc.cc.u64 %rd34931, %rd34931, %rd35999;
	addc.cc.u64 %rd34932, %rd34932, %rd36000;
	addc.cc.u64 %rd34933, %rd34933, %rd36001;
	addc.u64 %rd31982, %rd31982, %rd36002;
	
	// end inline asm
	st.global.u64 	[%rd36012], %rd34929;
	st.global.u64 	[%rd36016], %rd34930;
	st.global.u64 	[%rd36018], %rd34931;
	st.global.u64 	[%rd36019], %rd34932;
	st.global.u64 	[%rd36020], %rd34933;
	st.global.u64 	[%rd36021], %rd31982;
	ld.global.u64 	%rd34947, [%rd36012];
	ld.global.u64 	%rd34948, [%rd36016];
	ld.global.u64 	%rd34949, [%rd36018];
	ld.global.u64 	%rd34950, [%rd36019];
	ld.global.u64 	%rd34951, [%rd36020];
	// begin inline asm
	add.cc.u64 %rd34947, %rd34947, %rd35997;
	addc.cc.u64 %rd34948, %rd34948, %rd35998;
	addc.cc.u64 %rd34949, %rd34949, %rd35999;
	addc.cc.u64 %rd34950, %rd34950, %rd36000;
	addc.cc.u64 %rd34951, %rd34951, %rd36001;
	addc.u64 %rd31982, %rd31982, %rd36002;
	
	// end inline asm
	st.global.u64 	[%rd36012], %rd34947;
	st.global.u64 	[%rd36016], %rd34948;
	st.global.u64 	[%rd36018], %rd34949;
	st.global.u64 	[%rd36019], %rd34950;
	st.global.u64 	[%rd36020], %rd34951;
	st.global.u64 	[%rd36021], %rd31982;
	ld.global.u64 	%rd34965, [%rd36012];
	ld.global.u64 	%rd34966, [%rd36016];
	ld.global.u64 	%rd34967, [%rd36018];
	ld.global.u64 	%rd34968, [%rd36019];
	ld.global.u64 	%rd34969, [%rd36020];
	// begin inline asm
	add.cc.u64 %rd34965, %rd34965, %rd35997;
	addc.cc.u64 %rd34966, %rd34966, %rd35998;
	addc.cc.u64 %rd34967, %rd34967, %rd35999;
	addc.cc.u64 %rd34968, %rd34968, %rd36000;
	addc.cc.u64 %rd34969, %rd34969, %rd36001;
	addc.u64 %rd31982, %rd31982, %rd36002;
	
	// end inline asm
	st.global.u64 	[%rd36012], %rd34965;
	st.global.u64 	[%rd36016], %rd34966;
	st.global.u64 	[%rd36018], %rd34967;
	st.global.u64 	[%rd36019], %rd34968;
	st.global.u64 	[%rd36020], %rd34969;
	st.global.u64 	[%rd36021], %rd31982;
	ld.global.u64 	%rd34983, [%rd36012];
	ld.global.u64 	%rd34984, [%rd36016];
	ld.global.u64 	%rd34985, [%rd36018];
	ld.global.u64 	%rd34986, [%rd36019];
	ld.global.u64 	%rd34987, [%rd36020];
	// begin inline asm
	add.cc.u64 %rd34983, %rd34983, %rd35997;
	addc.cc.u64 %rd34984, %rd34984, %rd35998;
	addc.cc.u64 %rd34985, %rd34985, %rd35999;
	addc.cc.u64 %rd34986, %rd34986, %rd36000;
	addc.cc.u64 %rd34987, %rd34987, %rd36001;
	addc.u64 %rd31982, %rd31982, %rd36002;
	
	// end inline asm
	st.global.u64 	[%rd36012], %rd34983;
	st.global.u64 	[%rd36016], %rd34984;
	st.global.u64 	[%rd36018], %rd34985;
	st.global.u64 	[%rd36019], %rd34986;
	st.global.u64 	[%rd36020], %rd34987;
	st.global.u64 	[%rd36021], %rd31982;
	ld.global.u64 	%rd35001, [%rd36012];
	ld.global.u64 	%rd35002, [%rd36016];
	ld.global.u64 	%rd35003, [%rd36018];
	ld.global.u64 	%rd35004, [%rd36019];
	ld.global.u64 	%rd35005, [%rd36020];
	// begin inline asm
	add.cc.u64 %rd35001, %rd35001, %rd35997;
	addc.cc.u64 %rd35002, %rd35002, %rd35998;
	addc.cc.u64 %rd35003, %rd35003, %rd35999;
	addc.cc.u64 %rd35004, %rd35004, %rd36000;
	addc.cc.u64 %rd35005, %rd35005, %rd36001;
	addc.u64 %rd31982, %rd31982, %rd36002;
	
	// end inline asm
	st.global.u64 	[%rd36012], %rd35001;
	st.global.u64 	[%rd36016], %rd35002;
	st.global.u64 	[%rd36018], %rd35003;
	st.global.u64 	[%rd36019], %rd35004;
	st.global.u64 	[%rd36020], %rd35005;
	st.global.u64 	[%rd36021], %rd31982;
	ld.global.u64 	%rd35019, [%rd36012];
	ld.global.u64 	%rd35020, [%rd36016];
	ld.global.u64 	%rd35021, [%rd36018];
	ld.global.u64 	%rd35022, [%rd36019];
	ld.global.u64 	%rd35023, [%rd36020];
	// begin inline asm
	add.cc.u64 %rd35019, %rd35019, %rd35997;
	addc.cc.u64 %rd35020, %rd35020, %rd35998;
	addc.cc.u64 %rd35021, %rd35021, %rd35999;
	addc.cc.u64 %rd35022, %rd35022, %rd36000;
	addc.cc.u64 %rd35023, %rd35023, %rd36001;
	addc.u64 %rd31982, %rd31982, %rd36002;
	
	// end inline asm
	st.global.u64 	[%rd36012], %rd35019;
	st.global.u64 	[%rd36016], %rd35020;
	st.global.u64 	[%rd36018], %rd35021;
	st.global.u64 	[%rd36019], %rd35022;
	st.global.u64 	[%rd36020], %rd35023;
	st.global.u64 	[%rd36021], %rd31982;
	ld.global.u64 	%rd35037, [%rd36012];
	ld.global.u64 	%rd35038, [%rd36016];
	ld.global.u64 	%rd35039, [%rd36018];
	ld.global.u64 	%rd35040, [%rd36019];
	ld.global.u64 	%rd35041, [%rd36020];
	// begin inline asm
	add.cc.u64 %rd35037, %rd35037, %rd35997;
	addc.cc.u64 %rd35038, %rd35038, %rd35998;
	addc.cc.u64 %rd35039, %rd35039, %rd35999;
	addc.cc.u64 %rd35040, %rd35040, %rd36000;
	addc.cc.u64 %rd35041, %rd35041, %rd36001;
	addc.u64 %rd31982, %rd31982, %rd36002;
	
	// end inline asm
	st.global.u64 	[%rd36012], %rd35037;
	st.global.u64 	[%rd36016], %rd35038;
	st.global.u64 	[%rd36018], %rd35039;
	st.global.u64 	[%rd36019], %rd35040;
	st.global.u64 	[%rd36020], %rd35041;
	st.global.u64 	[%rd36021], %rd31982;
	ld.global.u64 	%rd35055, [%rd36012];
	ld.global.u64 	%rd35056, [%rd36016];
	ld.global.u64 	%rd35057, [%rd36018];
	ld.global.u64 	%rd35058, [%rd36019];
	ld.global.u64 	%rd35059, [%rd36020];
	// begin inline asm
	add.cc.u64 %rd35055, %rd35055, %rd35997;
	addc.cc.u64 %rd35056, %rd35056, %rd35998;
	addc.cc.u64 %rd35057, %rd35057, %rd35999;
	addc.cc.u64 %rd35058, %rd35058, %rd36000;
	addc.cc.u64 %rd35059, %rd35059, %rd36001;
	addc.u64 %rd31982, %rd31982, %rd36002;
	
	// end inline asm
	st.global.u64 	[%rd36012], %rd35055;
	st.global.u64 	[%rd36016], %rd35056;
	st.global.u64 	[%rd36018], %rd35057;
	st.global.u64 	[%rd36019], %rd35058;
	st.global.u64 	[%rd36020], %rd35059;
	st.global.u64 	[%rd36021], %rd31982;
	ld.global.u64 	%rd35073, [%rd36012];
	ld.global.u64 	%rd35074, [%rd36016];
	ld.global.u64 	%rd35075, [%rd36018];
	ld.global.u64 	%rd35076, [%rd36019];
	ld.global.u64 	%rd35077, [%rd36020];
	// begin inline asm
	add.cc.u64 %rd35073, %rd35073, %rd35997;
	addc.cc.u64 %rd35074, %rd35074, %rd35998;
	addc.cc.u64 %rd35075, %rd35075, %rd35999;
	addc.cc.u64 %rd35076, %rd35076, %rd36000;
	addc.cc.u64 %rd35077, %rd35077, %rd36001;
	addc.u64 %rd31982, %rd31982, %rd36002;
	
	// end inline asm
	st.global.u64 	[%rd36012], %rd35073;
	st.global.u64 	[%rd36016], %rd35074;
	st.global.u64 	[%rd36018], %rd35075;
	st.global.u64 	[%rd36019], %rd35076;
	st.global.u64 	[%rd36020], %rd35077;
	st.global.u64 	[%rd36021], %rd31982;
	ld.global.u64 	%rd35091, [%rd36012];
	ld.global.u64 	%rd35092, [%rd36016];
	ld.global.u64 	%rd35093, [%rd36018];
	ld.global.u64 	%rd35094, [%rd36019];
	ld.global.u64 	%rd35095, [%rd36020];
	// begin inline asm
	add.cc.u64 %rd35091, %rd35091, %rd35997;
	addc.cc.u64 %rd35092, %rd35092, %rd35998;
	addc.cc.u64 %rd35093, %rd35093, %rd35999;
	addc.cc.u64 %rd35094, %rd35094, %rd36000;
	addc.cc.u64 %rd35095, %rd35095, %rd36001;
	addc.u64 %rd31982, %rd31982, %rd36002;
	
	// end inline asm
	st.global.u64 	[%rd36012], %rd35091;
	st.global.u64 	[%rd36016], %rd35092;
	st.global.u64 	[%rd36018], %rd35093;
	st.global.u64 	[%rd36019], %rd35094;
	st.global.u64 	[%rd36020], %rd35095;
	st.global.u64 	[%rd36021], %rd31982;
	ld.global.u64 	%rd35109, [%rd36012];
	ld.global.u64 	%rd35110, [%rd36016];
	ld.global.u64 	%rd35111, [%rd36018];
	ld.global.u64 	%rd35112, [%rd36019];
	ld.global.u64 	%rd35113, [%rd36020];
	// begin inline asm
	add.cc.u64 %rd35109, %rd35109, %rd35997;
	addc.cc.u64 %rd35110, %rd35110, %rd35998;
	addc.cc.u64 %rd35111, %rd35111, %rd35999;
	addc.cc.u64 %rd35112, %rd35112, %rd36000;
	addc.cc.u64 %rd35113, %rd35113, %rd36001;
	addc.u64 %rd31982, %rd31982, %rd36002;
	
	// end inline asm
	st.global.u64 	[%rd36012], %rd35109;
	st.global.u64 	[%rd36016], %rd35110;
	st.global.u64 	[%rd36018], %rd35111;
	st.global.u64 	[%rd36019], %rd35112;
	st.global.u64 	[%rd36020], %rd35113;
	st.global.u64 	[%rd36021], %rd31982;
	ld.global.u64 	%rd35127, [%rd36012];
	ld.global.u64 	%rd35128, [%rd36016];
	ld.global.u64 	%rd35129, [%rd36018];
	ld.global.u64 	%rd35130, [%rd36019];
	ld.global.u64 	%rd35131, [%rd36020];
	// begin inline asm
	add.cc.u64 %rd35127, %rd35127, %rd35997;
	addc.cc.u64 %rd35128, %rd35128, %rd35998;
	addc.cc.u64 %rd35129, %rd35129, %rd35999;
	addc.cc.u64 %rd35130, %rd35130, %rd36000;
	addc.cc.u64 %rd35131, %rd35131, %rd36001;
	addc.u64 %rd31982, %rd31982, %rd36002;
	
	// end inline asm
	st.global.u64 	[%rd36012], %rd35127;
	st.global.u64 	[%rd36016], %rd35128;
	st.global.u64 	[%rd36018], %rd35129;
	st.global.u64 	[%rd36019], %rd35130;
	st.global.u64 	[%rd36020], %rd35131;
	st.global.u64 	[%rd36021], %rd31982;
	ld.global.u64 	%rd35145, [%rd36012];
	ld.global.u64 	%rd35146, [%rd36016];
	ld.global.u64 	%rd35147, [%rd36018];
	ld.global.u64 	%rd35148, [%rd36019];
	ld.global.u64 	%rd35149, [%rd36020];
	// begin inline asm
	add.cc.u64 %rd35145, %rd35145, %rd35997;
	addc.cc.u64 %rd35146, %rd35146, %rd35998;
	addc.cc.u64 %rd35147, %rd35147, %rd35999;
	addc.cc.u64 %rd35148, %rd35148, %rd36000;
	addc.cc.u64 %rd35149, %rd35149, %rd36001;
	addc.u64 %rd31982, %rd31982, %rd36002;
	
	// end inline asm
	st.global.u64 	[%rd36012], %rd35145;
	st.global.u64 	[%rd36016], %rd35146;
	st.global.u64 	[%rd36018], %rd35147;
	st.global.u64 	[%rd36019], %rd35148;
	st.global.u64 	[%rd36020], %rd35149;
	st.global.u64 	[%rd36021], %rd31982;
	ld.global.u64 	%rd35163, [%rd36012];
	ld.global.u64 	%rd35164, [%rd36016];
	ld.global.u64 	%rd35165, [%rd36018];
	ld.global.u64 	%rd35166, [%rd36019];
	ld.global.u64 	%rd35167, [%rd36020];
	// begin inline asm
	add.cc.u64 %rd35163, %rd35163, %rd35997;
	addc.cc.u64 %rd35164, %rd35164, %rd35998;
	addc.cc.u64 %rd35165, %rd35165, %rd35999;
	addc.cc.u64 %rd35166, %rd35166, %rd36000;
	addc.cc.u64 %rd35167, %rd35167, %rd36001;
	addc.u64 %rd31982, %rd31982, %rd36002;
	
	// end inline asm
	st.global.u64 	[%rd36012], %rd35163;
	st.global.u64 	[%rd36016], %rd35164;
	st.global.u64 	[%rd36018], %rd35165;
	st.global.u64 	[%rd36019], %rd35166;
	st.global.u64 	[%rd36020], %rd35167;
	st.global.u64 	[%rd36021], %rd31982;
	ld.global.u64 	%rd35181, [%rd36012];
	ld.global.u64 	%rd35182, [%rd36016];
	ld.global.u64 	%rd35183, [%rd36018];
	ld.global.u64 	%rd35184, [%rd36019];
	ld.global.u64 	%rd35185, [%rd36020];
	// begin inline asm
	add.cc.u64 %rd35181, %rd35181, %rd35997;
	addc.cc.u64 %rd35182, %rd35182, %rd35998;
	addc.cc.u64 %rd35183, %rd35183, %rd35999;
	addc.cc.u64 %rd35184, %rd35184, %rd36000;
	addc.cc.u64 %rd35185, %rd35185, %rd36001;
	addc.u64 %rd31982, %rd31982, %rd36002;
	
	// end inline asm
	st.global.u64 	[%rd36012], %rd35181;
	st.global.u64 	[%rd36016], %rd35182;
	st.global.u64 	[%rd36018], %rd35183;
	st.global.u64 	[%rd36019], %rd35184;
	st.global.u64 	[%rd36020], %rd35185;
	st.global.u64 	[%rd36021], %rd31982;
	ld.global.u64 	%rd35199, [%rd36012];
	ld.global.u64 	%rd35200, [%rd36016];
	ld.global.u64 	%rd35201, [%rd36018];
	ld.global.u64 	%rd35202, [%rd36019];
	ld.global.u64 	%rd35203, [%rd36020];
	// begin inline asm
	add.cc.u64 %rd35199, %rd35199, %rd35997;
	addc.cc.u64 %rd35200, %rd35200, %rd35998;
	addc.cc.u64 %rd35201, %rd35201, %rd35999;
	addc.cc.u64 %rd35202, %rd35202, %rd36000;
	addc.cc.u64 %rd35203, %rd35203, %rd36001;
	addc.u64 %rd31982, %rd31982, %rd36002;
	
	// end inline asm
	st.global.u64 	[%rd36012], %rd35199;
	st.global.u64 	[%rd36016], %rd35200;
	st.global.u64 	[%rd36018], %rd35201;
	st.global.u64 	[%rd36019], %rd35202;
	st.global.u64 	[%rd36020], %rd35203;
	st.global.u64 	[%rd36021], %rd31982;
	ld.global.u64 	%rd35217, [%rd36012];
	ld.global.u64 	%rd35218, [%rd36016];
	ld.global.u64 	%rd35219, [%rd36018];
	ld.global.u64 	%rd35220, [%rd36019];
	ld.global.u64 	%rd35221, [%rd36020];
	// begin inline asm
	add.cc.u64 %rd35217, %rd35217, %rd35997;
	addc.cc.u64 %rd35218, %rd35218, %rd35998;
	addc.cc.u64 %rd35219, %rd35219, %rd35999;
	addc.cc.u64 %rd35220, %rd35220, %rd36000;
	addc.cc.u64 %rd35221, %rd35221, %rd36001;
	addc.u64 %rd31982, %rd31982, %rd36002;
	
	// end inline asm
	st.global.u64 	[%rd36012], %rd35217;
	st.global.u64 	[%rd36016], %rd35218;
	st.global.u64 	[%rd36018], %rd35219;
	st.global.u64 	[%rd36019], %rd35220;
	st.global.u64 	[%rd36020], %rd35221;
	st.global.u64 	[%rd36021], %rd31982;
	ld.global.u64 	%rd35235, [%rd36012];
	ld.global.u64 	%rd35236, [%rd36016];
	ld.global.u64 	%rd35237, [%rd36018];
	ld.global.u64 	%rd35238, [%rd36019];
	ld.global.u64 	%rd35239, [%rd36020];
	// begin inline asm
	add.cc.u64 %rd35235, %rd35235, %rd35997;
	addc.cc.u64 %rd35236, %rd35236, %rd35998;
	addc.cc.u64 %rd35237, %rd35237, %rd35999;
	addc.cc.u64 %rd35238, %rd35238, %rd36000;
	addc.cc.u64 %rd35239, %rd35239, %rd36001;
	addc.u64 %rd31982, %rd31982, %rd36002;
	
	// end inline asm
	st.global.u64 	[%rd36012], %rd35235;
	st.global.u64 	[%rd36016], %rd35236;
	st.global.u64 	[%rd36018], %rd35237;
	st.global.u64 	[%rd36019], %rd35238;
	st.global.u64 	[%rd36020], %rd35239;
	st.global.u64 	[%rd36021], %rd31982;
	ld.global.u64 	%rd35253, [%rd36012];
	ld.global.u64 	%rd35254, [%rd36016];
	ld.global.u64 	%rd35255, [%rd36018];
	ld.global.u64 	%rd35256, [%rd36019];
	ld.global.u64 	%rd35257, [%rd36020];
	// begin inline asm
	add.cc.u64 %rd35253, %rd35253, %rd35997;
	addc.cc.u64 %rd35254, %rd35254, %rd35998;
	addc.cc.u64 %rd35255, %rd35255, %rd35999;
	addc.cc.u64 %rd35256, %rd35256, %rd36000;
	addc.cc.u64 %rd35257, %rd35257, %rd36001;
	addc.u64 %rd31982, %rd31982, %rd36002;
	
	// end inline asm
	st.global.u64 	[%rd36012], %rd35253;
	st.global.u64 	[%rd36016], %rd35254;
	st.global.u64 	[%rd36018], %rd35255;
	st.global.u64 	[%rd36019], %rd35256;
	st.global.u64 	[%rd36020], %rd35257;
	st.global.u64 	[%rd36021], %rd31982;
	ld.global.u64 	%rd35271, [%rd36012];
	ld.global.u64 	%rd35272, [%rd36016];
	ld.global.u64 	%rd35273, [%rd36018];
	ld.global.u64 	%rd35274, [%rd36019];
	ld.global.u64 	%rd35275, [%rd36020];
	// begin inline asm
	add.cc.u64 %rd35271, %rd35271, %rd35997;
	addc.cc.u64 %rd35272, %rd35272, %rd35998;
	addc.cc.u64 %rd35273, %rd35273, %rd35999;
	addc.cc.u64 %rd35274, %rd35274, %rd36000;
	addc.cc.u64 %rd35275, %rd35275, %rd36001;
	addc.u64 %rd31982, %rd31982, %rd36002;
	
	// end inline asm
	st.global.u64 	[%rd36012], %rd35271;
	st.global.u64 	[%rd36016], %rd35272;
	st.global.u64 	[%rd36018], %rd35273;
	st.global.u64 	[%rd36019], %rd35274;
	st.global.u64 	[%rd36020], %rd35275;
	st.global.u64 	[%rd36021], %rd31982;
	ld.global.u64 	%rd35289, [%rd36012];
	ld.global.u64 	%rd35290, [%rd36016];
	ld.global.u64 	%rd35291, [%rd36018];
	ld.global.u64 	%rd35292, [%rd36019];
	ld.global.u64 	%rd35293, [%rd36020];
	// begin inline asm
	add.cc.u64 %rd35289, %rd35289, %rd35997;
	addc.cc.u64 %rd35290, %rd35290, %rd35998;
	addc.cc.u64 %rd35291, %rd35291, %rd35999;
	addc.cc.u64 %rd35292, %rd35292, %rd36000;
	addc.cc.u64 %rd35293, %rd35293, %rd36001;
	addc.u64 %rd31982, %rd31982, %rd36002;
	
	// end inline asm
	st.global.u64 	[%rd36012], %rd35289;
	st.global.u64 	[%rd36016], %rd35290;
	st.global.u64 	[%rd36018], %rd35291;
	st.global.u64 	[%rd36019], %rd35292;
	st.global.u64 	[%rd36020], %rd35293;
	st.global.u64 	[%rd36021], %rd31982;
	ld.global.u64 	%rd35307, [%rd36012];
	ld.global.u64 	%rd35308, [%rd36016];
	ld.global.u64 	%rd35309, [%rd36018];
	ld.global.u64 	%rd35310, [%rd36019];
	ld.global.u64 	%rd35311, [%rd36020];
	// begin inline asm
	add.cc.u64 %rd35307, %rd35307, %rd35997;
	addc.cc.u64 %rd35308, %rd35308, %rd35998;
	addc.cc.u64 %rd35309, %rd35309, %rd35999;
	addc.cc.u64 %rd35310, %rd35310, %rd36000;
	addc.cc.u64 %rd35311, %rd35311, %rd36001;
	addc.u64 %rd31982, %rd31982, %rd36002;
	
	// end inline asm
	st.global.u64 	[%rd36012], %rd35307;
	st.global.u64 	[%rd36016], %rd35308;
	st.global.u64 	[%rd36018], %rd35309;
	st.global.u64 	[%rd36019], %rd35310;
	st.global.u64 	[%rd36020], %rd35311;
	st.global.u64 	[%rd36021], %rd31982;
	ld.global.u64 	%rd35325, [%rd36012];
	ld.global.u64 	%rd35326, [%rd36016];
	ld.global.u64 	%rd35327, [%rd36018];
	ld.global.u64 	%rd35328, [%rd36019];
	ld.global.u64 	%rd35329, [%rd36020];
	// begin inline asm
	add.cc.u64 %rd35325, %rd35325, %rd35997;
	addc.cc.u64 %rd35326, %rd35326, %rd35998;
	addc.cc.u64 %rd35327, %rd35327, %rd35999;
	addc.cc.u64 %rd35328, %rd35328, %rd36000;
	addc.cc.u64 %rd35329, %rd35329, %rd36001;
	addc.u64 %rd31982, %rd31982, %rd36002;
	
	// end inline asm
	st.global.u64 	[%rd36012], %rd35325;
	st.global.u64 	[%rd36016], %rd35326;
	st.global.u64 	[%rd36018], %rd35327;
	st.global.u64 	[%rd36019], %rd35328;
	st.global.u64 	[%rd36020], %rd35329;
	st.global.u64 	[%rd36021], %rd31982;
	ld.global.u64 	%rd35343, [%rd36012];
	ld.global.u64 	%rd35344, [%rd36016];
	ld.global.u64 	%rd35345, [%rd36018];
	ld.global.u64 	%rd35346, [%rd36019];
	ld.global.u64 	%rd35347, [%rd36020];
	// begin inline asm
	add.cc.u64 %rd35343, %rd35343, %rd35997;
	addc.cc.u64 %rd35344, %rd35344, %rd35998;
	addc.cc.u64 %rd35345, %rd35345, %rd35999;
	addc.cc.u64 %rd35346, %rd35346, %rd36000;
	addc.cc.u64 %rd35347, %rd35347, %rd36001;
	addc.u64 %rd31982, %rd31982, %rd36002;
	
	// end inline asm
	st.global.u64 	[%rd36012], %rd35343;
	st.global.u64 	[%rd36016], %rd35344;
	st.global.u64 	[%rd36018], %rd35345;
	st.global.u64 	[%rd36019], %rd35346;
	st.global.u64 	[%rd36020], %rd35347;
	st.global.u64 	[%rd36021], %rd31982;
	ld.global.u64 	%rd35361, [%rd36012];
	ld.global.u64 	%rd35362, [%rd36016];
	ld.global.u64 	%rd35363, [%rd36018];
	ld.global.u64 	%rd35364, [%rd36019];
	ld.global.u64 	%rd35365, [%rd36020];
	// begin inline asm
	add.cc.u64 %rd35361, %rd35361, %rd35997;
	addc.cc.u64 %rd35362, %rd35362, %rd35998;
	addc.cc.u64 %rd35363, %rd35363, %rd35999;
	addc.cc.u64 %rd35364, %rd35364, %rd36000;
	addc.cc.u64 %rd35365, %rd35365, %rd36001;
	addc.u64 %rd31982, %rd31982, %rd36002;
	
	// end inline asm
	st.global.u64 	[%rd36012], %rd35361;
	st.global.u64 	[%rd36016], %rd35362;
	st.global.u64 	[%rd36018], %rd35363;
	st.global.u64 	[%rd36019], %rd35364;
	st.global.u64 	[%rd36020], %rd35365;
	st.global.u64 	[%rd36021], %rd31982;
	ld.global.u64 	%rd35379, [%rd36012];
	ld.global.u64 	%rd35380, [%rd36016];
	ld.global.u64 	%rd35381, [%rd36018];
	ld.global.u64 	%rd35382, [%rd36019];
	ld.global.u64 	%rd35383, [%rd36020];
	// begin inline asm
	add.cc.u64 %rd35379, %rd35379, %rd35997;
	addc.cc.u64 %rd35380, %rd35380, %rd35998;
	addc.cc.u64 %rd35381, %rd35381, %rd35999;
	addc.cc.u64 %rd35382, %rd35382, %rd36000;
	addc.cc.u64 %rd35383, %rd35383, %rd36001;
	addc.u64 %rd31982, %rd31982, %rd36002;
	
	// end inline asm
	st.global.u64 	[%rd36012], %rd35379;
	st.global.u64 	[%rd36016], %rd35380;
	st.global.u64 	[%rd36018], %rd35381;
	st.global.u64 	[%rd36019], %rd35382;
	st.global.u64 	[%rd36020], %rd35383;
	st.global.u64 	[%rd36021], %rd31982;
	ld.global.u64 	%rd35397, [%rd36012];
	ld.global.u64 	%rd35398, [%rd36016];
	ld.global.u64 	%rd35399, [%rd36018];
	ld.global.u64 	%rd35400, [%rd36019];
	ld.global.u64 	%rd35401, [%rd36020];
	// begin inline asm
	add.cc.u64 %rd35397, %rd35397, %rd35997;
	addc.cc.u64 %rd35398, %rd35398, %rd35998;
	addc.cc.u64 %rd35399, %rd35399, %rd35999;
	addc.cc.u64 %rd35400, %rd35400, %rd36000;
	addc.cc.u64 %rd35401, %rd35401, %rd36001;
	addc.u64 %rd31982, %rd31982, %rd36002;
	
	// end inline asm
	st.global.u64 	[%rd36012], %rd35397;
	st.global.u64 	[%rd36016], %rd35398;
	st.global.u64 	[%rd36018], %rd35399;
	st.global.u64 	[%rd36019], %rd35400;
	st.global.u64 	[%rd36020], %rd35401;
	st.global.u64 	[%rd36021], %rd31982;
	ld.global.u64 	%rd35415, [%rd36012];
	ld.global.u64 	%rd35416, [%rd36016];
	ld.global.u64 	%rd35417, [%rd36018];
	ld.global.u64 	%rd35418, [%rd36019];
	ld.global.u64 	%rd35419, [%rd36020];
	// begin inline asm
	add.cc.u64 %rd35415, %rd35415, %rd35997;
	addc.cc.u64 %rd35416, %rd35416, %rd35998;
	addc.cc.u64 %rd35417, %rd35417, %rd35999;
	addc.cc.u64 %rd35418, %rd35418, %rd36000;
	addc.cc.u64 %rd35419, %rd35419, %rd36001;
	addc.u64 %rd31982, %rd31982, %rd36002;
	
	// end inline asm
	st.global.u64 	[%rd36012], %rd35415;
	st.global.u64 	[%rd36016], %rd35416;
	st.global.u64 	[%rd36018], %rd35417;
	st.global.u64 	[%rd36019], %rd35418;
	st.global.u64 	[%rd36020], %rd35419;
	st.global.u64 	[%rd36021], %rd31982;
	ld.global.u64 	%rd35433, [%rd36012];
	ld.global.u64 	%rd35434, [%rd36016];
	ld.global.u64 	%rd35435, [%rd36018];
	ld.global.u64 	%rd35436, [%rd36019];
	ld.global.u64 	%rd35437, [%rd36020];
	// begin inline asm
	add.cc.u64 %rd35433, %rd35433, %rd35997;
	addc.cc.u64 %rd35434, %rd35434, %rd35998;
	addc.cc.u64 %rd35435, %rd35435, %rd35999;
	addc.cc.u64 %rd35436, %rd35436, %rd36000;
	addc.cc.u64 %rd35437, %rd35437, %rd36001;
	addc.u64 %rd31982, %rd31982, %rd36002;
	
	// end inline asm
	st.global.u64 	[%rd36012], %rd35433;
	st.global.u64 	[%rd36016], %rd35434;
	st.global.u64 	[%rd36018], %rd35435;
	st.global.u64 	[%rd36019], %rd35436;
	st.global.u64 	[%rd36020], %rd35437;
	st.global.u64 	[%rd36021], %rd31982;
	ld.global.u64 	%rd35451, [%rd36012];
	ld.global.u64 	%rd35452, [%rd36016];
	ld.global.u64 	%rd35453, [%rd36018];
	ld.global.u64 	%rd35454, [%rd36019];
	ld.global.u64 	%rd35455, [%rd36020];
	// begin inline asm
	add.cc.u64 %rd35451, %rd35451, %rd35997;
	addc.cc.u64 %rd35452, %rd35452, %rd35998;
	addc.cc.u64 %rd35453, %rd35453, %rd35999;
	addc.cc.u64 %rd35454, %rd35454, %rd36000;
	addc.cc.u64 %rd35455, %rd35455, %rd36001;
	addc.u64 %rd31982, %rd31982, %rd36002;
	
	// end inline asm
	st.global.u64 	[%rd36012], %rd35451;
	st.global.u64 	[%rd36016], %rd35452;
	st.global.u64 	[%rd36018], %rd35453;
	st.global.u64 	[%rd36019], %rd35454;
	st.global.u64 	[%rd36020], %rd35455;
	st.global.u64 	[%rd36021], %rd31982;
	ld.global.u64 	%rd35469, [%rd36012];
	ld.global.u64 	%rd35470, [%rd36016];
	ld.global.u64 	%rd35471, [%rd36018];
	ld.global.u64 	%rd35472, [%rd36019];
	ld.global.u64 	%rd35473, [%rd36020];
	// begin inline asm
	add.cc.u64 %rd35469, %rd35469, %rd35997;
	addc.cc.u64 %rd35470, %rd35470, %rd35998;
	addc.cc.u64 %rd35471, %rd35471, %rd35999;
	addc.cc.u64 %rd35472, %rd35472, %rd36000;
	addc.cc.u64 %rd35473, %rd35473, %rd36001;
	addc.u64 %rd31982, %rd31982, %rd36002;
	
	// end inline asm
	st.global.u64 	[%rd36012], %rd35469;
	st.global.u64 	[%rd36016], %rd35470;
	st.global.u64 	[%rd36018], %rd35471;
	st.global.u64 	[%rd36019], %rd35472;
	st.global.u64 	[%rd36020], %rd35473;
	st.global.u64 	[%rd36021], %rd31982;
	ld.global.u64 	%rd35487, [%rd36012];
	ld.global.u64 	%rd35488, [%rd36016];
	ld.global.u64 	%rd35489, [%rd36018];
	ld.global.u64 	%rd35490, [%rd36019];
	ld.global.u64 	%rd35491, [%rd36020];
	// begin inline asm
	add.cc.u64 %rd35487, %rd35487, %rd35997;
	addc.cc.u64 %rd35488, %rd35488, %rd35998;
	addc.cc.u64 %rd35489, %rd35489, %rd35999;
	addc.cc.u64 %rd35490, %rd35490, %rd36000;
	addc.cc.u64 %rd35491, %rd35491, %rd36001;
	addc.u64 %rd31982, %rd31982, %rd36002;
	
	// end inline asm
	st.global.u64 	[%rd36012], %rd35487;
	st.global.u64 	[%rd36016], %rd35488;
	st.global.u64 	[%rd36018], %rd35489;
	st.global.u64 	[%rd36019], %rd35490;
	st.global.u64 	[%rd36020], %rd35491;
	st.global.u64 	[%rd36021], %rd31982;
	ld.global.u64 	%rd35505, [%rd36012];
	ld.global.u64 	%rd35506, [%rd36016];
	ld.global.u64 	%rd35507, [%rd36018];
	ld.global.u64 	%rd35508, [%rd36019];
	ld.global.u64 	%rd35509, [%rd36020];
	// begin inline asm
	add.cc.u64 %rd35505, %rd35505, %rd35997;
	addc.cc.u64 %rd35506, %rd35506, %rd35998;
	addc.cc.u64 %rd35507, %rd35507, %rd35999;
	addc.cc.u64 %rd35508, %rd35508, %rd36000;
	addc.cc.u64 %rd35509, %rd35509, %rd36001;
	addc.u64 %rd31982, %rd31982, %rd36002;
	
	// end inline asm
	st.global.u64 	[%rd36012], %rd35505;
	st.global.u64 	[%rd36016], %rd35506;
	st.global.u64 	[%rd36018], %rd35507;
	st.global.u64 	[%rd36019], %rd35508;
	st.global.u64 	[%rd36020], %rd35509;
	st.global.u64 	[%rd36021], %rd31982;
	ld.global.u64 	%rd35523, [%rd36012];
	ld.global.u64 	%rd35524, [%rd36016];
	ld.global.u64 	%rd35525, [%rd36018];
	ld.global.u64 	%rd35526, [%rd36019];
	ld.global.u64 	%rd35527, [%rd36020];
	// begin inline asm
	add.cc.u64 %rd35523, %rd35523, %rd35997;
	addc.cc.u64 %rd35524, %rd35524, %rd35998;
	addc.cc.u64 %rd35525, %rd35525, %rd35999;
	addc.cc.u64 %rd35526, %rd35526, %rd36000;
	addc.cc.u64 %rd35527, %rd35527, %rd36001;
	addc.u64 %rd31982, %rd31982, %rd36002;
	
	// end inline asm
	st.global.u64 	[%rd36012], %rd35523;
	st.global.u64 	[%rd36016], %rd35524;
	st.global.u64 	[%rd36018], %rd35525;
	st.global.u64 	[%rd36019], %rd35526;
	st.global.u64 	[%rd36020], %rd35527;
	st.global.u64 	[%rd36021], %rd31982;
	ld.global.u64 	%rd35541, [%rd36012];
	ld.global.u64 	%rd35542, [%rd36016];
	ld.global.u64 	%rd35543, [%rd36018];
	ld.global.u64 	%rd35544, [%rd36019];
	ld.global.u64 	%rd35545, [%rd36020];
	// begin inline asm
	add.cc.u64 %rd35541, %rd35541, %rd35997;
	addc.cc.u64 %rd35542, %rd35542, %rd35998;
	addc.cc.u64 %rd35543, %rd35543, %rd35999;
	addc.cc.u64 %rd35544, %rd35544, %rd36000;
	addc.cc.u64 %rd35545, %rd35545, %rd36001;
	addc.u64 %rd31982, %rd31982, %rd36002;
	
	// end inline asm
	st.global.u64 	[%rd36012], %rd35541;
	st.global.u64 	[%rd36016], %rd35542;
	st.global.u64 	[%rd36018], %rd35543;
	st.global.u64 	[%rd36019], %rd35544;
	st.global.u64 	[%rd36020], %rd35545;
	st.global.u64 	[%rd36021], %rd31982;
	ld.global.u64 	%rd35559, [%rd36012];
	ld.global.u64 	%rd35560, [%rd36016];
	ld.global.u64 	%rd35561, [%rd36018];
	ld.global.u64 	%rd35562, [%rd36019];
	ld.global.u64 	%rd35563, [%rd36020];
	// begin inline asm
	add.cc.u64 %rd35559, %rd35559, %rd35997;
	addc.cc.u64 %rd35560, %rd35560, %rd35998;
	addc.cc.u64 %rd35561, %rd35561, %rd35999;
	addc.cc.u64 %rd35562, %rd35562, %rd36000;
	addc.cc.u64 %rd35563, %rd35563, %rd36001;
	addc.u64 %rd31982, %rd31982, %rd36002;
	
	// end inline asm
	st.global.u64 	[%rd36012], %rd35559;
	st.global.u64 	[%rd36016], %rd35560;
	st.global.u64 	[%rd36018], %rd35561;
	st.global.u64 	[%rd36019], %rd35562;
	st.global.u64 	[%rd36020], %rd35563;
	st.global.u64 	[%rd36021], %rd31982;
	ld.global.u64 	%rd35577, [%rd36012];
	ld.global.u64 	%rd35578, [%rd36016];
	ld.global.u64 	%rd35579, [%rd36018];
	ld.global.u64 	%rd35580, [%rd36019];
	ld.global.u64 	%rd35581, [%rd36020];
	// begin inline asm
	add.cc.u64 %rd35577, %rd35577, %rd35997;
	addc.cc.u64 %rd35578, %rd35578, %rd35998;
	addc.cc.u64 %rd35579, %rd35579, %rd35999;
	addc.cc.u64 %rd35580, %rd35580, %rd36000;
	addc.cc.u64 %rd35581, %rd35581, %rd36001;
	addc.u64 %rd31982, %rd31982, %rd36002;
	
	// end inline asm
	st.global.u64 	[%rd36012], %rd35577;
	st.global.u64 	[%rd36016], %rd35578;
	st.global.u64 	[%rd36018], %rd35579;
	st.global.u64 	[%rd36019], %rd35580;
	st.global.u64 	[%rd36020], %rd35581;
	st.global.u64 	[%rd36021], %rd31982;
	ld.global.u64 	%rd35595, [%rd36012];
	ld.global.u64 	%rd35596, [%rd36016];
	ld.global.u64 	%rd35597, [%rd36018];
	ld.global.u64 	%rd35598, [%rd36019];
	ld.global.u64 	%rd35599, [%rd36020];
	// begin inline asm
	add.cc.u64 %rd35595, %rd35595, %rd35997;
	addc.cc.u64 %rd35596, %rd35596, %rd35998;
	addc.cc.u64 %rd35597, %rd35597, %rd35999;
	addc.cc.u64 %rd35598, %rd35598, %rd36000;
	addc.cc.u64 %rd35599, %rd35599, %rd36001;
	addc.u64 %rd31982, %rd31982, %rd36002;
	
	// end inline asm
	st.global.u64 	[%rd36012], %rd35595;
	st.global.u64 	[%rd36016], %rd35596;
	st.global.u64 	[%rd36018], %rd35597;
	st.global.u64 	[%rd36019], %rd35598;
	st.global.u64 	[%rd36020], %rd35599;
	st.global.u64 	[%rd36021], %rd31982;
	ld.global.u64 	%rd35613, [%rd36012];
	ld.global.u64 	%rd35614, [%rd36016];
	ld.global.u64 	%rd35615, [%rd36018];
	ld.global.u64 	%rd35616, [%rd36019];
	ld.global.u64 	%rd35617, [%rd36020];
	// begin inline asm
	add.cc.u64 %rd35613, %rd35613, %rd35997;
	addc.cc.u64 %rd35614, %rd35614, %rd35998;
	addc.cc.u64 %rd35615, %rd35615, %rd35999;
	addc.cc.u64 %rd35616, %rd35616, %rd36000;
	addc.cc.u64 %rd35617, %rd35617, %rd36001;
	addc.u64 %rd31982, %rd31982, %rd36002;
	
	// end inline asm
	st.global.u64 	[%rd36012], %rd35613;
	st.global.u64 	[%rd36016], %rd35614;
	st.global.u64 	[%rd36018], %rd35615;
	st.global.u64 	[%rd36019], %rd35616;
	st.global.u64 	[%rd36020], %rd35617;
	st.global.u64 	[%rd36021], %rd31982;
	ld.global.u64 	%rd35631, [%rd36012];
	ld.global.u64 	%rd35632, [%rd36016];
	ld.global.u64 	%rd35633, [%rd36018];
	ld.global.u64 	%rd35634, [%rd36019];
	ld.global.u64 	%rd35635, [%rd36020];
	// begin inline asm
	add.cc.u64 %rd35631, %rd35631, %rd35997;
	addc.cc.u64 %rd35632, %rd35632, %rd35998;
	addc.cc.u64 %rd35633, %rd35633, %rd35999;
	addc.cc.u64 %rd35634, %rd35634, %rd36000;
	addc.cc.u64 %rd35635, %rd35635, %rd36001;
	addc.u64 %rd31982, %rd31982, %rd36002;
	
	// end inline asm
	st.global.u64 	[%rd36012], %rd35631;
	st.global.u64 	[%rd36016], %rd35632;
	st.global.u64 	[%rd36018], %rd35633;
	st.global.u64 	[%rd36019], %rd35634;
	st.global.u64 	[%rd36020], %rd35635;
	st.global.u64 	[%rd36021], %rd31982;
	ld.global.u64 	%rd35649, [%rd36012];
	ld.global.u64 	%rd35650, [%rd36016];
	ld.global.u64 	%rd35651, [%rd36018];
	ld.global.u64 	%rd35652, [%rd36019];
	ld.global.u64 	%rd35653, [%rd36020];
	// begin inline asm
	add.cc.u64 %rd35649, %rd35649, %rd35997;
	addc.cc.u64 %rd35650, %rd35650, %rd35998;
	addc.cc.u64 %rd35651, %rd35651, %rd35999;
	addc.cc.u64 %rd35652, %rd35652, %rd36000;
	addc.cc.u64 %rd35653, %rd35653, %rd36001;
	addc.u64 %rd31982, %rd31982, %rd36002;
	
	// end inline asm
	st.global.u64 	[%rd36012], %rd35649;
	st.global.u64 	[%rd36016], %rd35650;
	st.global.u64 	[%rd36018], %rd35651;
	st.global.u64 	[%rd36019], %rd35652;
	st.global.u64 	[%rd36020], %rd35653;
	st.global.u64 	[%rd36021], %rd31982;
	ld.global.u64 	%rd35667, [%rd36012];
	ld.global.u64 	%rd35668, [%rd36016];
	ld.global.u64 	%rd35669, [%rd36018];
	ld.global.u64 	%rd35670, [%rd36019];
	ld.global.u64 	%rd35671, [%rd36020];
	// begin inline asm
	add.cc.u64 %rd35667, %rd35667, %rd35997;
	addc.cc.u64 %rd35668, %rd35668, %rd35998;
	addc.cc.u64 %rd35669, %rd35669, %rd35999;
	addc.cc.u64 %rd35670, %rd35670, %rd36000;
	addc.cc.u64 %rd35671, %rd35671, %rd36001;
	addc.u64 %rd31982, %rd31982, %rd36002;
	
	// end inline asm
	st.global.u64 	[%rd36012], %rd35667;
	st.global.u64 	[%rd36016], %rd35668;
	st.global.u64 	[%rd36018], %rd35669;
	st.global.u64 	[%rd36019], %rd35670;
	st.global.u64 	[%rd36020], %rd35671;
	st.global.u64 	[%rd36021], %rd31982;
	ld.global.u64 	%rd35685, [%rd36012];
	ld.global.u64 	%rd35686, [%rd36016];
	ld.global.u64 	%rd35687, [%rd36018];
	ld.global.u64 	%rd35688, [%rd36019];
	ld.global.u64 	%rd35689, [%rd36020];
	// begin inline asm
	add.cc.u64 %rd35685, %rd35685, %rd35997;
	addc.cc.u64 %rd35686, %rd35686, %rd35998;
	addc.cc.u64 %rd35687, %rd35687, %rd35999;
	addc.cc.u64 %rd35688, %rd35688, %rd36000;
	addc.cc.u64 %rd35689, %rd35689, %rd36001;
	addc.u64 %rd31982, %rd31982, %rd36002;
	
	// end inline asm
	st.global.u64 	[%rd36012], %rd35685;
	st.global.u64 	[%rd36016], %rd35686;
	st.global.u64 	[%rd36018], %rd35687;
	st.global.u64 	[%rd36019], %rd35688;
	st.global.u64 	[%rd36020], %rd35689;
	st.global.u64 	[%rd36021], %rd31982;
	ld.global.u64 	%rd35703, [%rd36012];
	ld.global.u64 	%rd35704, [%rd36016];
	ld.global.u64 	%rd35705, [%rd36018];
	ld.global.u64 	%rd35706, [%rd36019];
	ld.global.u64 	%rd35707, [%rd36020];
	// begin inline asm
	add.cc.u64 %rd35703, %rd35703, %rd35997;
	addc.cc.u64 %rd35704, %rd35704, %rd35998;
	addc.cc.u64 %rd35705, %rd35705, %rd35999;
	addc.cc.u64 %rd35706, %rd35706, %rd36000;
	addc.cc.u64 %rd35707, %rd35707, %rd36001;
	addc.u64 %rd31982, %rd31982, %rd36002;
	
	// end inline asm
	st.global.u64 	[%rd36012], %rd35703;
	st.global.u64 	[%rd36016], %rd35704;
	st.global.u64 	[%rd36018], %rd35705;
	st.global.u64 	[%rd36019], %rd35706;
	st.global.u64 	[%rd36020], %rd35707;
	st.global.u64 	[%rd36021], %rd31982;
	ld.global.u64 	%rd35721, [%rd36012];
	ld.global.u64 	%rd35722, [%rd36016];
	ld.global.u64 	%rd35723, [%rd36018];
	ld.global.u64 	%rd35724, [%rd36019];
	ld.global.u64 	%rd35725, [%rd36020];
	// begin inline asm
	add.cc.u64 %rd35721, %rd35721, %rd35997;
	addc.cc.u64 %rd35722, %rd35722, %rd35998;
	addc.cc.u64 %rd35723, %rd35723, %rd35999;
	addc.cc.u64 %rd35724, %rd35724, %rd36000;
	addc.cc.u64 %rd35725, %rd35725, %rd36001;
	addc.u64 %rd31982, %rd31982, %rd36002;
	
	// end inline asm
	st.global.u64 	[%rd36012], %rd35721;
	st.global.u64 	[%rd36016], %rd35722;
	st.global.u64 	[%rd36018], %rd35723;
	st.global.u64 	[%rd36019], %rd35724;
	st.global.u64 	[%rd36020], %rd35725;
	st.global.u64 	[%rd36021], %rd31982;
	ld.global.u64 	%rd35739, [%rd36012];
	ld.global.u64 	%rd35740, [%rd36016];
	ld.global.u64 	%rd35741, [%rd36018];
	ld.global.u64 	%rd35742, [%rd36019];
	ld.global.u64 	%rd35743, [%rd36020];
	// begin inline asm
	add.cc.u64 %rd35739, %rd35739, %rd35997;
	addc.cc.u64 %rd35740, %rd35740, %rd35998;
	addc.cc.u64 %rd35741, %rd35741, %rd35999;
	addc.cc.u64 %rd35742, %rd35742, %rd36000;
	addc.cc.u64 %rd35743, %rd35743, %rd36001;
	addc.u64 %rd31982, %rd31982, %rd36002;
	
	// end inline asm
	st.global.u64 	[%rd36012], %rd35739;
	st.global.u64 	[%rd36016], %rd35740;
	st.global.u64 	[%rd36018], %rd35741;
	st.global.u64 	[%rd36019], %rd35742;
	st.global.u64 	[%rd36020], %rd35743;
	st.global.u64 	[%rd36021], %rd31982;
	ld.global.u64 	%rd35757, [%rd36012];
	ld.global.u64 	%rd35758, [%rd36016];
	ld.global.u64 	%rd35759, [%rd36018];
	ld.global.u64 	%rd35760, [%rd36019];
	ld.global.u64 	%rd35761, [%rd36020];
	// begin inline asm
	add.cc.u64 %rd35757, %rd35757, %rd35997;
	addc.cc.u64 %rd35758, %rd35758, %rd35998;
	addc.cc.u64 %rd35759, %rd35759, %rd35999;
	addc.cc.u64 %rd35760, %rd35760, %rd36000;
	addc.cc.u64 %rd35761, %rd35761, %rd36001;
	addc.u64 %rd31982, %rd31982, %rd36002;
	
	// end inline asm
	st.global.u64 	[%rd36012], %rd35757;
	st.global.u64 	[%rd36016], %rd35758;
	st.global.u64 	[%rd36018], %rd35759;
	st.global.u64 	[%rd36019], %rd35760;
	st.global.u64 	[%rd36020], %rd35761;
	st.global.u64 	[%rd36021], %rd31982;
	ld.global.u64 	%rd35775, [%rd36012];
	ld.global.u64 	%rd35776, [%rd36016];
	ld.global.u64 	%rd35777, [%rd36018];
	ld.global.u64 	%rd35778, [%rd36019];
	ld.global.u64 	%rd35779, [%rd36020];
	// begin inline asm
	add.cc.u64 %rd35775, %rd35775, %rd35997;
	addc.cc.u64 %rd35776, %rd35776, %rd35998;
	addc.cc.u64 %rd35777, %rd35777, %rd35999;
	addc.cc.u64 %rd35778, %rd35778, %rd36000;
	addc.cc.u64 %rd35779, %rd35779, %rd36001;
	addc.u64 %rd31982, %rd31982, %rd36002;
	
	// end inline asm
	st.global.u64 	[%rd36012], %rd35775;
	st.global.u64 	[%rd36016], %rd35776;
	st.global.u64 	[%rd36018], %rd35777;
	st.global.u64 	[%rd36019], %rd35778;
	st.global.u64 	[%rd36020], %rd35779;
	st.global.u64 	[%rd36021], %rd31982;
	ld.global.u64 	%rd35793, [%rd36012];
	ld.global.u64 	%rd35794, [%rd36016];
	ld.global.u64 	%rd35795, [%rd36018];
	ld.global.u64 	%rd35796, [%rd36019];
	ld.global.u64 	%rd35797, [%rd36020];
	// begin inline asm
	add.cc.u64 %rd35793, %rd35793, %rd35997;
	addc.cc.u64 %rd35794, %rd35794, %rd35998;
	addc.cc.u64 %rd35795, %rd35795, %rd35999;
	addc.cc.u64 %rd35796, %rd35796, %rd36000;
	addc.cc.u64 %rd35797, %rd35797, %rd36001;
	addc.u64 %rd31982, %rd31982, %rd36002;
	
	// end inline asm
	st.global.u64 	[%rd36012], %rd35793;
	st.global.u64 	[%rd36016], %rd35794;
	st.global.u64 	[%rd36018], %rd35795;
	st.global.u64 	[%rd36019], %rd35796;
	st.global.u64 	[%rd36020], %rd35797;
	st.global.u64 	[%rd36021], %rd31982;
	ld.global.u64 	%rd35811, [%rd36012];
	ld.global.u64 	%rd35812, [%rd36016];
	ld.global.u64 	%rd35813, [%rd36018];
	ld.global.u64 	%rd35814, [%rd36019];
	ld.global.u64 	%rd35815, [%rd36020];
	// begin inline asm
	add.cc.u64 %rd35811, %rd35811, %rd35997;
	addc.cc.u64 %rd35812, %rd35812, %rd35998;
	addc.cc.u64 %rd35813, %rd35813, %rd35999;
	addc.cc.u64 %rd35814, %rd35814, %rd36000;
	addc.cc.u64 %rd35815, %rd35815, %rd36001;
	addc.u64 %rd31982, %rd31982, %rd36002;
	
	// end inline asm
	st.global.u64 	[%rd36012], %rd35811;
	st.global.u64 	[%rd36016], %rd35812;
	st.global.u64 	[%rd36018], %rd35813;
	st.global.u64 	[%rd36019], %rd35814;
	st.global.u64 	[%rd36020], %rd35815;
	st.global.u64 	[%rd36021], %rd31982;
	ld.global.u64 	%rd35829, [%rd36012];
	ld.global.u64 	%rd35830, [%rd36016];
	ld.global.u64 	%rd35831, [%rd36018];
	ld.global.u64 	%rd35832, [%rd36019];
	ld.global.u64 	%rd35833, [%rd36020];
	// begin inline asm
	add.cc.u64 %rd35829, %rd35829, %rd35997;
	addc.cc.u64 %rd35830, %rd35830, %rd35998;
	addc.cc.u64 %rd35831, %rd35831, %rd35999;
	addc.cc.u64 %rd35832, %rd35832, %rd36000;
	addc.cc.u64 %rd35833, %rd35833, %rd36001;
	addc.u64 %rd31982, %rd31982, %rd36002;
	
	// end inline asm
	st.global.u64 	[%rd36012], %rd35829;
	st.global.u64 	[%rd36016], %rd35830;
	st.global.u64 	[%rd36018], %rd35831;
	st.global.u64 	[%rd36019], %rd35832;
	st.global.u64 	[%rd36020], %rd35833;
	st.global.u64 	[%rd36021], %rd31982;
	ld.global.u64 	%rd35847, [%rd36012];
	ld.global.u64 	%rd35848, [%rd36016];
	ld.global.u64 	%rd35849, [%rd36018];
	ld.global.u64 	%rd35850, [%rd36019];
	ld.global.u64 	%rd35851, [%rd36020];
	// begin inline asm
	add.cc.u64 %rd35847, %rd35847, %rd35997;
	addc.cc.u64 %rd35848, %rd35848, %rd35998;
	addc.cc.u64 %rd35849, %rd35849, %rd35999;
	addc.cc.u64 %rd35850, %rd35850, %rd36000;
	addc.cc.u64 %rd35851, %rd35851, %rd36001;
	addc.u64 %rd31982, %rd31982, %rd36002;
	
	// end inline asm
	st.global.u64 	[%rd36012], %rd35847;
	st.global.u64 	[%rd36016], %rd35848;
	st.global.u64 	[%rd36018], %rd35849;
	st.global.u64 	[%rd36019], %rd35850;
	st.global.u64 	[%rd36020], %rd35851;
	st.global.u64 	[%rd36021], %rd31982;
	ld.global.u64 	%rd35865, [%rd36012];
	ld.global.u64 	%rd35866, [%rd36016];
	ld.global.u64 	%rd35867, [%rd36018];
	ld.global.u64 	%rd35868, [%rd36019];
	ld.global.u64 	%rd35869, [%rd36020];
	// begin inline asm
	add.cc.u64 %rd35865, %rd35865, %rd35997;
	addc.cc.u64 %rd35866, %rd35866, %rd35998;
	addc.cc.u64 %rd35867, %rd35867, %rd35999;
	addc.cc.u64 %rd35868, %rd35868, %rd36000;
	addc.cc.u64 %rd35869, %rd35869, %rd36001;
	addc.u64 %rd31982, %rd31982, %rd36002;
	
	// end inline asm
	st.global.u64 	[%rd36012], %rd35865;
	st.global.u64 	[%rd36016], %rd35866;
	st.global.u64 	[%rd36018], %rd35867;
	st.global.u64 	[%rd36019], %rd35868;
	st.global.u64 	[%rd36020], %rd35869;
	st.global.u64 	[%rd36021], %rd31982;
	ld.global.u64 	%rd35883, [%rd36012];
	ld.global.u64 	%rd35884, [%rd36016];
	ld.global.u64 	%rd35885, [%rd36018];
	ld.global.u64 	%rd35886, [%rd36019];
	ld.global.u64 	%rd35887, [%rd36020];
	// begin inline asm
	add.cc.u64 %rd35883, %rd35883, %rd35997;
	addc.cc.u64 %rd35884, %rd35884, %rd35998;
	addc.cc.u64 %rd35885, %rd35885, %rd35999;
	addc.cc.u64 %rd35886, %rd35886, %rd36000;
	addc.cc.u64 %rd35887, %rd35887, %rd36001;
	addc.u64 %rd31982, %rd31982, %rd36002;
	
	// end inline asm
	st.global.u64 	[%rd36012], %rd35883;
	st.global.u64 	[%rd36016], %rd35884;
	st.global.u64 	[%rd36018], %rd35885;
	st.global.u64 	[%rd36019], %rd35886;
	st.global.u64 	[%rd36020], %rd35887;
	st.global.u64 	[%rd36021], %rd31982;
	ld.global.u64 	%rd35901, [%rd36012];
	ld.global.u64 	%rd35902, [%rd36016];
	ld.global.u64 	%rd35903, [%rd36018];
	ld.global.u64 	%rd35904, [%rd36019];
	ld.global.u64 	%rd35905, [%rd36020];
	// begin inline asm
	add.cc.u64 %rd35901, %rd35901, %rd35997;
	addc.cc.u64 %rd35902, %rd35902, %rd35998;
	addc.cc.u64 %rd35903, %rd35903, %rd35999;
	addc.cc.u64 %rd35904, %rd35904, %rd36000;
	addc.cc.u64 %rd35905, %rd35905, %rd36001;
	addc.u64 %rd31982, %rd31982, %rd36002;
	
	// end inline asm
	st.global.u64 	[%rd36012], %rd35901;
	st.global.u64 	[%rd36016], %rd35902;
	st.global.u64 	[%rd36018], %rd35903;
	st.global.u64 	[%rd36019], %rd35904;
	st.global.u64 	[%rd36020], %rd35905;
	st.global.u64 	[%rd36021], %rd31982;
	ld.global.u64 	%rd35919, [%rd36012];
	ld.global.u64 	%rd35920, [%rd36016];
	ld.global.u64 	%rd35921, [%rd36018];
	ld.global.u64 	%rd35922, [%rd36019];
	ld.global.u64 	%rd35923, [%rd36020];
	// begin inline asm
	add.cc.u64 %rd35919, %rd35919, %rd35997;
	addc.cc.u64 %rd35920, %rd35920, %rd35998;
	addc.cc.u64 %rd35921, %rd35921, %rd35999;
	addc.cc.u64 %rd35922, %rd35922, %rd36000;
	addc.cc.u64 %rd35923, %rd35923, %rd36001;
	addc.u64 %rd31982, %rd31982, %rd36002;
	
	// end inline asm
	st.global.u64 	[%rd36012], %rd35919;
	st.global.u64 	[%rd36016], %rd35920;
	st.global.u64 	[%rd36018], %rd35921;
	st.global.u64 	[%rd36019], %rd35922;
	st.global.u64 	[%rd36020], %rd35923;
	st.global.u64 	[%rd36021], %rd31982;
	ld.global.u64 	%rd35937, [%rd36012];
	ld.global.u64 	%rd35938, [%rd36016];
	ld.global.u64 	%rd35939, [%rd36018];
	ld.global.u64 	%rd35940, [%rd36019];
	ld.global.u64 	%rd35941, [%rd36020];
	// begin inline asm
	add.cc.u64 %rd35937, %rd35937, %rd35997;
	addc.cc.u64 %rd35938, %rd35938, %rd35998;
	addc.cc.u64 %rd35939, %rd35939, %rd35999;
	addc.cc.u64 %rd35940, %rd35940, %rd36000;
	addc.cc.u64 %rd35941, %rd35941, %rd36001;
	addc.u64 %rd31982, %rd31982, %rd36002;
	
	// end inline asm
	st.global.u64 	[%rd36012], %rd35937;
	st.global.u64 	[%rd36016], %rd35938;
	st.global.u64 	[%rd36018], %rd35939;
	st.global.u64 	[%rd36019], %rd35940;
	st.global.u64 	[%rd36020], %rd35941;
	st.global.u64 	[%rd36021], %rd31982;
	ld.global.u64 	%rd35955, [%rd36012];
	ld.global.u64 	%rd35956, [%rd36016];
	ld.global.u64 	%rd35957, [%rd36018];
	ld.global.u64 	%rd35958, [%rd36019];
	ld.global.u64 	%rd35959, [%rd36020];
	// begin inline asm
	add.cc.u64 %rd35955, %rd35955, %rd35997;
	addc.cc.u64 %rd35956, %rd35956, %rd35998;
	addc.cc.u64 %rd35957, %rd35957, %rd35999;
	addc.cc.u64 %rd35958, %rd35958, %rd36000;
	addc.cc.u64 %rd35959, %rd35959, %rd36001;
	addc.u64 %rd31982, %rd31982, %rd36002;
	
	// end inline asm
	st.global.u64 	[%rd36012], %rd35955;
	st.global.u64 	[%rd36016], %rd35956;
	st.global.u64 	[%rd36018], %rd35957;
	st.global.u64 	[%rd36019], %rd35958;
	st.global.u64 	[%rd36020], %rd35959;
	st.global.u64 	[%rd36021], %rd31982;
	ld.global.u64 	%rd35973, [%rd36012];
	ld.global.u64 	%rd35974, [%rd36016];
	ld.global.u64 	%rd35975, [%rd36018];
	ld.global.u64 	%rd35976, [%rd36019];
	ld.global.u64 	%rd35977, [%rd36020];
	// begin inline asm
	add.cc.u64 %rd35973, %rd35973, %rd35997;
	addc.cc.u64 %rd35974, %rd35974, %rd35998;
	addc.cc.u64 %rd35975, %rd35975, %rd35999;
	addc.cc.u64 %rd35976, %rd35976, %rd36000;
	addc.cc.u64 %rd35977, %rd35977, %rd36001;
	addc.u64 %rd31982, %rd31982, %rd36002;
	
	// end inline asm
	st.global.u64 	[%rd36012], %rd35973;
	st.global.u64 	[%rd36016], %rd35974;
	st.global.u64 	[%rd36018], %rd35975;
	st.global.u64 	[%rd36019], %rd35976;
	st.global.u64 	[%rd36020], %rd35977;
	st.global.u64 	[%rd36021], %rd31982;
	ld.global.u64 	%rd35991, [%rd36012];
	ld.global.u64 	%rd35992, [%rd36016];
	ld.global.u64 	%rd35993, [%rd36018];
	ld.global.u64 	%rd35994, [%rd36019];
	ld.global.u64 	%rd35995, [%rd36020];
	// begin inline asm
	add.cc.u64 %rd35991, %rd35991, %rd35997;
	addc.cc.u64 %rd35992, %rd35992, %rd35998;
	addc.cc.u64 %rd35993, %rd35993, %rd35999;
	addc.cc.u64 %rd35994, %rd35994, %rd36000;
	addc.cc.u64 %rd35995, %rd35995, %rd36001;
	addc.u64 %rd31982, %rd31982, %rd36002;
	
	// end inline asm
	st.global.u64 	[%rd36012], %rd35991;
	st.global.u64 	[%rd36016], %rd35992;
	st.global.u64 	[%rd36018], %rd35993;
	st.global.u64 	[%rd36019], %rd35994;
	st.global.u64 	[%rd36020], %rd35995;
	st.global.u64 	[%rd36021], %rd31982;
	shl.b64 	%rd36022, %rd1, 3;
	add.s64 	%rd36023, %rd36009, %rd36022;
	ld.global.u64 	%rd36024, [%rd36023];
	setp.ge.u64 	%p2, %rd36024, %rd36028;
	@%p2 bra 	$L__BB0_4;
	cvta.to.global.u64 	%rd36025, %rd6;
	atom.global.exch.b32 	%r5, [%rd36025], 1;
	setp.ne.s32 	%p3, %r5, 0;
	@%p3 bra 	$L__BB0_4;
	ld.param.u64 	%rd36029, [_Z18gpu_monster_kernelPmmmmS_Pi_param_4];
	cvta.to.global.u64 	%rd36026, %rd36029;
	st.global.u64 	[%rd36026], %rd1;
$L__BB0_4:
	ret;

}


// ===== COMPILED SASS (sm_100) =====

	.target	sm_100

	.elftype	@"ET_EXEC"


//--------------------- .note.nv.tkinfo           --------------------------
	.section	.note.nv.tkinfo,"",@"SHT_NOTE"
	.sectionflags	@"SHF_NOTE_NV_TKINFO"
	.tkinfo
        /*0018*/ 	.word	0x00000002
        /*0030*/ 	.string	""
        /*0030*/ 	.string	"ptxas"
        /*0030*/ 	.string	"Cuda compilation tools, release 13.0, V13.0.88"
        /*0030*/ 	.string	"Build cuda_13.0.r13.0/compiler.36424714_0"
        /*0030*/ 	.string	"-arch sm_100 -m 64 "



//--------------------- .note.nv.cuinfo           --------------------------
	.section	.note.nv.cuinfo,"",@"SHT_NOTE"
	.sectionflags	@"SHF_NOTE_NV_CUINFO"
        /*0018*/ 	.short	0x0002
        /*001a*/ 	.short	0x0064
        /*001c*/ 	.short	0x0082
	.zero		2


//--------------------- .nv.info                  --------------------------
	.section	.nv.info,"",@"SHT_CUDA_INFO"
	.align	4


	//----- nvinfo : EIATTR_REGCOUNT
	.align		4
        /*0000*/ 	.byte	0x04, 0x2f
        /*0002*/ 	.short	(.L_1 - .L_0)
	.align		4
.L_0:
        /*0004*/ 	.word	index@(_Z18gpu_monster_kernelPmmmmS_Pi)
        /*0008*/ 	.word	0x00000020


	//----- nvinfo : EIATTR_FRAME_SIZE
	.align		4
.L_1:
        /*000c*/ 	.byte	0x04, 0x11
        /*000e*/ 	.short	(.L_3 - .L_2)
	.align		4
.L_2:
        /*0010*/ 	.word	index@(_Z18gpu_monster_kernelPmmmmS_Pi)
        /*0014*/ 	.word	0x00000000


	//----- nvinfo : EIATTR_MIN_STACK_SIZE
	.align		4
.L_3:
        /*0018*/ 	.byte	0x04, 0x12
        /*001a*/ 	.short	(.L_5 - .L_4)
	.align		4
.L_4:
        /*001c*/ 	.word	index@(_Z18gpu_monster_kernelPmmmmS_Pi)
        /*0020*/ 	.word	0x00000000
.L_5:


//--------------------- .nv.compat                --------------------------
	.section	.nv.compat,"",@"SHT_CUDA_COMPAT_INFO"
	.align	4
        /*0000*/ 	.byte	0x02, 0x09, 0x00, 0x00, 0x02, 0x02, 0x01, 0x00, 0x02, 0x05, 0x05, 0x00, 0x03, 0x07, 0x01, 0x01
        /*0010*/ 	.byte	0x02, 0x03, 0x00, 0x00, 0x02, 0x06, 0x01, 0x00, 0x04, 0x0b, 0x08, 0x00, 0x09, 0x00, 0x00, 0x00
        /*0020*/ 	.byte	0x00, 0x00, 0x00, 0x00


//--------------------- .nv.info._Z18gpu_monster_kernelPmmmmS_Pi --------------------------
	.section	.nv.info._Z18gpu_monster_kernelPmmmmS_Pi,"",@"SHT_CUDA_INFO"
	.sectionflags	@""
	.align	4


	//----- nvinfo : EIATTR_CUDA_API_VERSION
	.align		4
        /*0000*/ 	.byte	0x04, 0x37
        /*0002*/ 	.short	(.L_7 - .L_6)
.L_6:
        /*0004*/ 	.word	0x00000082


	//----- nvinfo : EIATTR_KPARAM_INFO
	.align		4
.L_7:
        /*0008*/ 	.byte	0x04, 0x17
        /*000a*/ 	.short	(.L_9 - .L_8)
.L_8:
        /*000c*/ 	.word	0x00000000
        /*0010*/ 	.short	0x0005
        /*0012*/ 	.short	0x0028
        /*0014*/ 	.byte	0x00, 0xf5, 0x21, 0x00


	//----- nvinfo : EIATTR_KPARAM_INFO
	.align		4
.L_9:
        /*0018*/ 	.byte	0x04, 0x17
        /*001a*/ 	.short	(.L_11 - .L_10)
.L_10:
        /*001c*/ 	.word	0x00000000
        /*0020*/ 	.short	0x0004
        /*0022*/ 	.short	0x0020
        /*0024*/ 	.byte	0x00, 0xf5, 0x21, 0x00


	//----- nvinfo : EIATTR_KPARAM_INFO
	.align		4
.L_11:
        /*0028*/ 	.byte	0x04, 0x17
        /*002a*/ 	.short	(.L_13 - .L_12)
.L_12:
        /*002c*/ 	.word	0x00000000
        /*0030*/ 	.short	0x0003
        /*0032*/ 	.short	0x0018
        /*0034*/ 	.byte	0x00, 0xf0, 0x21, 0x00


	//----- nvinfo : EIATTR_KPARAM_INFO
	.align		4
.L_13:
        /*0038*/ 	.byte	0x04, 0x17
        /*003a*/ 	.short	(.L_15 - .L_14)
.L_14:
        /*003c*/ 	.word	0x00000000
        /*0040*/ 	.short	0x0002
        /*0042*/ 	.short	0x0010
        /*0044*/ 	.byte	0x00, 0xf0, 0x21, 0x00


	//----- nvinfo : EIATTR_KPARAM_INFO
	.align		4
.L_15:
        /*0048*/ 	.byte	0x04, 0x17
        /*004a*/ 	.short	(.L_17 - .L_16)
.L_16:
        /*004c*/ 	.word	0x00000000
        /*0050*/ 	.short	0x0001
        /*0052*/ 	.short	0x0008
        /*0054*/ 	.byte	0x00, 0xf0, 0x21, 0x00


	//----- nvinfo : EIATTR_KPARAM_INFO
	.align		4
.L_17:
        /*0058*/ 	.byte	0x04, 0x17
        /*005a*/ 	.short	(.L_19 - .L_18)
.L_18:
        /*005c*/ 	.word	0x00000000
        /*0060*/ 	.short	0x0000
        /*0062*/ 	.short	0x0000
        /*0064*/ 	.byte	0x00, 0xf5, 0x21, 0x00


	//----- nvinfo : EIATTR_SPARSE_MMA_MASK
	.align		4
.L_19:
        /*0068*/ 	.byte	0x03, 0x50
        /*006a*/ 	.short	0x0000


	//----- nvinfo : EIATTR_MAXREG_COUNT
	.align		4
        /*006c*/ 	.byte	0x03, 0x1b
        /*006e*/ 	.short	0x00ff


	//----- nvinfo : EIATTR_MERCURY_ISA_VERSION
	.align		4
        /*0070*/ 	.byte	0x03, 0x5f
        /*0072*/ 	.short	0x0101


	//----- nvinfo : EIATTR_VRC_CTA_INIT_COUNT
	.align		4
        /*0074*/ 	.byte	0x02, 0x4a
	.zero		1
	.zero		1


	//----- nvinfo : EIATTR_EXIT_INSTR_OFFSETS
	.align		4
        /*0078*/ 	.byte	0x04, 0x1c
        /*007a*/ 	.short	(.L_21 - .L_20)


	//   ....[0]....
.L_20:
        /*007c*/ 	.word	0x000000b0


	//   ....[1]....
        /*0080*/ 	.word	0x000b3d70


	//   ....[2]....
        /*0084*/ 	.word	0x000b3dc0


	//   ....[3]....
        /*0088*/ 	.word	0x000b3df0


	//----- nvinfo : EIATTR_CBANK_PARAM_SIZE
	.align		4
.L_21:
        /*008c*/ 	.byte	0x03, 0x19
        /*008e*/ 	.short	0x0030


	//----- nvinfo : EIATTR_PARAM_CBANK
	.align		4
        /*0090*/ 	.byte	0x04, 0x0a
        /*0092*/ 	.short	(.L_23 - .L_22)
	.align		4
.L_22:
        /*0094*/ 	.word	index@(.nv.constant0._Z18gpu_monster_kernelPmmmmS_Pi)
        /*0098*/ 	.short	0x0380
        /*009a*/ 	.short	0x0030


	//----- nvinfo : EIATTR_SW_WAR
	.align		4
.L_23:
        /*009c*/ 	.byte	0x04, 0x36
        /*009e*/ 	.short	(.L_25 - .L_24)
.L_24:
        /*00a0*/ 	.word	0x00000008
.L_25:


//--------------------- .nv.callgraph             --------------------------
	.section	.nv.callgraph,"",@"SHT_CUDA_CALLGRAPH"
	.align	4
	.sectionentsize	8
	.align		4
        /*0000*/ 	.word	0x00000000
	.align		4
        /*0004*/ 	.word	0xffffffff
	.align		4
        /*0008*/ 	.word	0x00000000
	.align		4
        /*000c*/ 	.word	0xfffffffe
	.align		4
        /*0010*/ 	.word	0x00000000
	.align		4
        /*0014*/ 	.word	0xfffffffd
	.align		4
        /*0018*/ 	.word	0x00000000
	.align		4
        /*001c*/ 	.word	0xfffffffc


//--------------------- .text._Z18gpu_monster_kernelPmmmmS_Pi --------------------------
	.section	.text._Z18gpu_monster_kernelPmmmmS_Pi,"ax",@progbits
	.align	128
        .global         _Z18gpu_monster_kernelPmmmmS_Pi
        .type           _Z18gpu_monster_kernelPmmmmS_Pi,@function
        .size           _Z18gpu_monster_kernelPmmmmS_Pi,(.L_x_1 - _Z18gpu_monster_kernelPmmmmS_Pi)
        .other          _Z18gpu_monster_kernelPmmmmS_Pi,@"STO_CUDA_ENTRY STV_DEFAULT"
_Z18gpu_monster_kernelPmmmmS_Pi:
.text._Z18gpu_monster_kernelPmmmmS_Pi:
[----:B------:R-:W-:Y:S01]  /*0000*/  LDC R1, c[0x0][0x37c] ;  /* 0x0000df00ff017b82 */ /* 0x000fe20000000800 */
[----:B------:R-:W0:Y:S07]  /*0010*/  S2R R3, SR_TID.X ;  /* 0x0000000000037919 */ /* 0x000e2e0000002100 */
[----:B------:R-:W0:Y:S01]  /*0020*/  S2UR UR4, SR_CTAID.X ;  /* 0x00000000000479c3 */ /* 0x000e220000002500 */
[----:B------:R-:W1:Y:S01]  /*0030*/  LDCU.64 UR6, c[0x0][0x388] ;  /* 0x00007100ff0677ac */ /* 0x000e620008000a00 */
[----:B------:R-:W2:Y:S06]  /*0040*/  LDCU.64 UR8, c[0x0][0x390] ;  /* 0x00007200ff0877ac */ /* 0x000eac0008000a00 */
[----:B------:R-:W0:Y:S02]  /*0050*/  LDC R0, c[0x0][0x360] ;  /* 0x0000d800ff007b82 */ /* 0x000e240000000800 */
[----:B0-----:R-:W-:-:S05]  /*0060*/  IMAD R0, R0, UR4, R3 ;  /* 0x0000000400007c24 */ /* 0x001fca000f8e0203 */
[----:B-1----:R-:W-:-:S04]  /*0070*/  IADD3 R2, P0, PT, R0, UR6, RZ ;  /* 0x0000000600027c10 */ /* 0x002fc8000ff1e0ff */
[----:B------:R-:W-:Y:S02]  /*0080*/  LEA.HI.X.SX32 R3, R0, UR7, 0x1, P0 ;  /* 0x0000000700037c11 */ /* 0x000fe400080f0eff */
[----:B--2---:R-:W-:-:S04]  /*0090*/  ISETP.GE.U32.AND P0, PT, R2, UR8, PT ;  /* 0x0000000802007c0c */ /* 0x004fc8000bf06070 */
[----:B------:R-:W-:-:S13]  /*00a0*/  ISETP.GE.U32.AND.EX P0, PT, R3, UR9, PT, P0 ;  /* 0x0000000903007c0c */ /* 0x000fda000bf06100 */
[----:B------:R-:W-:Y:S05]  /*00b0*/  @P0 EXIT ;  /* 0x000000000000094d */ /* 0x000fea0003800000 */
[----:B------:R-:W0:Y:S01]  /*00c0*/  LDCU.64 UR6, c[0x0][0x380] ;  /* 0x00007000ff0677ac */ /* 0x000e220008000a00 */
[----:B------:R-:W-:Y:S02]  /*00d0*/  SHF.R.S64 R4, RZ, 0x1d, R2 ;  /* 0x0000001dff047819 */ /* 0x000fe40000001002 */
[C---:B------:R-:W-:Y:S01]  /*00e0*/  IADD3 R0, P1, PT, R2.reuse, UR8, RZ ;  /* 0x0000000802007c10 */ /* 0x040fe2000ff3e0ff */
[----:B------:R-:W1:Y:S03]  /*00f0*/  LDCU.64 UR4, c[0x0][0x358] ;  /* 0x00006b00ff0477ac */ /* 0x000e660008000a00 */
[----:B------:R-:W-:Y:S02]  /*0100*/  LEA.HI.X.SX32 R7, R2, UR9, 0x1, P1 ;  /* 0x0000000902077c11 */ /* 0x000fe400088f0eff */
[----:B0-----:R-:W-:-:S04]  /*0110*/  IADD3 R4, P0, PT, R4, UR6, RZ ;  /* 0x0000000604047c10 */ /* 0x001fc8000ff1e0ff */
[----:B------:R-:W-:Y:S02]  /*0120*/  LEA.HI.X.SX32 R5, R2, UR7, 0x3, P0 ;  /* 0x0000000702057c11 */ /* 0x000fe400080f1eff */
[----:B------:R-:W-:-:S03]  /*0130*/  LEA R6, P0, R0, UR6, 0x3 ;  /* 0x0000000600067c11 */ /* 0x000fc6000f8018ff */
[----:B-1----:R-:W2:Y:S01]  /*0140*/  LDG.E.64 R14, desc[UR4][R4.64] ;  /* 0x00000004040e7981 */ /* 0x002ea2000c1e1b00 */
[----:B------:R-:W-:-:S05]  /*0150*/  LEA.HI.X R7, R0, UR7, R7, 0x3, P0 ;  /* 0x0000000700077c11 */ /* 0x000fca00080f1c07 */
[----:B------:R-:W3:Y:S01]  /*0160*/  LDG.E.64 R24, desc[UR4][R6.64] ;  /* 0x0000000406187981 */ /* 0x000ee2000c1e1b00 */
[----:B------:R-:W-:Y:S02]  /*0170*/  USHF.L.U32 UR6, UR8, 0x3, URZ ;  /* 0x0000000308067899 */ /* 0x000fe400080006ff */
[----:B------:R-:W-:-:S04]  /*0180*/  USHF.L.U64.HI UR7, UR8, 0x3, UR9 ;  /* 0x0000000308077899 */ /* 0x000fc80008010209 */
[----:B------:R-:W-:-:S04]  /*0190*/  IADD3 R8, P0, PT, R6, UR6, RZ ;  /* 0x0000000606087c10 */ /* 0x000fc8000ff1e0ff */
[----:B------:R-:W-:Y:S02]  /*01a0*/  IADD3.X R9, PT, PT, R7, UR7, RZ, P0, !PT ;  /* 0x0000000707097c10 */ /* 0x000fe400087fe4ff */
[----:B------:R-:W-:-:S03]  /*01b0*/  IADD3 R10, P0, PT, R8, UR6, RZ ;  /* 0x00000006080a7c10 */ /* 0x000fc6000ff1e0ff */
[----:B------:R-:W4:Y:S01]  /*01c0*/  LDG.E.64 R22, desc[UR4][R8.64] ;  /* 0x0000000408167981 */ /* 0x000f22000c1e1b00 */
[----:B------:R-:W-:Y:S02]  /*01d0*/  IADD3.X R11, PT, PT, R9, UR7, RZ, P0, !PT ;  /* 0x00000007090b7c10 */ /* 0x000fe400087fe4ff */
[----:B------:R-:W-:-:S03]  /*01e0*/  IADD3 R12, P0, PT, R10, UR6, RZ ;  /* 0x000000060a0c7c10 */ /* 0x000fc6000ff1e0ff */
[----:B------:R-:W5:Y:S01]  /*01f0*/  LDG.E.64 R16, desc[UR4][R10.64] ;  /* 0x000000040a107981 */ /* 0x000f62000c1e1b00 */
[----:B------:R-:W-:-:S05]  /*0200*/  IADD3.X R13, PT, PT, R11, UR7, RZ, P0, !PT ;  /* 0x000000070b0d7c10 */ /* 0x000fca00087fe4ff */
[----:B------:R-:W5:Y:S01]  /*0210*/  LDG.E.64 R20, desc[UR4][R12.64] ;  /* 0x000000040c147981 */ /* 0x000f62000c1e1b00 */
[----:B--2---:R-:W-:Y:S02]  /*0220*/  IADD3 R18, P0, PT, R14, 0x1, RZ ;  /* 0x000000010e127810 */ /* 0x004fe40007f1e0ff */
[----:B------:R-:W-:Y:S02]  /*0230*/  IADD3 R14, P1, PT, R12, UR6, RZ ;  /* 0x000000060c0e7c10 */ /* 0x000fe4000ff3e0ff */
[----:B------:R-:W-:Y:S02]  /*0240*/  IADD3.X R19, P0, PT, RZ, R15, RZ, P0, !PT ;  /* 0x0000000fff137210 */ /* 0x000fe4000071e4ff */
[----:B------:R-:W-:Y:S02]  /*0250*/  IADD3.X R15, PT, PT, R13, UR7, RZ, P1, !PT ;  /* 0x000000070d0f7c10 */ /* 0x000fe40008ffe4ff */
[----:B---3--:R-:W-:-:S04]  /*0260*/  IADD3.X R26, P0, PT, R24, 0x2, RZ, P0, !PT ;  /* 0x00000002181a7810 */ /* 0x008fc8000071e4ff */
[----:B------:R-:W-:Y:S02]  /*0270*/  IADD3.X R27, P0, PT, RZ, R25, RZ, P0, !PT ;  /* 0x00000019ff1b7210 */ /* 0x000fe4000071e4ff */
[----:B------:R-:W2:Y:S02]  /*0280*/  LDG.E.64 R24, desc[UR4][R14.64] ;  /* 0x000000040e187981 */ /* 0x000ea4000c1e1b00 */
[----:B----4-:R-:W-:-:S04]  /*0290*/  IADD3.X R22, P0, PT, R22, 0x3, RZ, P0, !PT ;  /* 0x0000000316167810 */ /* 0x010fc8000071e4ff */
[----:B------:R-:W-:-:S04]  /*02a0*/  IADD3.X R23, P0, PT, RZ, R23, RZ, P0, !PT ;  /* 0x00000017ff177210 */ /* 0x000fc8000071e4ff */
[----:B-----5:R-:W-:-:S04]  /*02b0*/  IADD3.X R28, P0, PT, R16, 0x4, RZ, P0, !PT ;  /* 0x00000004101c7810 */ /* 0x020fc8000071e4ff */
[----:B------:R-:W-:-:S04]  /*02c0*/  IADD3.X R29, P0, PT, RZ, R17, RZ, P0, !PT ;  /* 0x00000011ff1d7210 */ /* 0x000fc8000071e4ff */
[----:B------:R-:W-:-:S04]  /*02d0*/  IADD3.X R20, P0, PT, R20, 0x5, RZ, P0, !PT ;  /* 0x0000000514147810 */ /* 0x000fc8000071e4ff */
[----:B------:R-:W-:Y:S01]  /*02e0*/  IADD3.X R21, P0, PT, RZ, R21, RZ, P0, !PT ;  /* 0x00000015ff157210 */ /* 0x000fe2000071e4ff */
[----:B------:R-:W-:Y:S04]  /*02f0*/  STG.E.64 desc[UR4][R4.64], R18 ;  /* 0x0000001204007986 */ /* 0x000fe8000c101b04 */
[----:B------:R-:W-:Y:S04]  /*0300*/  STG.E.64 desc[UR4][R6.64], R26 ;  /* 0x0000001a06007986 */ /* 0x000fe8000c101b04 */
[----:B------:R-:W-:Y:S04]  /*0310*/  STG.E.64 desc[UR4][R8.64], R22 ;  /* 0x0000001608007986 */ /* 0x000fe8000c101b04 */
[----:B------:R0:W-:Y:S04]  /*0320*/  STG.E.64 desc[UR4][R10.64], R28 ;  /* 0x0000001c0a007986 */ /* 0x0001e8000c101b04 */
[----:B------:R1:W-:Y:S01]  /*0330*/  STG.E.64 desc[UR4][R12.64], R20 ;  /* 0x000000140c007986 */ /* 0x0003e2000c101b04 */
[----:B--2---:R-:W-:-:S05]  /*0340*/  IADD3.X R16, P0, PT, R24, 0x6, RZ, P0, !PT ;  /* 0x0000000618107810 */ /* 0x004fca000071e4ff */
[----:B------:R-:W-:-:S05]  /*0350*/  IMAD.X R17, RZ, RZ, R25, P0 ;  /* 0x000000ffff117224 */ /* 0x000fca00000e0619 */
[----:B------:R2:W-:Y:S04]  /*0360*/  STG.E.64 desc[UR4][R14.64], R16 ;  /* 0x000000100e007986 */ /* 0x0005e8000c101b04 */
[----:B------:R-:W3:Y:S04]  /*0370*/  LDG.E.64 R24, desc[UR4][R4.64] ;  /* 0x0000000404187981 */ /* 0x000ee8000c1e1b00 */
[----:B0-----:R-:W4:Y:S04]  /*0380*/  LDG.E.64 R28, desc[UR4][R6.64] ;  /* 0x00000004061c7981 */ /* 0x001f28000c1e1b00 */
[----:B-1----:R-:W5:Y:S04]  /*0390*/  LDG.E.64 R20, desc[UR4][R8.64] ;  /* 0x0000000408147981 */ /* 0x002f68000c1e1b00 */
[----:B------:R-:W2:Y:S04]  /*03a0*/  LDG.E.64 R18, desc[UR4][R10.64] ;  /* 0x000000040a127981 */ /* 0x000ea8000c1e1b00 */
[----:B------:R-:W2:Y:S01]  /*03b0*/  LDG.E.64 R22, desc[UR4][R12.64] ;  /* 0x000000040c167981 */ /* 0x000ea2000c1e1b00 */
[----:B---3--:R-:W-:-:S04]  /*03c0*/  IADD3 R26, P0, PT, R24, 0x1, RZ ;  /* 0x00000001181a7810 */ /* 0x008fc80007f1e0ff */
[----:B------:R-:W-:-:S04]  /*03d0*/  IADD3.X R27, P0, PT, RZ, R25, RZ, P0, !PT ;  /* 0x00000019ff1b7210 */ /* 0x000fc8000071e4ff */
[----:B----4-:R-:W-:-:S04]  /*03e0*/  IADD3.X R24, P0, PT, R28, 0x2, RZ, P0, !PT ;  /* 0x000000021c187810 */ /* 0x010fc8000071e4ff */
[----:B------:R-:W-:-:S04]  /*03f0*/  IADD3.X R25, P0, PT, RZ, R29, RZ, P0, !PT ;  /* 0x0000001dff197210 */ /* 0x000fc8000071e4ff */
[----:B-----5:R-:W-:-:S04]  /*0400*/  IADD3.X R20, P0, PT, R20, 0x3, RZ, P0, !PT ;  /* 0x0000000314147810 */ /* 0x020fc8000071e4ff */
[----:B------:R-:W-:-:S04]  /*0410*/  IADD3.X R21, P0, PT, RZ, R21, RZ, P0, !PT ;  /* 0x00000015ff157210 */ /* 0x000fc8000071e4ff */
[----:B--2---:R-:W-:-:S04]  /*0420*/  IADD3.X R18, P0, PT, R18, 0x4, RZ, P0, !PT ;  /* 0x0000000412127810 */ /* 0x004fc8000071e4ff */
[----:B------:R-:W-:-:S04]  /*0430*/  IADD3.X R19, P0, PT, RZ, R19, RZ, P0, !PT ;  /* 0x00000013ff137210 */ /* 0x000fc8000071e4ff */
[----:B------:R-:W-:-:S04]  /*0440*/  IADD3.X R22, P0, PT, R22, 0x5, RZ, P0, !PT ;  /* 0x0000000516167810 */ /* 0x000fc8000071e4ff */
[----:B------:R-:W-:-:S04]  /*0450*/  IADD3.X R23, P0, PT, RZ, R23, RZ, P0, !PT ;  /* 0x00000017ff177210 */ /* 0x000fc8000071e4ff */
[----:B------:R-:W-:Y:S01]  /*0460*/  IADD3.X R16, P0, PT, R16, 0x6, RZ, P0, !PT ;  /* 0x0000000610107810 */ /* 0x000fe2000071e4ff */
[----:B------:R0:W-:Y:S04]  /*0470*/  STG.E.64 desc[UR4][R4.64], R26 ;  /* 0x0000001a04007986 */ /* 0x0001e8000c101b04 */
[----:B------:R-:W-:Y:S01]  /*0480*/  IMAD.X R17, RZ, RZ, R17, P0 ;  /* 0x000000ffff117224 */ /* 0x000fe200000e0611 */
[----:B------:R-:W-:Y:S04]  /*0490*/  STG.E.64 desc[UR4][R6.64], R24 ;  /* 0x0000001806007986 */ /* 0x000fe8000c101b04 */
[----:B------:R-:W-:Y:S04]  /*04a0*/  STG.E.64 desc[UR4][R8.64], R20 ;  /* 0x0000001408007986 */ /* 0x000fe8000c101b04 */
[----:B------:R-:W-:Y:S04]  /*04b0*/  STG.E.64 desc[UR4][R10.64], R18 ;  /* 0x000000120a007986 */ /* 0x000fe8000c101b04 */
[----:B------:R1:W-:Y:S04]  /*04c0*/  STG.E.64 desc[UR4][R12.64], R22 ;  /* 0x000000160c007986 */ /* 0x0003e8000c101b04 */
[----:B------:R2:W-:Y:S04]  /*04d0*/  STG.E.64 desc[UR4][R14.64], R16 ;  /* 0x000000100e007986 */ /* 0x0005e8000c101b04 */
[----:B0-----:R-:W3:Y:S04]  /*04e0*/  LDG.E.64 R26, desc[UR4][R4.64] ;  /* 0x00000004041a7981 */ /* 0x001ee8000c1e1b00 */
[----:B------:R-:W4:Y:S04]  /*04f0*/  LDG.E.64 R28, desc[UR4][R6.64] ;  /* 0x00000004061c7981 */ /* 0x000f28000c1e1b00 */
        /* <DEDUP_REMOVED lines=3181> */
[----:B-----5:R-:W-:Y:S01]  /*cbd0*/  IADD3.X R22, P0, PT, R22, 0x3, RZ, P0, !PT ;  /* 0x0000000316167810 */ /* 0x020fe2000071e4ff */
[----:B------:R0:W-:Y:S03]  /*cbe0*/  STG.E.64 desc[UR4][R4.64], R26 ;  /* 0x0000001a04007986 */ /* 0x0001e6000c101b04 */
[----:B------:R-:W-:Y:S01]  /*cbf0*/  IADD3.X R23, P0, PT, RZ, R23, RZ, P0, !PT ;  /* 0x00000017ff177210 */ /* 0x000fe2000071e4ff */
[----:B------:R-:W-:Y:S03]  /*cc00*/  STG.E.64 desc[UR4][R6.64], R24 ;  /* 0x0000001806007986 */ /* 0x000fe6000c101b04 */
[----:B--2---:R-:W-:Y:S01]  /*cc10*/  IADD3.X R18, P0, PT, R18, 0x4, RZ, P0, !PT ;  /* 0x0000000412127810 */ /* 0x004fe2000071e4ff */
[----:B------:R-:W-:Y:S03]  /*cc20*/  STG.E.64 desc[UR4][R8.64], R22 ;  /* 0x0000001608007986 */ /* 0x000fe6000c101b04 */
[----:B------:R-:W-:-:S04]  /*cc30*/  IADD3.X R19, P0, PT, RZ, R19, RZ, P0, !PT ;  /* 0x00000013ff137210 */ /* 0x000fc8000071e4ff */
[----:B------:R-:W-:Y:S01]  /*cc40*/  IADD3.X R20, P0, PT, R20, 0x5, RZ, P0, !PT ;  /* 0x0000000514147810 */ /* 0x000fe2000071e4ff */
[----:B------:R-:W-:Y:S03]  /*cc50*/  STG.E.64 desc[UR4][R10.64], R18 ;  /* 0x000000120a007986 */ /* 0x000fe6000c101b04 */
[----:B------:R-:W-:-:S04]  /*cc60*/  IADD3.X R21, P0, PT, RZ, R21, RZ, P0, !PT ;  /* 0x00000015ff157210 */ /* 0x000fc8000071e4ff */
[----:B------:R-:W-:Y:S01]  /*cc70*/  IADD3.X R16, P0, PT, R16, 0x6, RZ, P0, !PT ;  /* 0x0000000610107810 */ /* 0x000fe2000071e4ff */
[----:B------:R1:W-:Y:S04]  /*cc80*/  STG.E.64 desc[UR4][R12.64], R20 ;  /* 0x000000140c007986 */ /* 0x0003e8000c101b04 */
[----:B------:R-:W-:-:S05]  /*cc90*/  IMAD.X R17, RZ, RZ, R17, P0 ;  /* 0x000000ffff117224 */ /* 0x000fca00000e0611 */
        /* <DEDUP_REMOVED lines=3214> */
[----:B------:R-:W-:Y:S04]  /*19580*/  STG.E.64 desc[UR4][R4.64], R26 ;  /* 0x0000001a04007986 */ /* 0x000fe8000c101b04 */
[----:B------:R-:W-:Y:S01]  /*19590*/  IMAD.X R19, RZ, RZ, R17, P0 ;  /* 0x000000ffff137224 */ /* 0x000fe200000e0611 */
[----:B------:R-:W-:Y:S04]  /*195a0*/  STG.E.64 desc[UR4][R6.64], R24 ;  /* 0x0000001806007986 */ /* 0x000fe8000c101b04 */
[----:B------:R0:W-:Y:S04]  /*195b0*/  STG.E.64 desc[UR4][R8.64], R28 ;  /* 0x0000001c08007986 */ /* 0x0001e8000c101b04 */
[----:B------:R-:W-:Y:S04]  /*195c0*/  STG.E.64 desc[UR4][R10.64], R22 ;  /* 0x000000160a007986 */ /* 0x000fe8000c101b04 */
[----:B------:R1:W-:Y:S04]  /*195d0*/  STG.E.64 desc[UR4][R12.64], R20 ;  /* 0x000000140c007986 */ /* 0x0003e8000c101b04 */
        /* <DEDUP_REMOVED lines=23> */
[----:B------:R-:W-:Y:S04]  /*19750*/  STG.E.64 desc[UR4][R14.64], R18 ;  /* 0x000000120e007986 */ /* 0x000fe8000c101b04 */
[----:B------:R-:W2:Y:S04]  /*19760*/  LDG.E.64 R28, desc[UR4][R4.64] ;  /* 0x00000004041c7981 */ /* 0x000ea8000c1e1b00 */
[----:B0-----:R-:W3:Y:S04]  /*19770*/  LDG.E.64 R20, desc[UR4][R6.64] ;  /* 0x0000000406147981 */ /* 0x001ee8000c1e1b00 */
[----:B-1----:R-:W4:Y:S04]  /*19780*/  LDG.E.64 R24, desc[UR4][R8.64] ;  /* 0x0000000408187981 */ /* 0x002f28000c1e1b00 */
[----:B------:R-:W5:Y:S04]  /*19790*/  LDG.E.64 R22, desc[UR4][R10.64] ;  /* 0x000000040a167981 */ /* 0x000f68000c1e1b00 */
[----:B------:R-:W5:Y:S01]  /*197a0*/  LDG.E.64 R16, desc[UR4][R12.64] ;  /* 0x000000040c107981 */ /* 0x000f62000c1e1b00 */
[----:B--2---:R-:W-:-:S04]  /*197b0*/  IADD3 R28, P0, PT, R28, 0x1, RZ ;  /* 0x000000011c1c7810 */ /* 0x004fc80007f1e0ff */
[----:B------:R-:W-:-:S04]  /*197c0*/  IADD3.X R29, P0, PT, RZ, R29, RZ, P0, !PT ;  /* 0x0000001dff1d7210 */ /* 0x000fc8000071e4ff */
[----:B---3--:R-:W-:-:S04]  /*197d0*/  IADD3.X R20, P0, PT, R20, 0x2, RZ, P0, !PT ;  /* 0x0000000214147810 */ /* 0x008fc8000071e4ff */
[----:B------:R-:W-:-:S04]  /*197e0*/  IADD3.X R21, P0, PT, RZ, R21, RZ, P0, !PT ;  /* 0x00000015ff157210 */ /* 0x000fc8000071e4ff */
[----:B----4-:R-:W-:-:S04]  /*197f0*/  IADD3.X R24, P0, PT, R24, 0x3, RZ, P0, !PT ;  /* 0x0000000318187810 */ /* 0x010fc8000071e4ff */
[----:B------:R-:W-:-:S04]  /*19800*/  IADD3.X R25, P0, PT, RZ, R25, RZ, P0, !PT ;  /* 0x00000019ff197210 */ /* 0x000fc8000071e4ff */
[----:B-----5:R-:W-:-:S04]  /*19810*/  IADD3.X R22, P0, PT, R22, 0x4, RZ, P0, !PT ;  /* 0x0000000416167810 */ /* 0x020fc8000071e4ff */
        /* <DEDUP_REMOVED lines=8> */
[----:B------:R1:W-:Y:S04]  /*198a0*/  STG.E.64 desc[UR4][R10.64], R22 ;  /* 0x000000160a007986 */ /* 0x0003e8000c101b04 */
[----:B------:R2:W-:Y:S04]  /*198b0*/  STG.E.64 desc[UR4][R12.64], R26 ;  /* 0x0000001a0c007986 */ /* 0x0005e8000c101b04 */
[----:B------:R3:W-:Y:S04]  /*198c0*/  STG.E.64 desc[UR4][R14.64], R16 ;  /* 0x000000100e007986 */ /* 0x0007e8000c101b04 */
[----:B0-----:R-:W4:Y:S04]  /*198d0*/  LDG.E.64 R28, desc[UR4][R6.64] ;  /* 0x00000004061c7981 */ /* 0x001f28000c1e1b00 */
[----:B-1----:R-:W5:Y:S04]  /*198e0*/  LDG.E.64 R22, desc[UR4][R8.64] ;  /* 0x0000000408167981 */ /* 0x002f68000c1e1b00 */
[----:B--2---:R-:W2:Y:S04]  /*198f0*/  LDG.E.64 R26, desc[UR4][R4.64] ;  /* 0x00000004041a7981 */ /* 0x004ea8000c1e1b00 */
[----:B------:R-:W3:Y:S04]  /*19900*/  LDG.E.64 R18, desc[UR4][R10.64] ;  /* 0x000000040a127981 */ /* 0x000ee8000c1e1b00 */
[----:B------:R-:W3:Y:S01]  /*19910*/  LDG.E.64 R20, desc[UR4][R12.64] ;  /* 0x000000040c147981 */ /* 0x000ee2000c1e1b00 */
[----:B--2---:R-:W-:-:S04]  /*19920*/  IADD3 R26, P0, PT, R26, 0x1, RZ ;  /* 0x000000011a1a7810 */ /* 0x004fc80007f1e0ff */
[----:B------:R-:W-:-:S04]  /*19930*/  IADD3.X R27, P0, PT, RZ, R27, RZ, P0, !PT ;  /* 0x0000001bff1b7210 */ /* 0x000fc8000071e4ff */
[----:B----4-:R-:W-:-:S04]  /*19940*/  IADD3.X R24, P0, PT, R28, 0x2, RZ, P0, !PT ;  /* 0x000000021c187810 */ /* 0x010fc8000071e4ff */
[----:B------:R-:W-:-:S04]  /*19950*/  IADD3.X R25, P0, PT, RZ, R29, RZ, P0, !PT ;  /* 0x0000001dff197210 */ /* 0x000fc8000071e4ff */
[----:B-----5:R-:W-:-:S04]  /*19960*/  IADD3.X R22, P0, PT, R22, 0x3, RZ, P0, !PT ;  /* 0x0000000316167810 */ /* 0x020fc8000071e4ff */
[----:B------:R-:W-:-:S04]  /*19970*/  IADD3.X R23, P0, PT, RZ, R23, RZ, P0, !PT ;  /* 0x00000017ff177210 */ /* 0x000fc8000071e4ff */
[----:B---3--:R-:W-:-:S04]  /*19980*/  IADD3.X R18, P0, PT, R18, 0x4, RZ, P0, !PT ;  /* 0x0000000412127810 */ /* 0x008fc8000071e4ff */
        /* <DEDUP_REMOVED lines=3193> */
[----:B------:R-:W-:Y:S01]  /*26120*/  IADD3.X R25, P0, PT, RZ, R29, RZ, P0, !PT ;  /* 0x0000001dff197210 */ /* 0x000fe2000071e4ff */
[----:B------:R0:W-:Y:S03]  /*26130*/  STG.E.64 desc[UR4][R4.64], R26 ;  /* 0x0000001a04007986 */ /* 0x0001e6000c101b04 */
        /* <DEDUP_REMOVED lines=6506> */
[----:B----4-:R-:W-:Y:S01]  /*3f7e0*/  IADD3.X R24, P0, PT, R28, 0x2, RZ, P0, !PT ;  /* 0x000000021c187810 */ /* 0x010fe2000071e4ff */
[----:B------:R0:W-:Y:S03]  /*3f7f0*/  STG.E.64 desc[UR4][R4.64], R26 ;  /* 0x0000001a04007986 */ /* 0x0001e6000c101b04 */
[----:B------:R-:W-:-:S04]  /*3f800*/  IADD3.X R25, P0, PT, RZ, R29, RZ, P0, !PT ;  /* 0x0000001dff197210 */ /* 0x000fc8000071e4ff */
[----:B-----5:R-:W-:Y:S01]  /*3f810*/  IADD3.X R22, P0, PT, R22, 0x3, RZ, P0, !PT ;  /* 0x0000000316167810 */ /* 0x020fe2000071e4ff */
[----:B------:R-:W-:Y:S03]  /*3f820*/  STG.E.64 desc[UR4][R6.64], R24 ;  /* 0x0000001806007986 */ /* 0x000fe6000c101b04 */
[----:B------:R-:W-:-:S04]  /*3f830*/  IADD3.X R23, P0, PT, RZ, R23, RZ, P0, !PT ;  /* 0x00000017ff177210 */ /* 0x000fc8000071e4ff */
        /* <DEDUP_REMOVED lines=16201> */
[----:B------:R-:W-:Y:S04]  /*7ecd0*/  STG.E.64 desc[UR4][R14.64], R16 ;  /* 0x000000100e007986 */ /* 0x000fe8000c101b04 */
[----:B0-----:R-:W2:Y:S04]  /*7ece0*/  LDG.E.64 R26, desc[UR4][R4.64] ;  /* 0x00000004041a7981 */ /* 0x001ea8000c1e1b00 */
[----:B------:R-:W3:Y:S04]  /*7ecf0*/  LDG.E.64 R28, desc[UR4][R6.64] ;  /* 0x00000004061c7981 */ /* 0x000ee8000c1e1b00 */
[----:B-1----:R-:W4:Y:S04]  /*7ed00*/  LDG.E.64 R20, desc[UR4][R8.64] ;  /* 0x0000000408147981 */ /* 0x002f28000c1e1b00 */
[----:B------:R-:W5:Y:S04]  /*7ed10*/  LDG.E.64 R18, desc[UR4][R10.64] ;  /* 0x000000040a127981 */ /* 0x000f68000c1e1b00 */
[----:B------:R-:W5:Y:S01]  /*7ed20*/  LDG.E.64 R22, desc[UR4][R12.64] ;  /* 0x000000040c167981 */ /* 0x000f62000c1e1b00 */
[----:B--2---:R-:W-:-:S04]  /*7ed30*/  IADD3 R26, P0, PT, R26, 0x1, RZ ;  /* 0x000000011a1a7810 */ /* 0x004fc80007f1e0ff */
[----:B------:R-:W-:-:S04]  /*7ed40*/  IADD3.X R27, P0, PT, RZ, R27, RZ, P0, !PT ;  /* 0x0000001bff1b7210 */ /* 0x000fc8000071e4ff */
[----:B---3--:R-:W-:Y:S01]  /*7ed50*/  IADD3.X R24, P0, PT, R28, 0x2, RZ, P0, !PT ;  /* 0x000000021c187810 */ /* 0x008fe2000071e4ff */
[----:B------:R4:W-:Y:S03]  /*7ed60*/  STG.E.64 desc[UR4][R4.64], R26 ;  /* 0x0000001a04007986 */ /* 0x0009e6000c101b04 */
        /* <DEDUP_REMOVED lines=11> */
[----:B------:R1:W-:Y:S04]  /*7ee20*/  STG.E.64 desc[UR4][R10.64], R18 ;  /* 0x000000120a007986 */ /* 0x0003e8000c101b04 */
[----:B------:R2:W-:Y:S04]  /*7ee30*/  STG.E.64 desc[UR4][R12.64], R20 ;  /* 0x000000140c007986 */ /* 0x0005e8000c101b04 */
[----:B------:R3:W-:Y:S04]  /*7ee40*/  STG.E.64 desc[UR4][R14.64], R16 ;  /* 0x000000100e007986 */ /* 0x0007e8000c101b04 */
[----:B------:R-:W4:Y:S04]  /*7ee50*/  LDG.E.64 R28, desc[UR4][R4.64] ;  /* 0x00000004041c7981 */ /* 0x000f28000c1e1b00 */
[----:B0-----:R-:W5:Y:S04]  /*7ee60*/  LDG.E.64 R24, desc[UR4][R6.64] ;  /* 0x0000000406187981 */ /* 0x001f68000c1e1b00 */
[----:B------:R-:W3:Y:S04]  /*7ee70*/  LDG.E.64 R22, desc[UR4][R8.64] ;  /* 0x0000000408167981 */ /* 0x000ee8000c1e1b00 */
[----:B-1----:R-:W3:Y:S04]  /*7ee80*/  LDG.E.64 R18, desc[UR4][R10.64] ;  /* 0x000000040a127981 */ /* 0x002ee8000c1e1b00 */
[----:B--2---:R-:W2:Y:S01]  /*7ee90*/  LDG.E.64 R20, desc[UR4][R12.64] ;  /* 0x000000040c147981 */ /* 0x004ea2000c1e1b00 */
[----:B----4-:R-:W-:-:S04]  /*7eea0*/  IADD3 R28, P0, PT, R28, 0x1, RZ ;  /* 0x000000011c1c7810 */ /* 0x010fc80007f1e0ff */
[----:B------:R-:W-:-:S04]  /*7eeb0*/  IADD3.X R29, P0, PT, RZ, R29, RZ, P0, !PT ;  /* 0x0000001dff1d7210 */ /* 0x000fc8000071e4ff */
[----:B-----5:R-:W-:Y:S01]  /*7eec0*/  IADD3.X R24, P0, PT, R24, 0x2, RZ, P0, !PT ;  /* 0x0000000218187810 */ /* 0x020fe2000071e4ff */
[----:B------:R0:W-:Y:S03]  /*7eed0*/  STG.E.64 desc[UR4][R4.64], R28 ;  /* 0x0000001c04007986 */ /* 0x0001e6000c101b04 */
[----:B------:R-:W-:-:S04]  /*7eee0*/  IADD3.X R25, P0, PT, RZ, R25, RZ, P0, !PT ;  /* 0x00000019ff197210 */ /* 0x000fc8000071e4ff */
[----:B---3--:R-:W-:Y:S01]  /*7eef0*/  IADD3.X R22, P0, PT, R22, 0x3, RZ, P0, !PT ;  /* 0x0000000316167810 */ /* 0x008fe2000071e4ff */
[----:B------:R-:W-:Y:S03]  /*7ef00*/  STG.E.64 desc[UR4][R6.64], R24 ;  /* 0x0000001806007986 */ /* 0x000fe6000c101b04 */
[----:B------:R-:W-:-:S04]  /*7ef10*/  IADD3.X R23, P0, PT, RZ, R23, RZ, P0, !PT ;  /* 0x00000017ff177210 */ /* 0x000fc8000071e4ff */
[----:B------:R-:W-:Y:S01]  /*7ef20*/  IADD3.X R18, P0, PT, R18, 0x4, RZ, P0, !PT ;  /* 0x0000000412127810 */ /* 0x000fe2000071e4ff */
[----:B------:R-:W-:Y:S03]  /*7ef30*/  STG.E.64 desc[UR4][R8.64], R22 ;  /* 0x0000001608007986 */ /* 0x000fe6000c101b04 */
[----:B------:R-:W-:-:S04]  /*7ef40*/  IADD3.X R19, P0, PT, RZ, R19, RZ, P0, !PT ;  /* 0x00000013ff137210 */ /* 0x000fc8000071e4ff */
[----:B--2---:R-:W-:Y:S01]  /*7ef50*/  IADD3.X R20, P0, PT, R20, 0x5, RZ, P0, !PT ;  /* 0x0000000514147810 */ /* 0x004fe2000071e4ff */
[----:B------:R-:W-:Y:S03]  /*7ef60*/  STG.E.64 desc[UR4][R10.64], R18 ;  /* 0x000000120a007986 */ /* 0x000fe6000c101b04 */
[----:B------:R-:W-:-:S04]  /*7ef70*/  IADD3.X R21, P0, PT, RZ, R21, RZ, P0, !PT ;  /* 0x00000015ff157210 */ /* 0x000fc8000071e4ff */
[----:B------:R-:W-:Y:S01]  /*7ef80*/  IADD3.X R16, P0, PT, R16, 0x6, RZ, P0, !PT ;  /* 0x0000000610107810 */ /* 0x000fe2000071e4ff */
[----:B------:R1:W-:Y:S04]  /*7ef90*/  STG.E.64 desc[UR4][R12.64], R20 ;  /* 0x000000140c007986 */ /* 0x0003e8000c101b04 */
        /* <DEDUP_REMOVED lines=3217> */
[----:B------:R0:W-:Y:S04]  /*8b8b0*/  STG.E.64 desc[UR4][R6.64], R28 ;  /* 0x0000001c06007986 */ /* 0x0001e8000c101b04 */
[----:B------:R-:W-:Y:S04]  /*8b8c0*/  STG.E.64 desc[UR4][R8.64], R22 ;  /* 0x0000001608007986 */ /* 0x000fe8000c101b04 */
[----:B------:R1:W-:Y:S04]  /*8b8d0*/  STG.E.64 desc[UR4][R10.64], R18 ;  /* 0x000000120a007986 */ /* 0x0003e8000c101b04 */
[----:B------:R2:W-:Y:S04]  /*8b8e0*/  STG.E.64 desc[UR4][R12.64], R20 ;  /* 0x000000140c007986 */ /* 0x0005e8000c101b04 */
[----:B------:R3:W-:Y:S04]  /*8b8f0*/  STG.E.64 desc[UR4][R14.64], R16 ;  /* 0x000000100e007986 */ /* 0x0007e8000c101b04 */
[----:B0-----:R-:W4:Y:S04]  /*8b900*/  LDG.E.64 R28, desc[UR4][R6.64] ;  /* 0x00000004061c7981 */ /* 0x001f28000c1e1b00 */
[----:B-1----:R-:W5:Y:S04]  /*8b910*/  LDG.E.64 R18, desc[UR4][R4.64] ;  /* 0x0000000404127981 */ /* 0x002f68000c1e1b00 */
[----:B------:R-:W3:Y:S04]  /*8b920*/  LDG.E.64 R26, desc[UR4][R8.64] ;  /* 0x00000004081a7981 */ /* 0x000ee8000c1e1b00 */
[----:B--2---:R-:W2:Y:S04]  /*8b930*/  LDG.E.64 R20, desc[UR4][R10.64] ;  /* 0x000000040a147981 */ /* 0x004ea8000c1e1b00 */
[----:B------:R-:W2:Y:S01]  /*8b940*/  LDG.E.64 R22, desc[UR4][R12.64] ;  /* 0x000000040c167981 */ /* 0x000ea2000c1e1b00 */
[----:B-----5:R-:W-:-:S04]  /*8b950*/  IADD3 R24, P0, PT, R18, 0x1, RZ ;  /* 0x0000000112187810 */ /* 0x020fc80007f1e0ff */
[----:B------:R-:W-:-:S04]  /*8b960*/  IADD3.X R25, P0, PT, RZ, R19, RZ, P0, !PT ;  /* 0x00000013ff197210 */ /* 0x000fc8000071e4ff */
[----:B----4-:R-:W-:-:S04]  /*8b970*/  IADD3.X R18, P0, PT, R28, 0x2, RZ, P0, !PT ;  /* 0x000000021c127810 */ /* 0x010fc8000071e4ff */
[----:B------:R-:W-:-:S04]  /*8b980*/  IADD3.X R19, P0, PT, RZ, R29, RZ, P0, !PT ;  /* 0x0000001dff137210 */ /* 0x000fc8000071e4ff */
[----:B---3--:R-:W-:-:S04]  /*8b990*/  IADD3.X R26, P0, PT, R26, 0x3, RZ, P0, !PT ;  /* 0x000000031a1a7810 */ /* 0x008fc8000071e4ff */
[----:B------:R-:W-:-:S04]  /*8b9a0*/  IADD3.X R27, P0, PT, RZ, R27, RZ, P0, !PT ;  /* 0x0000001bff1b7210 */ /* 0x000fc8000071e4ff */
[----:B--2---:R-:W-:Y:S01]  /*8b9b0*/  IADD3.X R20, P0, PT, R20, 0x4, RZ, P0, !PT ;  /* 0x0000000414147810 */ /* 0x004fe2000071e4ff */
[----:B------:R0:W-:Y:S03]  /*8b9c0*/  STG.E.64 desc[UR4][R4.64], R24 ;  /* 0x0000001804007986 */ /* 0x0001e6000c101b04 */
[----:B------:R-:W-:Y:S01]  /*8b9d0*/  IADD3.X R21, P0, PT, RZ, R21, RZ, P0, !PT ;  /* 0x00000015ff157210 */ /* 0x000fe2000071e4ff */
[----:B------:R-:W-:Y:S03]  /*8b9e0*/  STG.E.64 desc[UR4][R6.64], R18 ;  /* 0x0000001206007986 */ /* 0x000fe6000c101b04 */
[----:B------:R-:W-:Y:S01]  /*8b9f0*/  IADD3.X R22, P0, PT, R22, 0x5, RZ, P0, !PT ;  /* 0x0000000516167810 */ /* 0x000fe2000071e4ff */
[----:B------:R-:W-:Y:S03]  /*8ba00*/  STG.E.64 desc[UR4][R8.64], R26 ;  /* 0x0000001a08007986 */ /* 0x000fe6000c101b04 */
[----:B------:R-:W-:Y:S01]  /*8ba10*/  IADD3.X R23, P0, PT, RZ, R23, RZ, P0, !PT ;  /* 0x00000017ff177210 */ /* 0x000fe2000071e4ff */
[----:B------:R-:W-:Y:S03]  /*8ba20*/  STG.E.64 desc[UR4][R10.64], R20 ;  /* 0x000000140a007986 */ /* 0x000fe6000c101b04 */
[----:B------:R-:W-:Y:S01]  /*8ba30*/  IADD3.X R16, P0, PT, R16, 0x6, RZ, P0, !PT ;  /* 0x0000000610107810 */ /* 0x000fe2000071e4ff */
[----:B------:R1:W-:Y:S04]  /*8ba40*/  STG.E.64 desc[UR4][R12.64], R22 ;  /* 0x000000160c007986 */ /* 0x0003e8000c101b04 */
[----:B------:R-:W-:-:S05]  /*8ba50*/  IMAD.X R17, RZ, RZ, R17, P0 ;  /* 0x000000ffff117224 */ /* 0x000fca00000e0611 */
[----:B------:R-:W-:Y:S04]  /*8ba60*/  STG.E.64 desc[UR4][R14.64], R16 ;  /* 0x000000100e007986 */ /* 0x000fe8000c101b04 */
[----:B0-----:R-:W2:Y:S04]  /*8ba70*/  LDG.E.64 R24, desc[UR4][R4.64] ;  /* 0x0000000404187981 */ /* 0x001ea8000c1e1b00 */
[----:B------:R-:W3:Y:S04]  /*8ba80*/  LDG.E.64 R28, desc[UR4][R6.64] ;  /* 0x00000004061c7981 */ /* 0x000ee8000c1e1b00 */
[----:B-1----:R-:W4:Y:S04]  /*8ba90*/  LDG.E.64 R22, desc[UR4][R8.64] ;  /* 0x0000000408167981 */ /* 0x002f28000c1e1b00 */
[----:B------:R-:W5:Y:S04]  /*8baa0*/  LDG.E.64 R20, desc[UR4][R10.64] ;  /* 0x000000040a147981 */ /* 0x000f68000c1e1b00 */
[----:B------:R-:W5:Y:S01]  /*8bab0*/  LDG.E.64 R18, desc[UR4][R12.64] ;  /* 0x000000040c127981 */ /* 0x000f62000c1e1b00 */
[----:B--2---:R-:W-:-:S04]  /*8bac0*/  IADD3 R24, P0, PT, R24, 0x1, RZ ;  /* 0x0000000118187810 */ /* 0x004fc80007f1e0ff */
[----:B------:R-:W-:-:S05]  /*8bad0*/  IADD3.X R25, P0, PT, RZ, R25, RZ, P0, !PT ;  /* 0x00000019ff197210 */ /* 0x000fca000071e4ff */
[----:B------:R3:W-:Y:S02]  /*8bae0*/  STG.E.64 desc[UR4][R4.64], R24 ;  /* 0x0000001804007986 */ /* 0x0007e4000c101b04 */
        /* <DEDUP_REMOVED lines=13> */
[----:B------:R1:W-:Y:S04]  /*8bbc0*/  STG.E.64 desc[UR4][R12.64], R18 ;  /* 0x000000120c007986 */ /* 0x0003e8000c101b04 */
[----:B------:R2:W-:Y:S04]  /*8bbd0*/  STG.E.64 desc[UR4][R14.64], R16 ;  /* 0x000000100e007986 */ /* 0x0005e8000c101b04 */
[----:B------:R-:W3:Y:S04]  /*8bbe0*/  LDG.E.64 R26, desc[UR4][R4.64] ;  /* 0x00000004041a7981 */ /* 0x000ee8000c1e1b00 */
[----:B------:R-:W4:Y:S04]  /*8bbf0*/  LDG.E.64 R28, desc[UR4][R6.64] ;  /* 0x00000004061c7981 */ /* 0x000f28000c1e1b00 */
[----:B0-----:R-:W5:Y:S04]  /*8bc00*/  LDG.E.64 R20, desc[UR4][R8.64] ;  /* 0x0000000408147981 */ /* 0x001f68000c1e1b00 */
[----:B-1----:R-:W2:Y:S04]  /*8bc10*/  LDG.E.64 R18, desc[UR4][R10.64] ;  /* 0x000000040a127981 */ /* 0x002ea8000c1e1b00 */
        /* <DEDUP_REMOVED lines=3192> */
[----:B------:R3:W-:Y:S04]  /*983a0*/  STG.E.64 desc[UR4][R14.64], R18 ;  /* 0x000000120e007986 */ /* 0x0007e8000c101b04 */
[----:B------:R-:W2:Y:S04]  /*983b0*/  LDG.E.64 R16, desc[UR4][R4.64] ;  /* 0x0000000404107981 */ /* 0x000ea8000c1e1b00 */
[----:B0-----:R-:W4:Y:S04]  /*983c0*/  LDG.E.64 R28, desc[UR4][R6.64] ;  /* 0x00000004061c7981 */ /* 0x001f28000c1e1b00 */
[----:B-1----:R-:W5:Y:S04]  /*983d0*/  LDG.E.64 R20, desc[UR4][R8.64] ;  /* 0x0000000408147981 */ /* 0x002f68000c1e1b00 */
        /* <DEDUP_REMOVED lines=6514> */
[----:B------:R0:W-:Y:S01]  /*b1b00*/  STG.E.64 desc[UR4][R4.64], R26 ;  /* 0x0000001a04007986 */ /* 0x0001e2000c101b04 */
[----:B------:R-:W1:Y:S02]  /*b1b10*/  LDCU.64 UR6, c[0x0][0x380] ;  /* 0x00007000ff0677ac */ /* 0x000e640008000a00 */
        /* <DEDUP_REMOVED lines=14> */
[----:B0-----:R-:W4:Y:S04]  /*b1c00*/  LDG.E.64 R26, desc[UR4][R4.64] ;  /* 0x00000004041a7981 */ /* 0x001f28000c1e1b00 */
[----:B------:R-:W5:Y:S04]  /*b1c10*/  LDG.E.64 R28, desc[UR4][R6.64] ;  /* 0x00000004061c7981 */ /* 0x000f68000c1e1b00 */
[----:B--2---:R-:W2:Y:S04]  /*b1c20*/  LDG.E.64 R22, desc[UR4][R8.64] ;  /* 0x0000000408167981 */ /* 0x004ea8000c1e1b00 */
[----:B------:R-:W3:Y:S04]  /*b1c30*/  LDG.E.64 R18, desc[UR4][R10.64] ;  /* 0x000000040a127981 */ /* 0x000ee8000c1e1b00 */
[----:B------:R-:W3:Y:S01]  /*b1c40*/  LDG.E.64 R20, desc[UR4][R12.64] ;  /* 0x000000040c147981 */ /* 0x000ee2000c1e1b00 */
[----:B----4-:R-:W-:-:S04]  /*b1c50*/  IADD3 R26, P0, PT, R26, 0x1, RZ ;  /* 0x000000011a1a7810 */ /* 0x010fc80007f1e0ff */
[----:B------:R-:W-:-:S04]  /*b1c60*/  IADD3.X R27, P0, PT, RZ, R27, RZ, P0, !PT ;  /* 0x0000001bff1b7210 */ /* 0x000fc8000071e4ff */
[----:B-----5:R-:W-:-:S04]  /*b1c70*/  IADD3.X R24, P0, PT, R28, 0x2, RZ, P0, !PT ;  /* 0x000000021c187810 */ /* 0x020fc8000071e4ff */
[----:B------:R-:W-:-:S04]  /*b1c80*/  IADD3.X R25, P0, PT, RZ, R29, RZ, P0, !PT ;  /* 0x0000001dff197210 */ /* 0x000fc8000071e4ff */
[----:B--2---:R-:W-:-:S04]  /*b1c90*/  IADD3.X R22, P0, PT, R22, 0x3, RZ, P0, !PT ;  /* 0x0000000316167810 */ /* 0x004fc8000071e4ff */
        /* <DEDUP_REMOVED lines=510> */
[----:B------:R-:W-:Y:S02]  /*b3c80*/  IADD3.X R21, P0, PT, RZ, R21, RZ, P0, !PT ;  /* 0x00000015ff157210 */ /* 0x000fe4000071e4ff */
[----:B-1----:R-:W-:Y:S02]  /*b3c90*/  LEA R28, P1, R2, UR6, 0x3 ;  /* 0x00000006021c7c11 */ /* 0x002fe4000f8218ff */
[----:B------:R-:W-:Y:S01]  /*b3ca0*/  IADD3.X R16, P0, PT, R16, 0x6, RZ, P0, !PT ;  /* 0x0000000610107810 */ /* 0x000fe2000071e4ff */
[----:B------:R0:W-:Y:S01]  /*b3cb0*/  STG.E.64 desc[UR4][R4.64], R26 ;  /* 0x0000001a04007986 */ /* 0x0001e2000c101b04 */
[----:B------:R-:W-:Y:S01]  /*b3cc0*/  LEA.HI.X R29, R2, UR7, R3, 0x3, P1 ;  /* 0x00000007021d7c11 */ /* 0x000fe200088f1c03 */
[----:B------:R-:W1:Y:S02]  /*b3cd0*/  LDCU.64 UR6, c[0x0][0x398] ;  /* 0x00007300ff0677ac */ /* 0x000e640008000a00 */
[----:B------:R-:W-:Y:S01]  /*b3ce0*/  IMAD.X R17, RZ, RZ, R17, P0 ;  /* 0x000000ffff117224 */ /* 0x000fe200000e0611 */
[----:B------:R2:W-:Y:S04]  /*b3cf0*/  STG.E.64 desc[UR4][R6.64], R24 ;  /* 0x0000001806007986 */ /* 0x0005e8000c101b04 */
[----:B------:R2:W-:Y:S04]  /*b3d00*/  STG.E.64 desc[UR4][R8.64], R22 ;  /* 0x0000001608007986 */ /* 0x0005e8000c101b04 */
[----:B------:R2:W-:Y:S04]  /*b3d10*/  STG.E.64 desc[UR4][R10.64], R18 ;  /* 0x000000120a007986 */ /* 0x0005e8000c101b04 */
[----:B------:R2:W-:Y:S04]  /*b3d20*/  STG.E.64 desc[UR4][R12.64], R20 ;  /* 0x000000140c007986 */ /* 0x0005e8000c101b04 */
[----:B------:R2:W-:Y:S04]  /*b3d30*/  STG.E.64 desc[UR4][R14.64], R16 ;  /* 0x000000100e007986 */ /* 0x0005e8000c101b04 */
[----:B0-----:R-:W1:Y:S02]  /*b3d40*/  LDG.E.64 R4, desc[UR4][R28.64] ;  /* 0x000000041c047981 */ /* 0x001e64000c1e1b00 */
[----:B-1----:R-:W-:-:S04]  /*b3d50*/  ISETP.GE.U32.AND P0, PT, R4, UR6, PT ;  /* 0x0000000604007c0c */ /* 0x002fc8000bf06070 */
[----:B------:R-:W-:-:S13]  /*b3d60*/  ISETP.GE.U32.AND.EX P0, PT, R5, UR7, PT, P0 ;  /* 0x0000000705007c0c */ /* 0x000fda000bf06100 */
[----:B--2---:R-:W-:Y:S05]  /*b3d70*/  @P0 EXIT ;  /* 0x000000000000094d */ /* 0x004fea0003800000 */
[----:B------:R-:W0:Y:S01]  /*b3d80*/  LDC.64 R4, c[0x0][0x3a8] ;  /* 0x0000ea00ff047b82 */ /* 0x000e220000000a00 */
[----:B------:R-:W-:-:S05]  /*b3d90*/  IMAD.MOV.U32 R7, RZ, RZ, 0x1 ;  /* 0x00000001ff077424 */ /* 0x000fca00078e00ff */
[----:B0-----:R-:W2:Y:S02]  /*b3da0*/  ATOMG.E.EXCH.STRONG.GPU PT, R4, desc[UR4][R4.64], R7 ;  /* 0x80000007040479a8 */ /* 0x001ea4000c1ef104 */
[----:B--2---:R-:W-:-:S13]  /*b3db0*/  ISETP.NE.AND P0, PT, R4, RZ, PT ;  /* 0x000000ff0400720c */ /* 0x004fda0003f05270 */
[----:B------:R-:W-:Y:S05]  /*b3dc0*/  @P0 EXIT ;  /* 0x000000000000094d */ /* 0x000fea0003800000 */
[----:B------:R-:W0:Y:S02]  /*b3dd0*/  LDC.64 R4, c[0x0][0x3a0] ;  /* 0x0000e800ff047b82 */ /* 0x000e240000000a00 */
[----:B0-----:R-:W-:Y:S01]  /*b3de0*/  STG.E.64 desc[UR4][R4.64], R2 ;  /* 0x0000000204007986 */ /* 0x001fe2000c101b04 */
[----:B------:R-:W-:Y:S05]  /*b3df0*/  EXIT ;  /* 0x000000000000794d */ /* 0x000fea0003800000 */
.L_x_0:
[----:B------:R-:W-:-:S00]  /*b3e00*/  BRA `(.L_x_0) ;  /* 0xfffffffc00fc7947 */ /* 0x000fc0000383ffff */
[----:B------:R-:W-:-:S00]  /*b3e10*/  NOP ;  /* 0x0000000000007918 */ /* 0x000fc00000000000 */
        /* <DEDUP_REMOVED lines=14> */
.L_x_1:


//--------------------- .nv.shared.reserved.0     --------------------------
	.section	.nv.shared.reserved.0,"aw",@nobits
	.weak		__nv_reservedSMEM_offset_0_alias
	.size		__nv_reservedSMEM_offset_0_alias, 0, 64
	.other		__nv_reservedSMEM_offset_0_alias,@"STO_CUDA_RESERVED_SHARED STV_DEFAULT"
__nv_reservedSMEM_offset_0_alias:
	.zero		0
	.zero		64


//--------------------- .nv.constant0._Z18gpu_monster_kernelPmmmmS_Pi --------------------------
	.section	.nv.constant0._Z18gpu_monster_kernelPmmmmS_Pi,"a",@progbits
	.sectionflags	@""
	.align	4
.nv.constant0._Z18gpu_monster_kernelPmmmmS_Pi:
	.zero		944


//--------------------- SYMBOLS --------------------------

	.type		.nv.reservedSmem.offset0,@object
	.size		.nv.reservedSmem.offset0,0x4
